def matmul_kernel(
    a_ptr,
    b_ptr,
    c_ptr,
    M,
    N,
    K,
    stride_am,
    stride_ak,
    stride_bk,
    stride_bn,
    stride_cm,
    stride_cn,
    BLOCK_M: tl.constexpr,
    BLOCK_N: tl.constexpr,
    BLOCK_K: tl.constexpr,
    GROUP_M: tl.constexpr,
):
    pid = tl.program_id(axis=0)
    num_pid_m = tl.cdiv(M, BLOCK_M)
    num_pid_n = tl.cdiv(N, BLOCK_N)
    num_pid_in_group = GROUP_M * num_pid_n
    group_id = pid // num_pid_in_group
    first_pid_m = group_id * GROUP_M
    group_size_m = min(num_pid_m - first_pid_m, GROUP_M)
    pid_m = first_pid_m + ((pid % num_pid_in_group) % group_size_m)
    pid_n = (pid % num_pid_in_group) // group_size_m

    offs_am = (pid_m * BLOCK_M + tl.arange(0, BLOCK_M)) % M
    offs_bn = (pid_n * BLOCK_N + tl.arange(0, BLOCK_N)) % N
    offs_k = tl.arange(0, BLOCK_K)
    a_ptrs = a_ptr + offs_am[:, None] * stride_am + offs_k[None, :] * stride_ak
    b_ptrs = b_ptr + offs_k[:, None] * stride_bk + offs_bn[None, :] * stride_bn

    acc = tl.zeros((BLOCK_M, BLOCK_N), dtype=tl.float32)
    for kk in range(0, tl.cdiv(K, BLOCK_K)):
        a = tl.load(a_ptrs, mask=offs_k[None, :] < K - kk * BLOCK_K, other=0.0)
        b = tl.load(b_ptrs, mask=offs_k[:, None] < K - kk * BLOCK_K, other=0.0)
        acc = tl.dot(a, b, acc)
        a_ptrs += BLOCK_K * stride_ak
        b_ptrs += BLOCK_K * stride_bk

    c = acc.to(c_ptr.dtype.element_ty)
    offs_cm = pid_m * BLOCK_M + tl.arange(0, BLOCK_M)
    offs_cn = pid_n * BLOCK_N + tl.arange(0, BLOCK_N)
    c_ptrs = c_ptr + offs_cm[:, None] * stride_cm + offs_cn[None, :] * stride_cn
    mask = (offs_cm[:, None] < M) & (offs_cn[None, :] < N)
    tl.store(c_ptrs, c, mask=mask)

# config = {"BLOCK_K": 128, "BLOCK_M": 256, "BLOCK_N": 32, "GROUP_M": 8, "arch": "sm_100", "dtype": "bf16", "num_ctas": 1, "num_stages": 2, "num_warps": 8}
# arch = sm_100


// ===== COMPILED SASS (sm_100a) =====

	.target	sm_100a

	.elftype	@"ET_EXEC"


//--------------------- .note.nv.tkinfo           --------------------------
	.section	.note.nv.tkinfo,"",@"SHT_NOTE"
	.sectionflags	@"SHF_NOTE_NV_TKINFO"
	.tkinfo
        /*0018*/ 	.word	0x00000081
        /*0030*/ 	.string	""
        /*0030*/ 	.string	"ptxas-blackwell"
        /*0030*/ 	.string	"Cuda compilation tools, release 12.9, V12.9.86"
        /*0030*/ 	.string	"Build cuda_12.9.r12.9/compiler.36037853_0"
        /*0030*/ 	.string	"-v  -suppress-debug-info  -lineinfo  -arch sm_100a "



//--------------------- .note.nv.cuver            --------------------------
	.section	.note.nv.cuver,"",@"SHT_NOTE"
	.sectionflags	@"SHF_NOTE_NV_CUVER"
        /*0018*/ 	.short	0x0001
        /*001a*/ 	.short	0x0064
        /*001c*/ 	.short	0x0001
        /*001e*/ 	.short	0x0000
        /*0020*/ 	.short	0x0001
        /*0022*/ 	.short	0x0000


//--------------------- .nv.info                  --------------------------
	.section	.nv.info,"",@"SHT_CUDA_INFO"
	.align	4


	//----- nvinfo : EIATTR_REGCOUNT
	.align		4
        /*0000*/ 	.byte	0x04, 0x2f
        /*0002*/ 	.short	(.L_4 - .L_3)
	.align		4
.L_3:
        /*0004*/ 	.word	index@(matmul_kernel)
        /*0008*/ 	.word	0x00000080


	//----- nvinfo : EIATTR_FRAME_SIZE
	.align		4
.L_4:
        /*000c*/ 	.byte	0x04, 0x11
        /*000e*/ 	.short	(.L_6 - .L_5)
	.align		4
.L_5:
        /*0010*/ 	.word	index@($__internal_2_$__cuda_sm10x_tcgen05_guardrail_trap_unallocated_columns_being_dealloced)
        /*0014*/ 	.word	0x00000518


	//----- nvinfo : EIATTR_FRAME_SIZE
	.align		4
.L_6:
        /*0018*/ 	.byte	0x04, 0x11
        /*001a*/ 	.short	(.L_8 - .L_7)
	.align		4
.L_7:
        /*001c*/ 	.word	index@($__internal_1_$__cuda_sm10x_tcgen05_guardrail_trap_phase_invalid_during_alloc)
        /*0020*/ 	.word	0x00000518


	//----- nvinfo : EIATTR_FRAME_SIZE
	.align		4
.L_8:
        /*0024*/ 	.byte	0x04, 0x11
        /*0026*/ 	.short	(.L_10 - .L_9)
	.align		4
.L_9:
        /*0028*/ 	.word	index@($__internal_0_$__cuda_sm10x_tcgen05_guardrail_trap_col_being_dealloced_not_returned_by_alloc)
        /*002c*/ 	.word	0x00000518


	//----- nvinfo : EIATTR_FRAME_SIZE
	.align		4
.L_10:
        /*0030*/ 	.byte	0x04, 0x11
        /*0032*/ 	.short	(.L_12 - .L_11)
	.align		4
.L_11:
        /*0034*/ 	.word	index@(matmul_kernel)
        /*0038*/ 	.word	0x00000518


	//----- nvinfo : EIATTR_MIN_STACK_SIZE
	.align		4
.L_12:
        /*003c*/ 	.byte	0x04, 0x12
        /*003e*/ 	.short	(.L_14 - .L_13)
	.align		4
.L_13:
        /*0040*/ 	.word	index@(matmul_kernel)
        /*0044*/ 	.word	0x00000518
.L_14:


//--------------------- .nv.info.matmul_kernel    --------------------------
	.section	.nv.info.matmul_kernel,"",@"SHT_CUDA_INFO"
	.sectionflags	@""
	.align	4


	//----- nvinfo : EIATTR_CUDA_API_VERSION
	.align		4
        /*0000*/ 	.byte	0x04, 0x37
        /*0002*/ 	.short	(.L_16 - .L_15)
.L_15:
        /*0004*/ 	.word	0x00000081


	//----- nvinfo : EIATTR_KPARAM_INFO
	.align		4
.L_16:
        /*0008*/ 	.byte	0x04, 0x17
        /*000a*/ 	.short	(.L_18 - .L_17)
.L_17:
        /*000c*/ 	.word	0x00000000
        /*0010*/ 	.short	0x000d
        /*0012*/ 	.short	0x0048
        /*0014*/ 	.byte	0x00, 0xf4, 0x21, 0x00


	//----- nvinfo : EIATTR_KPARAM_INFO
	.align		4
.L_18:
        /*0018*/ 	.byte	0x04, 0x17
        /*001a*/ 	.short	(.L_20 - .L_19)
.L_19:
        /*001c*/ 	.word	0x00000000
        /*0020*/ 	.short	0x000c
        /*0022*/ 	.short	0x0040
        /*0024*/ 	.byte	0x00, 0xf4, 0x21, 0x00


	//----- nvinfo : EIATTR_KPARAM_INFO
	.align		4
.L_20:
        /*0028*/ 	.byte	0x04, 0x17
        /*002a*/ 	.short	(.L_22 - .L_21)
.L_21:
        /*002c*/ 	.word	0x00000000
        /*0030*/ 	.short	0x000b
        /*0032*/ 	.short	0x0038
        /*0034*/ 	.byte	0x00, 0xf0, 0x11, 0x00


	//----- nvinfo : EIATTR_KPARAM_INFO
	.align		4
.L_22:
        /*0038*/ 	.byte	0x04, 0x17
        /*003a*/ 	.short	(.L_24 - .L_23)
.L_23:
        /*003c*/ 	.word	0x00000000
        /*0040*/ 	.short	0x000a
        /*0042*/ 	.short	0x0034
        /*0044*/ 	.byte	0x00, 0xf0, 0x11, 0x00


	//----- nvinfo : EIATTR_KPARAM_INFO
	.align		4
.L_24:
        /*0048*/ 	.byte	0x04, 0x17
        /*004a*/ 	.short	(.L_26 - .L_25)
.L_25:
        /*004c*/ 	.word	0x00000000
        /*0050*/ 	.short	0x0009
        /*0052*/ 	.short	0x0030
        /*0054*/ 	.byte	0x00, 0xf0, 0x11, 0x00


	//----- nvinfo : EIATTR_KPARAM_INFO
	.align		4
.L_26:
        /*0058*/ 	.byte	0x04, 0x17
        /*005a*/ 	.short	(.L_28 - .L_27)
.L_27:
        /*005c*/ 	.word	0x00000000
        /*0060*/ 	.short	0x0008
        /*0062*/ 	.short	0x002c
        /*0064*/ 	.byte	0x00, 0xf0, 0x11, 0x00


	//----- nvinfo : EIATTR_KPARAM_INFO
	.align		4
.L_28:
        /*0068*/ 	.byte	0x04, 0x17
        /*006a*/ 	.short	(.L_30 - .L_29)
.L_29:
        /*006c*/ 	.word	0x00000000
        /*0070*/ 	.short	0x0007
        /*0072*/ 	.short	0x0028
        /*0074*/ 	.byte	0x00, 0xf0, 0x11, 0x00


	//----- nvinfo : EIATTR_KPARAM_INFO
	.align		4
.L_30:
        /*0078*/ 	.byte	0x04, 0x17
        /*007a*/ 	.short	(.L_32 - .L_31)
.L_31:
        /*007c*/ 	.word	0x00000000
        /*0080*/ 	.short	0x0006
        /*0082*/ 	.short	0x0024
        /*0084*/ 	.byte	0x00, 0xf0, 0x11, 0x00


	//----- nvinfo : EIATTR_KPARAM_INFO
	.align		4
.L_32:
        /*0088*/ 	.byte	0x04, 0x17
        /*008a*/ 	.short	(.L_34 - .L_33)
.L_33:
        /*008c*/ 	.word	0x00000000
        /*0090*/ 	.short	0x0005
        /*0092*/ 	.short	0x0020
        /*0094*/ 	.byte	0x00, 0xf0, 0x11, 0x00


	//----- nvinfo : EIATTR_KPARAM_INFO
	.align		4
.L_34:
        /*0098*/ 	.byte	0x04, 0x17
        /*009a*/ 	.short	(.L_36 - .L_35)
.L_35:
        /*009c*/ 	.word	0x00000000
        /*00a0*/ 	.short	0x0004
        /*00a2*/ 	.short	0x001c
        /*00a4*/ 	.byte	0x00, 0xf0, 0x11, 0x00


	//----- nvinfo : EIATTR_KPARAM_INFO
	.align		4
.L_36:
        /*00a8*/ 	.byte	0x04, 0x17
        /*00aa*/ 	.short	(.L_38 - .L_37)
.L_37:
        /*00ac*/ 	.word	0x00000000
        /*00b0*/ 	.short	0x0003
        /*00b2*/ 	.short	0x0018
        /*00b4*/ 	.byte	0x00, 0xf0, 0x11, 0x00


	//----- nvinfo : EIATTR_KPARAM_INFO
	.align		4
.L_38:
        /*00b8*/ 	.byte	0x04, 0x17
        /*00ba*/ 	.short	(.L_40 - .L_39)
.L_39:
        /*00bc*/ 	.word	0x00000000
        /*00c0*/ 	.short	0x0002
        /*00c2*/ 	.short	0x0010
        /*00c4*/ 	.byte	0x00, 0xf4, 0x21, 0x00


	//----- nvinfo : EIATTR_KPARAM_INFO
	.align		4
.L_40:
        /*00c8*/ 	.byte	0x04, 0x17
        /*00ca*/ 	.short	(.L_42 - .L_41)
.L_41:
        /*00cc*/ 	.word	0x00000000
        /*00d0*/ 	.short	0x0001
        /*00d2*/ 	.short	0x0008
        /*00d4*/ 	.byte	0x00, 0xf4, 0x21, 0x00


	//----- nvinfo : EIATTR_KPARAM_INFO
	.align		4
.L_42:
        /*00d8*/ 	.byte	0x04, 0x17
        /*00da*/ 	.short	(.L_44 - .L_43)
.L_43:
        /*00dc*/ 	.word	0x00000000
        /*00e0*/ 	.short	0x0000
        /*00e2*/ 	.short	0x0000
        /*00e4*/ 	.byte	0x00, 0xf4, 0x21, 0x00


	//----- nvinfo : EIATTR_AT_ENTRY_FRAGMENTS
	.align		4
.L_44:
        /*00e8*/ 	.byte	0x04, 0x4f
        /*00ea*/ 	.short	(.L_46 - .L_45)


	//   ....[0]....
.L_45:
        /*00ec*/ 	.word	0x00000004


	//----- nvinfo : EIATTR_RESERVED_SMEM_USED
	.align		4
.L_46:
        /*00f0*/ 	.byte	0x01, 0x41
	.zero		2


	//----- nvinfo : EIATTR_SPARSE_MMA_MASK
	.align		4
        /*00f4*/ 	.byte	0x03, 0x50
        /*00f6*/ 	.short	0x0000


	//----- nvinfo : EIATTR_TCGEN05_1CTA_USED
	.align		4
        /*00f8*/ 	.byte	0x01, 0x51
	.zero		2


	//----- nvinfo : EIATTR_MAXREG_COUNT
	.align		4
        /*00fc*/ 	.byte	0x03, 0x1b
        /*00fe*/ 	.short	0x00ff


	//----- nvinfo : EIATTR_NUM_BARRIERS
	.align		4
        /*0100*/ 	.byte	0x02, 0x4c
        /*0102*/ 	.byte	0x01
	.zero		1


	//----- nvinfo : EIATTR_ANNOTATIONS
	.align		4
        /*0104*/ 	.byte	0x04, 0x55
        /*0106*/ 	.short	(.L_48 - .L_47)


	//   ....[0]....
.L_47:
        /*0108*/ 	.word	0x00000001
        /*010c*/ 	.byte	0x50, 0x09, 0x00, 0x00, 0x01, 0x00, 0x00, 0x00, 0xb0, 0x0c, 0x00, 0x00, 0x01, 0x00, 0x00, 0x00
        /* <DEDUP_REMOVED lines=473> */
        /*1eac*/ 	.byte	0xc0, 0x02, 0x01, 0x00, 0x01, 0x00, 0x00, 0x00, 0xd0, 0x02, 0x01, 0x00


	//----- nvinfo : EIATTR_INT_WARP_WIDE_INSTR_OFFSETS
	.align		4
.L_48:
        /*1eb8*/ 	.byte	0x04, 0x31
        /*1eba*/ 	.short	(.L_50 - .L_49)


	//   ....[0]....
.L_49:
        /*1ebc*/ 	.word	0x00000bb0


	//   ....[1]....
        /*1ec0*/ 	.word	0x00000be0


	//   ....[2]....
        /*1ec4*/ 	.word	0x000080a0


	//   ....[3]....
        /*1ec8*/ 	.word	0x00011350


	//   ....[4]....
        /*1ecc*/ 	.word	0x000113a0


	//----- nvinfo : EIATTR_COOP_GROUP_MASK_REGIDS
	.align		4
.L_50:
        /*1ed0*/ 	.byte	0x04, 0x29
        /*1ed2*/ 	.short	(.L_52 - .L_51)


	//   ....[0]....
.L_51:
        /*1ed4*/ 	.word	0xffffffff


	//   ....[1]....
        /*1ed8*/ 	.word	0xffffffff


	//   ....[2]....
        /*1edc*/ 	.word	0xffffffff


	//   ....[3]....
        /*1ee0*/ 	.word	0xffffffff


	//----- nvinfo : EIATTR_COOP_GROUP_INSTR_OFFSETS
	.align		4
.L_52:
        /*1ee4*/ 	.byte	0x04, 0x28
        /*1ee6*/ 	.short	(.L_54 - .L_53)


	//   ....[0]....
.L_53:
        /*1ee8*/ 	.word	0x00000070


	//   ....[1]....
        /*1eec*/ 	.word	0x00000330


	//   ....[2]....
        /*1ef0*/ 	.word	0x000111e0


	//   ....[3]....
        /*1ef4*/ 	.word	0x00011450


	//----- nvinfo : EIATTR_VRC_CTA_INIT_COUNT
	.align		4
.L_54:
        /*1ef8*/ 	.byte	0x02, 0x4a
        /*1efa*/ 	.byte	0x80
	.zero		1


	//----- nvinfo : EIATTR_MBARRIER_INSTR_OFFSETS
	.align		4
        /*1efc*/ 	.byte	0x04, 0x39
        /*1efe*/ 	.short	(.L_56 - .L_55)


	//   ....[0]....
.L_55:
        /*1f00*/ 	.word	0x00000d90
        /*1f04*/ 	.word	0x000000ff
        /*1f08*/ 	.word	0x00000000
        /*1f0c*/ 	.short	0x0100
        /*1f0e*/ 	.byte	0x07
	.zero		1


	//   ....[1]....
        /*1f10*/ 	.word	0x000080c0
        /*1f14*/ 	.word	0x000000ff
        /*1f18*/ 	.word	0x00004008
        /*1f1c*/ 	.short	0x0100
        /*1f1e*/ 	.byte	0x04
	.zero		1


	//   ....[2]....
        /*1f20*/ 	.word	0x0000eba0
        /*1f24*/ 	.word	0x000000ff
        /*1f28*/ 	.word	0x00000000
        /*1f2c*/ 	.short	0x010a
        /*1f2e*/ 	.byte	0x07
	.zero		1


	//   ....[3]....
        /*1f30*/ 	.word	0x000102a0
        /*1f34*/ 	.word	0x000000ff
        /*1f38*/ 	.word	0x00000000
        /*1f3c*/ 	.short	0x010a
        /*1f3e*/ 	.byte	0x07
	.zero		1


	//   ....[4]....
        /*1f40*/ 	.word	0x000102f0
        /*1f44*/ 	.word	0x000000ff
        /*1f48*/ 	.word	0x00004000
        /*1f4c*/ 	.short	0x0108
        /*1f4e*/ 	.byte	0x04
	.zero		1


	//   ....[5]....
        /*1f50*/ 	.word	0x00010330
        /*1f54*/ 	.word	0x000000ff
        /*1f58*/ 	.word	0x00004008
        /*1f5c*/ 	.short	0x0108
        /*1f5e*/ 	.byte	0x04
	.zero		1


	//   ....[6]....
        /*1f60*/ 	.word	0x00011470
        /*1f64*/ 	.word	0x000000ff
        /*1f68*/ 	.word	0x00000000
        /*1f6c*/ 	.short	0x010a
        /*1f6e*/ 	.byte	0x07
	.zero		1


	//   ....[7]....
        /*1f70*/ 	.word	0x000114a0
        /*1f74*/ 	.word	0x000000ff
        /*1f78*/ 	.word	0x00000000
        /*1f7c*/ 	.short	0x010a
        /*1f7e*/ 	.byte	0x07
	.zero		1


	//----- nvinfo : EIATTR_NUM_MBARRIERS
	.align		4
.L_56:
        /*1f80*/ 	.byte	0x03, 0x38
        /*1f82*/ 	.short	0x0002


	//----- nvinfo : EIATTR_EXIT_INSTR_OFFSETS
	.align		4
        /*1f84*/ 	.byte	0x04, 0x1c
        /*1f86*/ 	.short	(.L_58 - .L_57)


	//   ....[0]....
.L_57:
        /*1f88*/ 	.word	0x00011460


	//----- nvinfo : EIATTR_REQNTID
	.align		4
.L_58:
        /*1f8c*/ 	.byte	0x04, 0x10
        /*1f8e*/ 	.short	(.L_60 - .L_59)
.L_59:
        /*1f90*/ 	.word	0x00000100
        /*1f94*/ 	.word	0x00000001
        /*1f98*/ 	.word	0x00000001


	//----- nvinfo : EIATTR_CRS_STACK_SIZE
	.align		4
.L_60:
        /*1f9c*/ 	.byte	0x04, 0x1e
        /*1f9e*/ 	.short	(.L_62 - .L_61)
.L_61:
        /*1fa0*/ 	.word	0x00000000


	//----- nvinfo : EIATTR_CBANK_PARAM_SIZE
	.align		4
.L_62:
        /*1fa4*/ 	.byte	0x03, 0x19
        /*1fa6*/ 	.short	0x0050


	//----- nvinfo : EIATTR_PARAM_CBANK
	.align		4
        /*1fa8*/ 	.byte	0x04, 0x0a
        /*1faa*/ 	.short	(.L_64 - .L_63)
	.align		4
.L_63:
        /*1fac*/ 	.word	index@(.nv.constant0.matmul_kernel)
        /*1fb0*/ 	.short	0x0380
        /*1fb2*/ 	.short	0x0050


	//----- nvinfo : EIATTR_SW_WAR
	.align		4
.L_64:
        /*1fb4*/ 	.byte	0x04, 0x36
        /*1fb6*/ 	.short	(.L_66 - .L_65)
.L_65:
        /*1fb8*/ 	.word	0x00000008
.L_66:


//--------------------- .nv.compat                --------------------------
	.section	.nv.compat,"",@"SHT_CUDA_COMPAT_INFO"
	.align	4
        /*0000*/ 	.byte	0x02, 0x02, 0x02, 0x00, 0x02, 0x05, 0x05, 0x00, 0x02, 0x03, 0x00, 0x00, 0x02, 0x06, 0x01, 0x00


//--------------------- .nv.callgraph             --------------------------
	.section	.nv.callgraph,"",@"SHT_CUDA_CALLGRAPH"
	.align	4
	.sectionentsize	8
	.align		4
        /*0000*/ 	.word	0x00000000
	.align		4
        /*0004*/ 	.word	0xffffffff
	.align		4
        /*0008*/ 	.word	0x00000000
	.align		4
        /*000c*/ 	.word	0xfffffffe
	.align		4
        /*0010*/ 	.word	0x00000000
	.align		4
        /*0014*/ 	.word	0xfffffffd
	.align		4
        /*0018*/ 	.word	0x00000000
	.align		4
        /*001c*/ 	.word	0xfffffffc


//--------------------- .text.matmul_kernel       --------------------------
	.section	.text.matmul_kernel,"ax",@progbits
	.align	128
        .global         matmul_kernel
        .type           matmul_kernel,@function
        .size           matmul_kernel,(.L_x_21 - matmul_kernel)
        .other          matmul_kernel,@"STO_CUDA_ENTRY STV_DEFAULT"
matmul_kernel:
.text.matmul_kernel:
[----:B------:R-:W0:Y:S01]  /*0000*/  LDC R1, c[0x0][0x37c] ;  /* 0x0000df00ff017b82 */ /* 0x000e220000000800 */
[----:B------:R-:W1:Y:S01]  /*0010*/  S2R R0, SR_TID.X ;  /* 0x0000000000007919 */ /* 0x000e620000002100 */
[----:B0-----:R-:W-:Y:S01]  /*0020*/  VIADD R1, R1, 0xfffffae8 ;  /* 0xfffffae801017836 */ /* 0x001fe20000000000 */
[----:B-1----:R-:W-:-:S13]  /*0030*/  ISETP.GE.U32.AND P0, PT, R0, 0x20, PT ;  /* 0x000000200000780c */ /* 0x002fda0003f06070 */
[----:B------:R-:W-:Y:S02]  /*0040*/  VOTEU.ANY UP0, P0 ;  /* 0x0000000000ff7886 */ /* 0x000fe40000000100 */
[----:B------:R-:W-:Y:S05]  /*0050*/  BRA.U UP0, `(.L_x_0) ;  /* 0x0000000100b87547 */ /* 0x000fea000b800000 */
[----:B------:R-:W0:Y:S01]  /*0060*/  S2UR UR6, SR_CgaCtaId ;  /* 0x00000000000679c3 */ /* 0x000e220000008800 */
[----:B------:R-:W-:Y:S01]  /*0070*/  NOP ;  /* 0x0000000000007918 */ /* 0x000fe20000000000 */
[----:B------:R-:W-:Y:S02]  /*0080*/  UMOV UR4, 0x40 ;  /* 0x0000004000047882 */ /* 0x000fe40000000000 */
[----:B0-----:R-:W-:-:S09]  /*0090*/  ULEA UR4, UR6, UR4, 0x18 ;  /* 0x0000000406047291 */ /* 0x001fd2000f8ec0ff */
[----:B------:R-:W0:Y:S01]  /*00a0*/  LDS.U8 R0, [UR4] ;  /* 0x00000004ff007984 */ /* 0x000e220008000000 */
[----:B------:R-:W-:Y:S02]  /*00b0*/  UMOV UR4, 0x400 ;  /* 0x0000040000047882 */ /* 0x000fe40000000000 */
[----:B------:R-:W-:Y:S01]  /*00c0*/  ULEA UR4, UR6, UR4, 0x18 ;  /* 0x0000000406047291 */ /* 0x000fe2000f8ec0ff */
[----:B0-----:R-:W-:-:S13]  /*00d0*/  ISETP.NE.AND P0, PT, R0, RZ, PT ;  /* 0x000000ff0000720c */ /* 0x001fda0003f05270 */
[----:B------:R-:W-:Y:S05]  /*00e0*/  @P0 BRA `(.L_x_1) ;  /* 0x00000000007c0947 */ /* 0x000fea0003800000 */
[----:B------:R-:W-:-:S13]  /*00f0*/  ELECT P0, URZ, PT ;  /* 0x0000000000ff782f */ /* 0x000fda0003800000 */
[----:B------:R-:W-:Y:S05]  /*0100*/  @!P0 BRA `(.L_x_2) ;  /* 0x0000000000848947 */ /* 0x000fea0003800000 */
[----:B------:R-:W-:Y:S01]  /*0110*/  UMOV UR5, 0x8 ;  /* 0x0000000800057882 */ /* 0x000fe20000000000 */
[----:B------:R-:W-:Y:S02]  /*0120*/  IMAD.MOV.U32 R4, RZ, RZ, 0x1 ;  /* 0x00000001ff047424 */ /* 0x000fe400078e00ff */
[----:B------:R-:W-:Y:S02]  /*0130*/  IMAD.MOV.U32 R5, RZ, RZ, 0xff ;  /* 0x000000ffff057424 */ /* 0x000fe400078e00ff */
[----:B------:R-:W-:Y:S04]  /*0140*/  DEPBAR.LE SB0, 0x36 ;  /* 0x00008d800000791a */ /* 0x000fe80000000000 */
[----:B------:R-:W0:Y:S02]  /*0150*/  UTCATOMSWS.FIND_AND_SET.ALIGN UP1, UR5, UR5 ;  /* 0x00000005000575e3 */ /* 0x000e240008020800 */
[----:B0-----:R-:W-:-:S04]  /*0160*/  PLOP3.LUT P0, PT, PT, PT, UP1, 0x80, 0x8 ;  /* 0x000000000008781c */ /* 0x001fc80003f0f018 */
[----:B------:R-:W-:-:S04]  /*0170*/  SEL R0, RZ, 0xffffffff, !P0 ;  /* 0xffffffffff007807 */ /* 0x000fc80004000000 */
[----:B------:R-:W-:Y:S01]  /*0180*/  ISETP.NE.AND P0, PT, R0, RZ, PT ;  /* 0x000000ff0000720c */ /* 0x000fe20003f05270 */
[----:B------:R-:W-:-:S12]  /*0190*/  IMAD.U32 R0, RZ, RZ, UR5 ;  /* 0x00000005ff007e24 */ /* 0x000fd8000f8e00ff */
[----:B------:R-:W-:Y:S05]  /*01a0*/  @P0 BRA `(.L_x_3) ;  /* 0x0000000000240947 */ /* 0x000fea0003800000 */
.L_x_4:
[----:B------:R-:W-:Y:S05]  /*01b0*/  NANOSLEEP 0x64 ;  /* 0x000000640000795d */ /* 0x000fea0003800000 */
[----:B------:R-:W-:-:S05]  /*01c0*/  UMOV UR5, 0x8 ;  /* 0x0000000800057882 */ /* 0x000fca0000000000 */
[----:B------:R-:W-:Y:S04]  /*01d0*/  DEPBAR.LE SB0, 0x36 ;  /* 0x00008d800000791a */ /* 0x000fe80000000000 */
[----:B------:R-:W0:Y:S02]  /*01e0*/  UTCATOMSWS.FIND_AND_SET.ALIGN UP1, UR5, UR5 ;  /* 0x00000005000575e3 */ /* 0x000e240008020800 */
[----:B0-----:R-:W-:-:S04]  /*01f0*/  PLOP3.LUT P0, PT, PT, PT, UP1, 0x80, 0x8 ;  /* 0x000000000008781c */ /* 0x001fc80003f0f018 */
[----:B------:R-:W-:-:S04]  /*0200*/  SEL R0, RZ, 0xffffffff, !P0 ;  /* 0xffffffffff007807 */ /* 0x000fc80004000000 */
[----:B------:R-:W-:Y:S01]  /*0210*/  ISETP.NE.AND P0, PT, R0, RZ, PT ;  /* 0x000000ff0000720c */ /* 0x000fe20003f05270 */
[----:B------:R-:W-:-:S12]  /*0220*/  IMAD.U32 R0, RZ, RZ, UR5 ;  /* 0x00000005ff007e24 */ /* 0x000fd8000f8e00ff */
[----:B------:R-:W-:Y:S05]  /*0230*/  @!P0 BRA `(.L_x_4) ;  /* 0xfffffffc00dc8947 */ /* 0x000fea000383ffff */
.L_x_3:
[C---:B------:R-:W-:Y:S01]  /*0240*/  VIADD R3, R0.reuse, 0x10 ;  /* 0x0000001000037836 */ /* 0x040fe20000000000 */
[----:B------:R-:W-:Y:S01]  /*0250*/  UMOV UR5, 0x50 ;  /* 0x0000005000057882 */ /* 0x000fe20000000000 */
[----:B------:R-:W-:Y:S01]  /*0260*/  SHF.L.U32 R2, R5, R0, RZ ;  /* 0x0000000005027219 */ /* 0x000fe200000006ff */
[----:B------:R-:W-:Y:S01]  /*0270*/  ULEA UR5, UR6, UR5, 0x18 ;  /* 0x0000000506057291 */ /* 0x000fe2000f8ec0ff */
[----:B------:R-:W-:Y:S01]  /*0280*/  IMAD.SHL.U32 R0, R0, 0x20, RZ ;  /* 0x0000002000007824 */ /* 0x000fe200078e00ff */
[----:B------:R-:W-:-:S04]  /*0290*/  SHF.L.U32 R3, R4, R3, RZ ;  /* 0x0000000304037219 */ /* 0x000fc800000006ff */
[----:B------:R-:W-:-:S05]  /*02a0*/  LOP3.LUT R2, R3, R2, RZ, 0xfc, !PT ;  /* 0x0000000203027212 */ /* 0x000fca00078efcff */
[----:B------:R0:W-:Y:S04]  /*02b0*/  ATOMS.OR RZ, [UR5], R2 ;  /* 0x00000002ffff798c */ /* 0x0001e8000b000005 */
[----:B------:R0:W-:Y:S01]  /*02c0*/  STS [UR4], R0 ;  /* 0x00000000ff007988 */ /* 0x0001e20008000804 */
[----:B------:R-:W-:Y:S05]  /*02d0*/  BRA `(.L_x_2) ;  /* 0x0000000000107947 */ /* 0x000fea0003800000 */
.L_x_1:
[----:B------:R-:W-:Y:S01]  /*02e0*/  IMAD.MOV.U32 R0, RZ, RZ, -0x1 ;  /* 0xffffffffff007424 */ /* 0x000fe200078e00ff */
[----:B------:R-:W-:-:S04]  /*02f0*/  MOV R2, 0x320 ;  /* 0x0000032000027802 */ /* 0x000fc80000000f00 */
[----:B------:R0:W-:Y:S03]  /*0300*/  STS [UR4], R0 ;  /* 0x00000000ff007988 */ /* 0x0001e60008000804 */
[----:B0-----:R-:W-:Y:S05]  /*0310*/  CALL.REL.NOINC `($__internal_1_$__cuda_sm10x_tcgen05_guardrail_trap_phase_invalid_during_alloc) ;  /* 0x0000011000787944 */ /* 0x001fea0003c00000 */
.L_x_2:
[----:B------:R-:W-:Y:S05]  /*0320*/  WARPSYNC.ALL ;  /* 0x0000000000007948 */ /* 0x000fea0003800000 */
[----:B------:R-:W-:Y:S01]  /*0330*/  NOP ;  /* 0x0000000000007918 */ /* 0x000fe20000000000 */
.L_x_0:
[----:B------:R-:W1:Y:S01]  /*0340*/  LDC.64 R10, c[0x0][0x398] ;  /* 0x0000e600ff0a7b82 */ /* 0x000e620000000a00 */
[----:B------:R-:W2:Y:S01]  /*0350*/  S2R R5, SR_CTAID.X ;  /* 0x0000000000057919 */ /* 0x000ea20000002500 */
[----:B------:R-:W-:Y:S01]  /*0360*/  UMOV UR4, 0x400 ;  /* 0x0000040000047882 */ /* 0x000fe20000000000 */
[----:B------:R-:W3:Y:S01]  /*0370*/  LDCU.64 UR20, c[0x0][0x358] ;  /* 0x00006b00ff1477ac */ /* 0x000ee20008000a00 */
[----:B------:R-:W4:Y:S01]  /*0380*/  S2R R15, SR_TID.X ;  /* 0x00000000000f7919 */ /* 0x000f220000002100 */
[----:B------:R-:W0:Y:S03]  /*0390*/  LDCU.128 UR12, c[0x0][0x380] ;  /* 0x00007000ff0c77ac */ /* 0x000e260008000c00 */
[----:B------:R-:W5:Y:S01]  /*03a0*/  S2UR UR6, SR_CgaCtaId ;  /* 0x00000000000679c3 */ /* 0x000f620000008800 */
[----:B------:R-:W-:-:S07]  /*03b0*/  UMOV UR10, 0x1 ;  /* 0x00000001000a7882 */ /* 0x000fce0000000000 */
[----:B------:R-:W0:Y:S02]  /*03c0*/  LDC.64 R70, c[0x0][0x3a0] ;  /* 0x0000e800ff467b82 */ /* 0x000e240000000a00 */
[----:B01----:R-:W-:-:S06]  /*03d0*/  VIADD R0, R11, 0x1f ;  /* 0x0000001f0b007836 */ /* 0x003fcc0000000000 */
[----:B------:R-:W0:Y:S01]  /*03e0*/  LDC.64 R68, c[0x0][0x3a8] ;  /* 0x0000ea00ff447b82 */ /* 0x000e220000000a00 */
[----:B------:R-:W-:Y:S01]  /*03f0*/  SHF.R.S32.HI R3, RZ, 0x1f, R0 ;  /* 0x0000001fff037819 */ /* 0x000fe20000011400 */
[----:B-----5:R-:W-:-:S03]  /*0400*/  ULEA UR4, UR6, UR4, 0x18 ;  /* 0x0000000406047291 */ /* 0x020fc6000f8ec0ff */
[----:B------:R-:W-:Y:S02]  /*0410*/  LEA.HI R3, R3, R0, RZ, 0x5 ;  /* 0x0000000003037211 */ /* 0x000fe400078f28ff */
[----:B--2---:R-:W-:Y:S02]  /*0420*/  IABS R8, R5 ;  /* 0x0000000500087213 */ /* 0x004fe40000000000 */
[----:B------:R-:W-:-:S05]  /*0430*/  SHF.R.S32.HI R3, RZ, 0x5, R3 ;  /* 0x00000005ff037819 */ /* 0x000fca0000011403 */
[----:B------:R-:W-:-:S05]  /*0440*/  IMAD.SHL.U32 R4, R3, 0x8, RZ ;  /* 0x0000000803047824 */ /* 0x000fca00078e00ff */
[-C--:B------:R-:W-:Y:S02]  /*0450*/  IABS R7, R4.reuse ;  /* 0x0000000400077213 */ /* 0x080fe40000000000 */
[----:B------:R-:W-:Y:S02]  /*0460*/  IABS R12, R4 ;  /* 0x00000004000c7213 */ /* 0x000fe40000000000 */
[----:B------:R-:W1:Y:S08]  /*0470*/  I2F.RP R0, R7 ;  /* 0x0000000700007306 */ /* 0x000e700000209400 */
[----:B-1----:R-:W1:Y:S02]  /*0480*/  MUFU.RCP R0, R0 ;  /* 0x0000000000007308 */ /* 0x002e640000001000 */
[----:B-1----:R-:W-:-:S02]  /*0490*/  VIADD R2, R0, 0xffffffe ;  /* 0x0ffffffe00027836 */ /* 0x002fc40000000000 */
[--C-:B------:R-:W-:Y:S01]  /*04a0*/  IMAD.MOV R0, RZ, RZ, -R12.reuse ;  /* 0x000000ffff007224 */ /* 0x100fe200078e0a0c */
[----:B------:R-:W-:-:S03]  /*04b0*/  PRMT R12, RZ, 0x7610, R12 ;  /* 0x00007610ff0c7816 */ /* 0x000fc6000000000c */
[----:B------:R1:W2:Y:S02]  /*04c0*/  F2I.FTZ.U32.TRUNC.NTZ R3, R2 ;  /* 0x0000000200037305 */ /* 0x0002a4000021f000 */
[----:B-1----:R-:W-:Y:S02]  /*04d0*/  IMAD.MOV.U32 R2, RZ, RZ, RZ ;  /* 0x000000ffff027224 */ /* 0x002fe400078e00ff */
[----:B--2---:R-:W-:-:S04]  /*04e0*/  IMAD.MOV R6, RZ, RZ, -R3 ;  /* 0x000000ffff067224 */ /* 0x004fc800078e0a03 */
[----:B------:R-:W-:Y:S02]  /*04f0*/  IMAD R9, R6, R7, RZ ;  /* 0x0000000706097224 */ /* 0x000fe400078e02ff */
[----:B------:R-:W-:Y:S02]  /*0500*/  IMAD.MOV.U32 R6, RZ, RZ, R8 ;  /* 0x000000ffff067224 */ /* 0x000fe400078e0008 */
[----:B------:R-:W-:-:S06]  /*0510*/  IMAD.HI.U32 R3, R3, R9, R2 ;  /* 0x0000000903037227 */ /* 0x000fcc00078e0002 */
[----:B------:R-:W-:-:S04]  /*0520*/  IMAD.HI.U32 R3, R3, R6, RZ ;  /* 0x0000000603037227 */ /* 0x000fc800078e00ff */
[----:B------:R-:W-:Y:S01]  /*0530*/  IMAD R0, R3, R0, R6 ;  /* 0x0000000003007224 */ /* 0x000fe200078e0206 */
[----:B------:R-:W-:Y:S04]  /*0540*/  BAR.SYNC.DEFER_BLOCKING 0x0 ;  /* 0x0000000000007b1d */ /* 0x000fe80000010000 */
[----:B------:R-:W-:-:S13]  /*0550*/  ISETP.GT.U32.AND P1, PT, R7, R0, PT ;  /* 0x000000000700720c */ /* 0x000fda0003f24070 */
[----:B------:R-:W-:Y:S02]  /*0560*/  @!P1 IMAD.IADD R0, R0, 0x1, -R7 ;  /* 0x0000000100009824 */ /* 0x000fe400078e0a07 */
[----:B------:R-:W-:Y:S01]  /*0570*/  @!P1 VIADD R3, R3, 0x1 ;  /* 0x0000000103039836 */ /* 0x000fe20000000000 */
[----:B------:R-:W-:Y:S02]  /*0580*/  ISETP.NE.AND P1, PT, R4, RZ, PT ;  /* 0x000000ff0400720c */ /* 0x000fe40003f25270 */
[----:B------:R-:W-:Y:S02]  /*0590*/  ISETP.GE.U32.AND P0, PT, R0, R7, PT ;  /* 0x000000070000720c */ /* 0x000fe40003f06070 */
[----:B------:R-:W-:-:S04]  /*05a0*/  LOP3.LUT R0, R5, R4, RZ, 0x3c, !PT ;  /* 0x0000000405007212 */ /* 0x000fc800078e3cff */
[----:B------:R-:W-:Y:S01]  /*05b0*/  ISETP.GE.AND P2, PT, R0, RZ, PT ;  /* 0x000000ff0000720c */ /* 0x000fe20003f46270 */
[----:B------:R-:W-:-:S06]  /*05c0*/  VIADD R0, R10, 0xff ;  /* 0x000000ff0a007836 */ /* 0x000fcc0000000000 */
[----:B------:R-:W-:-:S04]  /*05d0*/  @P0 VIADD R3, R3, 0x1 ;  /* 0x0000000103030836 */ /* 0x000fc80000000000 */
[----:B------:R-:W-:Y:S01]  /*05e0*/  IMAD.MOV.U32 R2, RZ, RZ, R3 ;  /* 0x000000ffff027224 */ /* 0x000fe200078e0003 */
[----:B------:R-:W-:-:S03]  /*05f0*/  SHF.R.S32.HI R3, RZ, 0x1f, R0 ;  /* 0x0000001fff037819 */ /* 0x000fc60000011400 */
[----:B------:R-:W-:Y:S01]  /*0600*/  @!P2 IMAD.MOV R2, RZ, RZ, -R2 ;  /* 0x000000ffff02a224 */ /* 0x000fe200078e0a02 */
[----:B------:R-:W-:Y:S02]  /*0610*/  @!P1 LOP3.LUT R2, RZ, R4, RZ, 0x33, !PT ;  /* 0x00000004ff029212 */ /* 0x000fe400078e33ff */
[----:B------:R-:W-:-:S03]  /*0620*/  LEA.HI R3, R3, R0, RZ, 0x8 ;  /* 0x0000000003037211 */ /* 0x000fc600078f40ff */
[----:B------:R-:W-:Y:S02]  /*0630*/  IMAD.SHL.U32 R6, R2, 0x8, RZ ;  /* 0x0000000802067824 */ /* 0x000fe400078e00ff */
[----:B------:R-:W-:-:S03]  /*0640*/  IMAD.MOV R2, RZ, RZ, -R2 ;  /* 0x000000ffff027224 */ /* 0x000fc600078e0a02 */
[----:B------:R-:W-:Y:S01]  /*0650*/  LEA.HI.SX32 R3, R3, -R6, 0x18 ;  /* 0x8000000603037211 */ /* 0x000fe200078fc2ff */
[----:B------:R-:W-:-:S03]  /*0660*/  IMAD R8, R4, R2, R5 ;  /* 0x0000000204087224 */ /* 0x000fc600078e0205 */
[----:B------:R-:W-:Y:S02]  /*0670*/  VIMNMX R13, PT, PT, R3, 0x8, PT ;  /* 0x00000008030d7848 */ /* 0x000fe40003fe0100 */
[----:B------:R-:W-:Y:S02]  /*0680*/  IABS R4, R8 ;  /* 0x0000000800047213 */ /* 0x000fe40000000000 */
[----:B------:R-:W-:-:S04]  /*0690*/  IABS R7, R13 ;  /* 0x0000000d00077213 */ /* 0x000fc80000000000 */
[----:B------:R-:W1:Y:S08]  /*06a0*/  I2F.RP R0, R7 ;  /* 0x0000000700007306 */ /* 0x000e700000209400 */
[----:B-1----:R-:W1:Y:S02]  /*06b0*/  MUFU.RCP R0, R0 ;  /* 0x0000000000007308 */ /* 0x002e640000001000 */
[----:B-1----:R-:W-:-:S06]  /*06c0*/  VIADD R3, R0, 0xffffffe ;  /* 0x0ffffffe00037836 */ /* 0x002fcc0000000000 */
[----:B------:R-:W1:Y:S02]  /*06d0*/  F2I.FTZ.U32.TRUNC.NTZ R3, R3 ;  /* 0x0000000300037305 */ /* 0x000e64000021f000 */
[----:B-1----:R-:W-:-:S04]  /*06e0*/  IMAD.MOV R9, RZ, RZ, -R3 ;  /* 0x000000ffff097224 */ /* 0x002fc800078e0a03 */
[----:B------:R-:W-:Y:S01]  /*06f0*/  IMAD.MOV.U32 R2, RZ, RZ, R9 ;  /* 0x000000ffff027224 */ /* 0x000fe200078e0009 */
[----:B------:R-:W-:-:S03]  /*0700*/  IABS R9, R13 ;  /* 0x0000000d00097213 */ /* 0x000fc60000000000 */
[----:B------:R-:W-:Y:S02]  /*0710*/  IMAD R5, R2, R7, RZ ;  /* 0x0000000702057224 */ /* 0x000fe400078e02ff */
[----:B------:R-:W-:Y:S02]  /*0720*/  IMAD.MOV.U32 R2, RZ, RZ, RZ ;  /* 0x000000ffff027224 */ /* 0x000fe400078e00ff */
[----:B------:R-:W-:Y:S01]  /*0730*/  IMAD.MOV R0, RZ, RZ, -R9 ;  /* 0x000000ffff007224 */ /* 0x000fe200078e0a09 */
[----:B------:R-:W-:Y:S01]  /*0740*/  IABS R9, R10 ;  /* 0x0000000a00097213 */ /* 0x000fe20000000000 */
[----:B------:R-:W-:Y:S01]  /*0750*/  IMAD.HI.U32 R2, R3, R5, R2 ;  /* 0x0000000503027227 */ /* 0x000fe200078e0002 */
[----:B----4-:R-:W-:-:S05]  /*0760*/  LOP3.LUT R5, R15, 0xff, RZ, 0xc0, !PT ;  /* 0x000000ff0f057812 */ /* 0x010fca00078ec0ff */
[----:B------:R-:W-:-:S04]  /*0770*/  IMAD.HI.U32 R17, R2, R4, RZ ;  /* 0x0000000402117227 */ /* 0x000fc800078e00ff */
[----:B------:R-:W-:Y:S02]  /*0780*/  IMAD R0, R17, R0, R4 ;  /* 0x0000000011007224 */ /* 0x000fe400078e0204 */
[----:B------:R-:W1:Y:S03]  /*0790*/  I2F.RP R4, R9 ;  /* 0x0000000900047306 */ /* 0x000e660000209400 */
[----:B------:R-:W-:-:S05]  /*07a0*/  ISETP.GT.U32.AND P1, PT, R7, R0, PT ;  /* 0x000000000700720c */ /* 0x000fca0003f24070 */
[----:B-1----:R-:W1:Y:S08]  /*07b0*/  MUFU.RCP R4, R4 ;  /* 0x0000000400047308 */ /* 0x002e700000001000 */
[----:B------:R-:W-:Y:S02]  /*07c0*/  @!P1 IMAD.IADD R0, R0, 0x1, -R7 ;  /* 0x0000000100009824 */ /* 0x000fe400078e0a07 */
[----:B------:R-:W-:Y:S01]  /*07d0*/  @!P1 VIADD R17, R17, 0x1 ;  /* 0x0000000111119836 */ /* 0x000fe20000000000 */
[----:B------:R-:W-:-:S02]  /*07e0*/  ISETP.NE.AND P1, PT, R13, RZ, PT ;  /* 0x000000ff0d00720c */ /* 0x000fc40003f25270 */
[----:B------:R-:W-:Y:S02]  /*07f0*/  ISETP.GE.U32.AND P0, PT, R0, R7, PT ;  /* 0x000000070000720c */ /* 0x000fe40003f06070 */
[----:B------:R-:W-:-:S04]  /*0800*/  LOP3.LUT R0, R8, R13, RZ, 0x3c, !PT ;  /* 0x0000000d08007212 */ /* 0x000fc800078e3cff */
[----:B------:R-:W-:Y:S01]  /*0810*/  ISETP.GE.AND P2, PT, R0, RZ, PT ;  /* 0x000000ff0000720c */ /* 0x000fe20003f46270 */
[----:B-1----:R-:W-:-:S06]  /*0820*/  VIADD R2, R4, 0xffffffe ;  /* 0x0ffffffe04027836 */ /* 0x002fcc0000000000 */
[----:B------:R-:W-:Y:S01]  /*0830*/  @P0 VIADD R17, R17, 0x1 ;  /* 0x0000000111110836 */ /* 0x000fe20000000000 */
[----:B------:R1:W2:Y:S05]  /*0840*/  F2I.FTZ.U32.TRUNC.NTZ R3, R2 ;  /* 0x0000000200037305 */ /* 0x0002aa000021f000 */
[----:B------:R-:W-:Y:S01]  /*0850*/  @!P2 IMAD.MOV R17, RZ, RZ, -R17 ;  /* 0x000000ffff11a224 */ /* 0x000fe200078e0a11 */
[----:B------:R-:W-:Y:S01]  /*0860*/  @!P1 LOP3.LUT R17, RZ, R13, RZ, 0x33, !PT ;  /* 0x0000000dff119212 */ /* 0x000fe200078e33ff */
[----:B-1----:R-:W-:-:S04]  /*0870*/  IMAD.MOV.U32 R2, RZ, RZ, RZ ;  /* 0x000000ffff027224 */ /* 0x002fc800078e00ff */
[----:B------:R-:W-:Y:S02]  /*0880*/  IMAD.MOV R0, RZ, RZ, -R17 ;  /* 0x000000ffff007224 */ /* 0x000fe400078e0a11 */
[----:B--2---:R-:W-:Y:S02]  /*0890*/  IMAD.MOV R4, RZ, RZ, -R3 ;  /* 0x000000ffff047224 */ /* 0x004fe400078e0a03 */
[----:B------:R-:W-:Y:S02]  /*08a0*/  IMAD R0, R13, R0, R8 ;  /* 0x000000000d007224 */ /* 0x000fe400078e0208 */
[----:B------:R-:W-:Y:S02]  /*08b0*/  IMAD R7, R4, R9, RZ ;  /* 0x0000000904077224 */ /* 0x000fe400078e02ff */
[----:B------:R-:W1:Y:S01]  /*08c0*/  LDS R4, [UR4] ;  /* 0x00000004ff047984 */ /* 0x000e620008000800 */
[----:B------:R-:W-:Y:S01]  /*08d0*/  IMAD.IADD R0, R6, 0x1, R0 ;  /* 0x0000000106007824 */ /* 0x000fe200078e0200 */
[----:B------:R-:W-:Y:S01]  /*08e0*/  SHF.R.U32.HI R6, RZ, 0x5, R15 ;  /* 0x00000005ff067819 */ /* 0x000fe2000001160f */
[----:B------:R-:W-:-:S03]  /*08f0*/  IMAD.HI.U32 R2, R3, R7, R2 ;  /* 0x0000000703027227 */ /* 0x000fc600078e0002 */
[----:B------:R-:W-:Y:S01]  /*0900*/  LOP3.LUT R3, R6, 0x4, RZ, 0xc0, !PT ;  /* 0x0000000406037812 */ /* 0x000fe200078ec0ff */
[----:B------:R-:W-:-:S03]  /*0910*/  IMAD R14, R0, 0x100, R5 ;  /* 0x00000100000e7824 */ /* 0x000fc600078e0205 */
[----:B------:R-:W-:Y:S01]  /*0920*/  R2UR UR9, R3 ;  /* 0x00000000030972ca */ /* 0x000fe200000e0000 */
[----:B------:R-:W-:Y:S01]  /*0930*/  VIADD R3, R70, 0xffffffde ;  /* 0xffffffde46037836 */ /* 0x000fe20000000000 */
[----:B------:R-:W-:Y:S01]  /*0940*/  IABS R0, R14 ;  /* 0x0000000e00007213 */ /* 0x000fe20000000000 */
[----:B------:R2:W-:Y:S01]  /*0950*/  STL [R1+0x4c0], R14 ;  /* 0x0004c00e01007387 */ /* 0x0005e20000100800 */
[----:B------:R-:W-:Y:S03]  /*0960*/  BAR.SYNC.DEFER_BLOCKING 0x0 ;  /* 0x0000000000007b1d */ /* 0x000fe60000010000 */
[----:B------:R-:W-:Y:S01]  /*0970*/  IMAD.HI.U32 R2, R2, R0, RZ ;  /* 0x0000000002027227 */ /* 0x000fe200078e00ff */
[----:B------:R-:W-:Y:S02]  /*0980*/  ISETP.GE.AND P2, PT, R14, RZ, PT ;  /* 0x000000ff0e00720c */ /* 0x000fe40003f46270 */
[----:B------:R-:W-:Y:S01]  /*0990*/  ISETP.GE.U32.AND P5, PT, R3, 0x7fffff5f, PT ;  /* 0x7fffff5f0300780c */ /* 0x000fe20003fa6070 */
[----:B------:R-:W-:-:S04]  /*09a0*/  IMAD.MOV R2, RZ, RZ, -R2 ;  /* 0x000000ffff027224 */ /* 0x000fc800078e0a02 */
[----:B------:R-:W-:Y:S02]  /*09b0*/  IMAD R0, R9, R2, R0 ;  /* 0x0000000209007224 */ /* 0x000fe400078e0200 */
[----:B------:R-:W-:-:S03]  /*09c0*/  IMAD.SHL.U32 R2, R6, 0x200000, RZ ;  /* 0x0020000006027824 */ /* 0x000fc600078e00ff */
[----:B------:R-:W-:Y:S02]  /*09d0*/  ISETP.GT.U32.AND P0, PT, R9, R0, PT ;  /* 0x000000000900720c */ /* 0x000fe40003f04070 */
[----:B------:R-:W-:Y:S02]  /*09e0*/  LOP3.LUT R2, R2, 0x600000, RZ, 0xc0, !PT ;  /* 0x0060000002027812 */ /* 0x000fe400078ec0ff */
[----:B-1----:R-:W-:Y:S01]  /*09f0*/  R2UR UR5, R4 ;  /* 0x00000000040572ca */ /* 0x002fe200000e0000 */
[----:B------:R-:W-:-:S08]  /*0a00*/  VIADD R4, R70, 0xffffffbe ;  /* 0xffffffbe46047836 */ /* 0x000fd00000000000 */
[----:B------:R-:W-:Y:S01]  /*0a10*/  @!P0 IMAD.IADD R0, R0, 0x1, -R9 ;  /* 0x0000000100008824 */ /* 0x000fe200078e0a09 */
[----:B------:R-:W-:-:S04]  /*0a20*/  ISETP.NE.AND P0, PT, R10, RZ, PT ;  /* 0x000000ff0a00720c */ /* 0x000fc80003f05270 */
[----:B------:R-:W-:Y:S01]  /*0a30*/  ISETP.GT.U32.AND P1, PT, R9, R0, PT ;  /* 0x000000000900720c */ /* 0x000fe20003f24070 */
[----:B------:R-:W-:-:S05]  /*0a40*/  VIADD R2, R2, UR5 ;  /* 0x0000000502027c36 */ /* 0x000fca0008000000 */
[----:B------:R-:W-:Y:S01]  /*0a50*/  R2UR UR8, R2 ;  /* 0x00000000020872ca */ /* 0x000fe200000e0000 */
[----:B------:R-:W-:-:S06]  /*0a60*/  VIADD R2, R70, 0xffffffbf ;  /* 0xffffffbf46027836 */ /* 0x000fcc0000000000 */
[----:B------:R-:W-:Y:S01]  /*0a70*/  @!P1 IMAD.IADD R0, R0, 0x1, -R9 ;  /* 0x0000000100009824 */ /* 0x000fe200078e0a09 */
[----:B------:R-:W-:Y:S01]  /*0a80*/  ISETP.NE.U32.AND P1, PT, R5, RZ, PT ;  /* 0x000000ff0500720c */ /* 0x000fe20003f25070 */
[----:B------:R-:W-:Y:S01]  /*0a90*/  VIADD R5, R70, 0xffffffbd ;  /* 0xffffffbd46057836 */ /* 0x000fe20000000000 */
[----:B------:R-:W-:Y:S01]  /*0aa0*/  ISETP.GE.U32.AND P4, PT, R2, 0x7fffff40, PT ;  /* 0x7fffff400200780c */ /* 0x000fe20003f86070 */
[----:B------:R-:W-:Y:S01]  /*0ab0*/  @!P2 IMAD.MOV R0, RZ, RZ, -R0 ;  /* 0x000000ffff00a224 */ /* 0x000fe200078e0a00 */
[----:B------:R-:W-:Y:S01]  /*0ac0*/  @!P0 LOP3.LUT R0, RZ, R10, RZ, 0x33, !PT ;  /* 0x0000000aff008212 */ /* 0x000fe200078e33ff */
[----:B------:R-:W-:Y:S01]  /*0ad0*/  VIADD R2, R70, 0xffffffdf ;  /* 0xffffffdf46027836 */ /* 0x000fe20000000000 */
[----:B------:R-:W-:Y:S02]  /*0ae0*/  ISETP.GE.U32.AND P0, PT, R4, 0x7fffff3f, PT ;  /* 0x7fffff3f0400780c */ /* 0x000fe40003f06070 */
[----:B------:R-:W-:Y:S01]  /*0af0*/  ISETP.GE.U32.AND P3, PT, R5, 0x7fffff3e, PT ;  /* 0x7fffff3e0500780c */ /* 0x000fe20003f66070 */
[----:B------:R-:W-:Y:S01]  /*0b00*/  IMAD R71, R0, R71, RZ ;  /* 0x0000004700477224 */ /* 0x000fe200078e02ff */
[----:B------:R-:W-:Y:S01]  /*0b10*/  ISETP.GE.U32.AND P2, PT, R2, 0x7fffff60, PT ;  /* 0x7fffff600200780c */ /* 0x000fe20003f46070 */
[----:B0-23--:R-:W-:-:S12]  /*0b20*/  BRA.U UP0, `(.L_x_5) ;  /* 0x0000000100187547 */ /* 0x00dfd8000b800000 */
[----:B------:R-:W-:Y:S01]  /*0b30*/  ELECT P6, URZ, PT ;  /* 0x0000000000ff782f */ /* 0x000fe200038c0000 */
[----:B------:R-:W-:Y:S01]  /*0b40*/  IMAD.MOV.U32 R0, RZ, RZ, 0x1 ;  /* 0x00000001ff007424 */ /* 0x000fe200078e00ff */
[----:B------:R-:W-:Y:S01]  /*0b50*/  UMOV UR7, 0x40 ;  /* 0x0000004000077882 */ /* 0x000fe20000000000 */
[----:B------:R-:W-:Y:S01]  /*0b60*/  UVIRTCOUNT.DEALLOC.SMPOOL 0x80 ;  /* 0x000000800000784c */ /* 0x000fe20000000000 */
[----:B------:R-:W-:-:S09]  /*0b70*/  ULEA UR7, UR6, UR7, 0x18 ;  /* 0x0000000706077291 */ /* 0x000fd2000f8ec0ff */
[----:B------:R0:W-:Y:S03]  /*0b80*/  @P6 STS.U8 [UR7], R0 ;  /* 0x00000000ff006988 */ /* 0x0001e60008000007 */
.L_x_5:
[----:B------:R-:W-:Y:S01]  /*0b90*/  ULEA UR6, UR9, UR8, 0x3 ;  /* 0x0000000809067291 */ /* 0x000fe2000f8e18ff */
[C---:B------:R-:W-:Y:S01]  /*0ba0*/  LEA R2, P6, R71.reuse, UR12, 0x1 ;  /* 0x0000000c47027c11 */ /* 0x040fe2000f8c08ff */
[----:B------:R-:W-:Y:S01]  /*0bb0*/  VOTEU.ALL UP1, P1 ;  /* 0x0000000000ff7886 */ /* 0x000fe20000820000 */
[----:B------:R-:W-:Y:S01]  /*0bc0*/  UIADD3 UR7, UPT, UPT, UR4, 0x4000, URZ ;  /* 0x0000400004077890 */ /* 0x000fe2000fffe0ff */
[C---:B------:R-:W-:Y:S01]  /*0bd0*/  IMAD.SHL.U32 R3, R68.reuse, 0x40, RZ ;  /* 0x0000004044037824 */ /* 0x040fe200078e00ff */
[----:B------:R-:W-:Y:S01]  /*0be0*/  VOTEU.ALL UP2, P1 ;  /* 0x0000000000ff7886 */ /* 0x000fe20000840000 */
[----:B0-----:R-:W-:Y:S01]  /*0bf0*/  LEA.HI.X.SX32 R0, R71, UR13, 0x1, P6 ;  /* 0x0000000d47007c11 */ /* 0x001fe2000b0f0eff */
[----:B------:R-:W-:Y:S01]  /*0c00*/  IMAD R5, R68, 0x82, RZ ;  /* 0x0000008244057824 */ /* 0x000fe200078e02ff */
[----:B------:R-:W-:-:S04]  /*0c10*/  @!UP1 UIADD3 UR16, UPT, UPT, -UR10, 0x100000, URZ ;  /* 0x001000000a109890 */ /* 0x000fc8000fffe1ff */
[----:B------:R-:W-:Y:S02]  /*0c20*/  @!UP1 USHF.L.U32 UR17, UR16, 0xb, URZ ;  /* 0x0000000b10119899 */ /* 0x000fe400080006ff */
[----:B------:R-:W-:Y:S01]  /*0c30*/  @!UP1 USHF.L.U32 UR16, UR16, 0x1, URZ ;  /* 0x0000000110109899 */ /* 0x000fe200080006ff */
[----:B------:R-:W-:Y:S01]  /*0c40*/  STTM.x32 tmem[UR6], RZ ;  /* 0x000000ff000079ed */ /* 0x000fe200082c0006 */
[----:B------:R-:W0:Y:S02]  /*0c50*/  FENCE.VIEW.ASYNC.T ;  /* 0x00000000000073c6 */ /* 0x000e240000000200 */
[----:B0-----:R-:W-:Y:S01]  /*0c60*/  BAR.SYNC.DEFER_BLOCKING 0x0 ;  /* 0x0000000000007b1d */ /* 0x001fe20000010000 */
[C---:B------:R-:W-:Y:S01]  /*0c70*/  LEA R4, P6, R68.reuse, R2, 0x7 ;  /* 0x0000000244047211 */ /* 0x040fe200078c38ff */
[----:B------:R-:W-:Y:S02]  /*0c80*/  IMAD R7, R68, 0x41, RZ ;  /* 0x0000004144077824 */ /* 0x000fe400078e02ff */
[----:B------:R-:W-:Y:S01]  /*0c90*/  VIADD R6, R70, 0xffffffbc ;  /* 0xffffffbc46067836 */ /* 0x000fe20000000000 */
[----:B------:R-:W-:Y:S01]  /*0ca0*/  LEA.HI.X.SX32 R9, R3, R0, 0x1, P6 ;  /* 0x0000000003097211 */ /* 0x000fe200030f0eff */
[----:B------:R-:W-:Y:S01]  /*0cb0*/  STL [R1+0x4e4], R93 ;  /* 0x0004e45d01007387 */ /* 0x000fe20000100800 */
[----:B------:R-:W-:-:S03]  /*0cc0*/  IADD3 R8, P6, PT, R5, R2, RZ ;  /* 0x0000000205087210 */ /* 0x000fc60007fde0ff */
[----:B------:R-:W-:Y:S01]  /*0cd0*/  @!P4 IMAD.MOV.U32 R5, RZ, RZ, R9 ;  /* 0x000000ffff05c224 */ /* 0x000fe200078e0009 */
[----:B------:R-:W-:Y:S01]  /*0ce0*/  PRMT R36, RZ, 0x7610, R36 ;  /* 0x00007610ff247816 */ /* 0x000fe20000000024 */
[----:B------:R-:W-:Y:S01]  /*0cf0*/  STL [R1+0x4e0], R92 ;  /* 0x0004e05c01007387 */ /* 0x000fe20000100800 */
[----:B------:R-:W-:Y:S02]  /*0d00*/  PRMT R13, RZ, 0x7610, R13 ;  /* 0x00007610ff0d7816 */ /* 0x000fe4000000000d */
[----:B------:R-:W-:Y:S01]  /*0d10*/  PRMT R20, RZ, 0x7610, R20 ;  /* 0x00007610ff147816 */ /* 0x000fe20000000014 */
[----:B------:R0:W-:Y:S01]  /*0d20*/  STL [R1+0x4dc], R91 ;  /* 0x0004dc5b01007387 */ /* 0x0001e20000100800 */
[----:B------:R-:W-:Y:S02]  /*0d30*/  PRMT R14, RZ, 0x7610, R14 ;  /* 0x00007610ff0e7816 */ /* 0x000fe4000000000e */
[----:B------:R-:W-:Y:S01]  /*0d40*/  PRMT R37, RZ, 0x7610, R37 ;  /* 0x00007610ff257816 */ /* 0x000fe20000000025 */
[----:B------:R-:W-:Y:S01]  /*0d50*/  STL [R1+0x4d8], R90 ;  /* 0x0004d85a01007387 */ /* 0x000fe20000100800 */
[----:B------:R-:W-:-:S02]  /*0d60*/  PRMT R22, RZ, 0x7610, R22 ;  /* 0x00007610ff167816 */ /* 0x000fc40000000016 */
[----:B------:R-:W-:Y:S01]  /*0d70*/  PRMT R21, RZ, 0x7610, R21 ;  /* 0x00007610ff157816 */ /* 0x000fe20000000015 */
[----:B------:R-:W1:Y:S02]  /*0d80*/  FENCE.VIEW.ASYNC.S ;  /* 0x00000000000073c6 */ /* 0x000e640000000000 */
[----:B-1----:R1:W2:Y:S02]  /*0d90*/  @!UP2 SYNCS.EXCH.64 URZ, [UR7], UR16 ;  /* 0x0000001007ffa5b2 */ /* 0x0022a40008000100 */
[----:B--2---:R-:W-:Y:S01]  /*0da0*/  BAR.SYNC.DEFER_BLOCKING 0x0 ;  /* 0x0000000000007b1d */ /* 0x004fe20000010000 */
[----:B------:R-:W-:Y:S01]  /*0db0*/  LEA.HI.X.SX32 R7, R7, R0, 0x1, P6 ;  /* 0x0000000007077211 */ /* 0x000fe200030f0eff */
[----:B------:R-:W-:Y:S01]  /*0dc0*/  IMAD.SHL.U32 R3, R68, 0x20, RZ ;  /* 0x0000002044037824 */ /* 0x000fe200078e00ff */
[----:B------:R-:W-:Y:S02]  /*0dd0*/  PRMT R23, RZ, 0x7610, R23 ;  /* 0x00007610ff177816 */ /* 0x000fe40000000017 */
[----:B------:R-:W-:-:S02]  /*0de0*/  PRMT R38, RZ, 0x7610, R38 ;  /* 0x00007610ff267816 */ /* 0x000fc40000000026 */
[----:B------:R-:W-:Y:S01]  /*0df0*/  PRMT R25, RZ, 0x7610, R25 ;  /* 0x00007610ff197816 */ /* 0x000fe20000000019 */
[----:B------:R-:W-:Y:S01]  /*0e00*/  STL [R1+0x4d4], R89 ;  /* 0x0004d45901007387 */ /* 0x000fe20000100800 */
[----:B------:R-:W-:Y:S02]  /*0e10*/  PRMT R24, RZ, 0x7610, R24 ;  /* 0x00007610ff187816 */ /* 0x000fe40000000018 */
[----:B------:R-:W-:Y:S01]  /*0e20*/  PRMT R40, RZ, 0x7610, R40 ;  /* 0x00007610ff287816 */ /* 0x000fe20000000028 */
[----:B------:R-:W-:Y:S01]  /*0e30*/  STL [R1+0x4cc], R11 ;  /* 0x0004cc0b01007387 */ /* 0x000fe20000100800 */
[----:B------:R-:W-:Y:S02]  /*0e40*/  PRMT R39, RZ, 0x7610, R39 ;  /* 0x00007610ff277816 */ /* 0x000fe40000000027 */
[----:B------:R-:W-:Y:S01]  /*0e50*/  PRMT R42, RZ, 0x7610, R42 ;  /* 0x00007610ff2a7816 */ /* 0x000fe2000000002a */
[----:B------:R-:W-:Y:S01]  /*0e60*/  STL [R1+0x4c8], R17 ;  /* 0x0004c81101007387 */ /* 0x000fe20000100800 */
[----:B------:R-:W-:-:S02]  /*0e70*/  PRMT R41, RZ, 0x7610, R41 ;  /* 0x00007610ff297816 */ /* 0x000fc40000000029 */
[----:B------:R-:W-:Y:S01]  /*0e80*/  PRMT R122, RZ, 0x7610, R122 ;  /* 0x00007610ff7a7816 */ /* 0x000fe2000000007a */
[----:B------:R-:W-:Y:S01]  /*0e90*/  STL [R1+0x4c4], R69 ;  /* 0x0004c44501007387 */ /* 0x000fe20000100800 */
[----:B------:R-:W-:Y:S02]  /*0ea0*/  PRMT R80, RZ, 0x7610, R80 ;  /* 0x00007610ff507816 */ /* 0x000fe40000000050 */
[----:B------:R-:W-:Y:S01]  /*0eb0*/  PRMT R77, RZ, 0x7610, R77 ;  /* 0x00007610ff4d7816 */ /* 0x000fe2000000004d */
[----:B------:R-:W-:Y:S01]  /*0ec0*/  STL [R1+0x2b4], R4 ;  /* 0x0002b40401007387 */ /* 0x000fe20000100800 */
[----:B0-----:R-:W-:Y:S02]  /*0ed0*/  PRMT R91, RZ, 0x7610, R91 ;  /* 0x00007610ff5b7816 */ /* 0x001fe4000000005b */
[----:B------:R-:W-:Y:S01]  /*0ee0*/  PRMT R125, RZ, 0x7610, R125 ;  /* 0x00007610ff7d7816 */ /* 0x000fe2000000007d */
[----:B------:R0:W-:Y:S01]  /*0ef0*/  STL [R1+0x2b0], R9 ;  /* 0x0002b00901007387 */ /* 0x0001e20000100800 */
[----:B------:R-:W-:-:S02]  /*0f00*/  PRMT R78, RZ, 0x7610, R78 ;  /* 0x00007610ff4e7816 */ /* 0x000fc4000000004e */
[----:B------:R-:W-:Y:S01]  /*0f10*/  PRMT R124, RZ, 0x7610, R124 ;  /* 0x00007610ff7c7816 */ /* 0x000fe2000000007c */
[----:B------:R2:W3:Y:S01]  /*0f20*/  @!P4 LDG.E.U16 R12, desc[UR20][R4.64] ;  /* 0x00000014040cc981 */ /* 0x0004e2000c1e1500 */
[----:B------:R-:W-:Y:S02]  /*0f30*/  ISETP.GE.U32.AND P6, PT, R6, 0x7fffff3d, PT ;  /* 0x7fffff3d0600780c */ /* 0x000fe40003fc6070 */
[----:B------:R-:W-:Y:S01]  /*0f40*/  PRMT R123, RZ, 0x7610, R123 ;  /* 0x00007610ff7b7816 */ /* 0x000fe2000000007b */
[----:B------:R-:W-:Y:S01]  /*0f50*/  STL [R1+0x2bc], R8 ;  /* 0x0002bc0801007387 */ /* 0x000fe20000100800 */
[----:B------:R-:W-:Y:S02]  /*0f60*/  PRMT R43, RZ, 0x7610, R43 ;  /* 0x00007610ff2b7816 */ /* 0x000fe4000000002b */
[----:B------:R-:W-:Y:S01]  /*0f70*/  PRMT R121, RZ, 0x7610, R121 ;  /* 0x00007610ff797816 */ /* 0x000fe20000000079 */
[----:B------:R4:W-:Y:S01]  /*0f80*/  STL [R1+0x2b8], R7 ;  /* 0x0002b80701007387 */ /* 0x0009e20000100800 */
[C---:B0-----:R-:W-:Y:S01]  /*0f90*/  LEA R9, P4, R68.reuse, R2, 0x6 ;  /* 0x0000000244097211 */ /* 0x041fe200078830ff */
[----:B--2---:R-:W-:Y:S01]  /*0fa0*/  @!P0 IMAD.MOV.U32 R4, RZ, RZ, R8 ;  /* 0x000000ffff048224 */ /* 0x004fe200078e0008 */
[----:B------:R-:W-:Y:S01]  /*0fb0*/  PRMT R44, RZ, 0x7610, R44 ;  /* 0x00007610ff2c7816 */ /* 0x000fe2000000002c */
[----:B------:R-:W-:Y:S01]  /*0fc0*/  @!P0 IMAD.MOV.U32 R5, RZ, RZ, R7 ;  /* 0x000000ffff058224 */ /* 0x000fe200078e0007 */
[----:B------:R-:W-:Y:S01]  /*0fd0*/  LEA.HI.X.SX32 R10, R3, R0, 0x1, P4 ;  /* 0x00000000030a7211 */ /* 0x000fe200020f0eff */
[----:B------:R-:W-:Y:S01]  /*0fe0*/  IMAD R3, R68, 0x21, RZ ;  /* 0x0000002144037824 */ /* 0x000fe200078e02ff */
[----:B------:R0:W-:Y:S01]  /*0ff0*/  STL [R1+0x134], R9 ;  /* 0x0001340901007387 */ /* 0x0001e20000100800 */
[----:B------:R-:W-:-:S02]  /*1000*/  PRMT R79, RZ, 0x7610, R79 ;  /* 0x00007610ff4f7816 */ /* 0x000fc4000000004f */
[----:B------:R-:W-:Y:S01]  /*1010*/  PRMT R45, RZ, 0x7610, R45 ;  /* 0x00007610ff2d7816 */ /* 0x000fe2000000002d */
[----:B----4-:R-:W-:Y:S01]  /*1020*/  IMAD R7, R68, 0x42, RZ ;  /* 0x0000004244077824 */ /* 0x010fe200078e02ff */
[----:B------:R2:W3:Y:S01]  /*1030*/  @!P0 LDG.E.U16 R36, desc[UR20][R4.64] ;  /* 0x0000001404248981 */ /* 0x0004e2000c1e1500 */
[----:B------:R-:W-:Y:S01]  /*1040*/  VIADD R6, R70, 0xffffffef ;  /* 0xffffffef46067836 */ /* 0x000fe20000000000 */
[----:B------:R-:W-:Y:S02]  /*1050*/  PRMT R120, RZ, 0x7610, R120 ;  /* 0x00007610ff787816 */ /* 0x000fe40000000078 */
[----:B------:R-:W-:Y:S01]  /*1060*/  PRMT R119, RZ, 0x7610, R119 ;  /* 0x00007610ff777816 */ /* 0x000fe20000000077 */
[----:B------:R4:W-:Y:S01]  /*1070*/  STL [R1+0x130], R10 ;  /* 0x0001300a01007387 */ /* 0x0009e20000100800 */
[----:B------:R-:W-:Y:S02]  /*1080*/  IADD3 R8, P4, PT, R7, R2, RZ ;  /* 0x0000000207087210 */ /* 0x000fe40007f9e0ff */
[----:B------:R-:W-:-:S02]  /*1090*/  PRMT R118, RZ, 0x7610, R118 ;  /* 0x00007610ff767816 */ /* 0x000fc40000000076 */
[----:B------:R-:W-:Y:S01]  /*10a0*/  PRMT R116, RZ, 0x7610, R116 ;  /* 0x00007610ff747816 */ /* 0x000fe20000000074 */
[----:B--2---:R-:W-:Y:S01]  /*10b0*/  @!P2 IMAD.MOV.U32 R4, RZ, RZ, R9 ;  /* 0x000000ffff04a224 */ /* 0x004fe200078e0009 */
[----:B------:R-:W-:Y:S01]  /*10c0*/  ISETP.GE.U32.AND P0, PT, R6, 0x7fffff70, PT ;  /* 0x7fffff700600780c */ /* 0x000fe20003f06070 */
[----:B------:R-:W-:Y:S01]  /*10d0*/  @!P2 IMAD.MOV.U32 R5, RZ, RZ, R10 ;  /* 0x000000ffff05a224 */ /* 0x000fe200078e000a */
[----:B------:R-:W-:Y:S01]  /*10e0*/  PRMT R81, RZ, 0x7610, R81 ;  /* 0x00007610ff517816 */ /* 0x000fe20000000051 */
[----:B0-----:R-:W-:Y:S01]  /*10f0*/  IMAD R9, R68, 0x84, RZ ;  /* 0x0000008444097824 */ /* 0x001fe200078e02ff */
[----:B------:R-:W-:Y:S02]  /*1100*/  LEA.HI.X.SX32 R15, R3, R0, 0x1, P4 ;  /* 0x00000000030f7211 */ /* 0x000fe400020f0eff */
[----:B------:R-:W-:Y:S01]  /*1110*/  PRMT R46, RZ, 0x7610, R46 ;  /* 0x00007610ff2e7816 */ /* 0x000fe2000000002e */
[----:B------:R0:W2:Y:S01]  /*1120*/  @!P2 LDG.E.U16 R13, desc[UR20][R4.64] ;  /* 0x00000014040da981 */ /* 0x0000a2000c1e1500 */
[----:B----4-:R-:W-:Y:S01]  /*1130*/  IADD3 R10, P2, PT, R9, R2, RZ ;  /* 0x00000002090a7210 */ /* 0x010fe20007f5e0ff */
[C---:B------:R-:W-:Y:S01]  /*1140*/  VIADD R3, R70.reuse, 0xffffffbb ;  /* 0xffffffbb46037836 */ /* 0x040fe20000000000 */
[----:B------:R-:W-:Y:S01]  /*1150*/  PRMT R117, RZ, 0x7610, R117 ;  /* 0x00007610ff757816 */ /* 0x000fe20000000075 */
[----:B------:R-:W-:Y:S01]  /*1160*/  STL [R1+0x13c], R8 ;  /* 0x00013c0801007387 */ /* 0x000fe20000100800 */
[----:B------:R-:W-:Y:S01]  /*1170*/  LEA.HI.X.SX32 R7, R7, R0, 0x1, P2 ;  /* 0x0000000007077211 */ /* 0x000fe200010f0eff */
[----:B------:R-:W-:Y:S01]  /*1180*/  VIADD R6, R70, 0xffffffee ;  /* 0xffffffee46067836 */ /* 0x000fe20000000000 */
[----:B------:R-:W-:-:S02]  /*1190*/  PRMT R114, RZ, 0x7610, R114 ;  /* 0x00007610ff727816 */ /* 0x000fc40000000072 */
[----:B------:R-:W-:Y:S01]  /*11a0*/  PRMT R115, RZ, 0x7610, R115 ;  /* 0x00007610ff737816 */ /* 0x000fe20000000073 */
[----:B0-----:R-:W-:Y:S01]  /*11b0*/  @!P5 IMAD.MOV.U32 R4, RZ, RZ, R8 ;  /* 0x000000ffff04d224 */ /* 0x001fe200078e0008 */
[----:B------:R0:W-:Y:S01]  /*11c0*/  STL [R1+0x138], R15 ;  /* 0x0001380f01007387 */ /* 0x0001e20000100800 */
[----:B------:R-:W-:Y:S01]  /*11d0*/  @!P5 IMAD.MOV.U32 R5, RZ, RZ, R15 ;  /* 0x000000ffff05d224 */ /* 0x000fe200078e000f */
[----:B------:R-:W-:Y:S02]  /*11e0*/  ISETP.GE.U32.AND P4, PT, R6, 0x7fffff6f, PT ;  /* 0x7fffff6f0600780c */ /* 0x000fe40003f86070 */
[----:B------:R-:W-:Y:S02]  /*11f0*/  PRMT R113, RZ, 0x7610, R113 ;  /* 0x00007610ff717816 */ /* 0x000fe40000000071 */
[----:B------:R-:W-:Y:S01]  /*1200*/  PRMT R112, RZ, 0x7610, R112 ;  /* 0x00007610ff707816 */ /* 0x000fe20000000070 */
[----:B------:R4:W2:Y:S01]  /*1210*/  @!P5 LDG.E.U16 R20, desc[UR20][R4.64] ;  /* 0x000000140414d981 */ /* 0x0008a2000c1e1500 */
[C---:B------:R-:W-:Y:S01]  /*1220*/  IMAD R9, R68.reuse, 0x86, RZ ;  /* 0x0000008644097824 */ /* 0x040fe200078e02ff */
[----:B------:R-:W-:Y:S01]  /*1230*/  ISETP.GE.U32.AND P5, PT, R3, 0x7fffff3c, PT ;  /* 0x7fffff3c0300780c */ /* 0x000fe20003fa6070 */
[C---:B------:R-:W-:Y:S01]  /*1240*/  IMAD R3, R68.reuse, 0x43, RZ ;  /* 0x0000004344037824 */ /* 0x040fe200078e02ff */
[----:B------:R-:W-:Y:S01]  /*1250*/  STL [R1+0x2c4], R10 ;  /* 0x0002c40a01007387 */ /* 0x000fe20000100800 */
[----:B0-----:R-:W-:Y:S01]  /*1260*/  IMAD R15, R68, 0x88, RZ ;  /* 0x00000088440f7824 */ /* 0x001fe200078e02ff */
[----:B------:R-:W-:Y:S01]  /*1270*/  IADD3 R8, P2, PT, R9, R2, RZ ;  /* 0x0000000209087210 */ /* 0x000fe20007f5e0ff */
[----:B------:R-:W-:Y:S01]  /*1280*/  VIADD R6, R70, 0xffffffba ;  /* 0xffffffba46067836 */ /* 0x000fe20000000000 */
[----:B------:R0:W-:Y:S01]  /*1290*/  STL [R1+0x2c0], R7 ;  /* 0x0002c00701007387 */ /* 0x0001e20000100800 */
[----:B------:R-:W-:Y:S01]  /*12a0*/  PRMT R47, RZ, 0x7610, R47 ;  /* 0x00007610ff2f7816 */ /* 0x000fe2000000002f */
[----:B----4-:R-:W-:Y:S01]  /*12b0*/  @!P3 IMAD.MOV.U32 R4, RZ, RZ, R10 ;  /* 0x000000ffff04b224 */ /* 0x010fe200078e000a */
[----:B------:R-:W-:Y:S01]  /*12c0*/  PRMT R82, RZ, 0x7610, R82 ;  /* 0x00007610ff527816 */ /* 0x000fe20000000052 */
[----:B------:R-:W-:Y:S01]  /*12d0*/  @!P3 IMAD.MOV.U32 R5, RZ, RZ, R7 ;  /* 0x000000ffff05b224 */ /* 0x000fe200078e0007 */
[----:B------:R-:W-:-:S02]  /*12e0*/  PRMT R48, RZ, 0x7610, R48 ;  /* 0x00007610ff307816 */ /* 0x000fc40000000030 */
[----:B------:R-:W-:Y:S02]  /*12f0*/  PRMT R111, RZ, 0x7610, R111 ;  /* 0x00007610ff6f7816 */ /* 0x000fe4000000006f */
[----:B------:R-:W-:Y:S01]  /*1300*/  PRMT R84, RZ, 0x7610, R84 ;  /* 0x00007610ff547816 */ /* 0x000fe20000000054 */
[----:B------:R4:W5:Y:S01]  /*1310*/  @!P3 LDG.E.U16 R14, desc[UR20][R4.64] ;  /* 0x00000014040eb981 */ /* 0x000962000c1e1500 */
[----:B0-----:R-:W-:Y:S01]  /*1320*/  LEA.HI.X.SX32 R7, R3, R0, 0x1, P2 ;  /* 0x0000000003077211 */ /* 0x001fe200010f0eff */
[C---:B------:R-:W-:Y:S01]  /*1330*/  IMAD.SHL.U32 R3, R68.reuse, 0x10, RZ ;  /* 0x0000001044037824 */ /* 0x040fe200078e00ff */
[----:B------:R-:W-:Y:S02]  /*1340*/  LEA R9, P2, R68, R2, 0x5 ;  /* 0x0000000244097211 */ /* 0x000fe400078428ff */
[----:B------:R-:W-:Y:S02]  /*1350*/  PRMT R110, RZ, 0x7610, R110 ;  /* 0x00007610ff6e7816 */ /* 0x000fe4000000006e */
[----:B------:R-:W-:-:S02]  /*1360*/  PRMT R26, RZ, 0x7610, R26 ;  /* 0x00007610ff1a7816 */ /* 0x000fc4000000001a */
[----:B------:R-:W-:Y:S01]  /*1370*/  PRMT R109, RZ, 0x7610, R109 ;  /* 0x00007610ff6d7816 */ /* 0x000fe2000000006d */
[----:B----4-:R-:W-:Y:S01]  /*1380*/  @!P6 IMAD.MOV.U32 R5, RZ, RZ, R7 ;  /* 0x000000ffff05e224 */ /* 0x010fe200078e0007 */
[----:B------:R-:W-:Y:S01]  /*1390*/  LEA.HI.X.SX32 R10, R3, R0, 0x1, P2 ;  /* 0x00000000030a7211 */ /* 0x000fe200010f0eff */
[----:B------:R-:W-:Y:S01]  /*13a0*/  @!P6 IMAD.MOV.U32 R4, RZ, RZ, R8 ;  /* 0x000000ffff04e224 */ /* 0x000fe200078e0008 */
[----:B------:R-:W-:Y:S01]  /*13b0*/  ISETP.GE.U32.AND P3, PT, R6, 0x7fffff3b, PT ;  /* 0x7fffff3b0600780c */ /* 0x000fe20003f66070 */
[----:B------:R-:W-:Y:S01]  /*13c0*/  IMAD R3, R68, 0x11, RZ ;  /* 0x0000001144037824 */ /* 0x000fe200078e02ff */
[----:B------:R-:W-:Y:S01]  /*13d0*/  PRMT R49, RZ, 0x7610, R49 ;  /* 0x00007610ff317816 */ /* 0x000fe20000000031 */
[----:B------:R-:W-:Y:S01]  /*13e0*/  VIADD R6, R70, 0xffffffdd ;  /* 0xffffffdd46067836 */ /* 0x000fe20000000000 */
[----:B------:R0:W4:Y:S01]  /*13f0*/  @!P6 LDG.E.U16 R37, desc[UR20][R4.64] ;  /* 0x000000140425e981 */ /* 0x000122000c1e1500 */
[----:B------:R-:W-:Y:S02]  /*1400*/  PRMT R108, RZ, 0x7610, R108 ;  /* 0x00007610ff6c7816 */ /* 0x000fe4000000006c */
[----:B------:R-:W-:-:S02]  /*1410*/  PRMT R83, RZ, 0x7610, R83 ;  /* 0x00007610ff537816 */ /* 0x000fc40000000053 */
[----:B------:R-:W-:Y:S02]  /*1420*/  PRMT R50, RZ, 0x7610, R50 ;  /* 0x00007610ff327816 */ /* 0x000fe40000000032 */
[----:B------:R-:W-:Y:S02]  /*1430*/  PRMT R107, RZ, 0x7610, R107 ;  /* 0x00007610ff6b7816 */ /* 0x000fe4000000006b */
[----:B------:R-:W-:Y:S01]  /*1440*/  PRMT R27, RZ, 0x7610, R27 ;  /* 0x00007610ff1b7816 */ /* 0x000fe2000000001b */
[----:B0-----:R-:W-:Y:S01]  /*1450*/  @!P0 IMAD.MOV.U32 R4, RZ, RZ, R9 ;  /* 0x000000ffff048224 */ /* 0x001fe200078e0009 */
[----:B------:R-:W-:Y:S01]  /*1460*/  PRMT R106, RZ, 0x7610, R106 ;  /* 0x00007610ff6a7816 */ /* 0x000fe2000000006a */
[----:B------:R-:W-:Y:S01]  /*1470*/  @!P0 IMAD.MOV.U32 R5, RZ, RZ, R10 ;  /* 0x000000ffff058224 */ /* 0x000fe200078e000a */
[----:B------:R-:W-:Y:S02]  /*1480*/  PRMT R51, RZ, 0x7610, R51 ;  /* 0x00007610ff337816 */ /* 0x000fe40000000033 */
[----:B------:R-:W-:-:S02]  /*1490*/  PRMT R86, RZ, 0x7610, R86 ;  /* 0x00007610ff567816 */ /* 0x000fc40000000056 */
[----:B------:R-:W-:Y:S01]  /*14a0*/  PRMT R52, RZ, 0x7610, R52 ;  /* 0x00007610ff347816 */ /* 0x000fe20000000034 */
[----:B------:R0:W2:Y:S01]  /*14b0*/  @!P0 LDG.E.U16 R22, desc[UR20][R4.64] ;  /* 0x0000001404168981 */ /* 0x0000a2000c1e1500 */
[----:B------:R-:W-:Y:S01]  /*14c0*/  ISETP.GE.U32.AND P6, PT, R6, 0x7fffff5e, PT ;  /* 0x7fffff5e0600780c */ /* 0x000fe20003fc6070 */
[----:B------:R-:W-:Y:S01]  /*14d0*/  VIADD R6, R70, 0xffffffdc ;  /* 0xffffffdc46067836 */ /* 0x000fe20000000000 */
[----:B------:R-:W-:Y:S02]  /*14e0*/  PRMT R87, RZ, 0x7610, R87 ;  /* 0x00007610ff577816 */ /* 0x000fe40000000057 */
[----:B------:R-:W-:Y:S02]  /*14f0*/  PRMT R53, RZ, 0x7610, R53 ;  /* 0x00007610ff357816 */ /* 0x000fe40000000035 */
[----:B------:R-:W-:Y:S02]  /*1500*/  PRMT R75, RZ, 0x7610, R75 ;  /* 0x00007610ff4b7816 */ /* 0x000fe4000000004b */
[----:B------:R-:W-:-:S02]  /*1510*/  PRMT R28, RZ, 0x7610, R28 ;  /* 0x00007610ff1c7816 */ /* 0x000fc4000000001c */
[----:B------:R-:W-:Y:S02]  /*1520*/  PRMT R63, RZ, 0x7610, R63 ;  /* 0x00007610ff3f7816 */ /* 0x000fe4000000003f */
[----:B------:R-:W-:Y:S02]  /*1530*/  PRMT R16, RZ, 0x7610, R16 ;  /* 0x00007610ff107816 */ /* 0x000fe40000000010 */
        /* <DEDUP_REMOVED lines=34> */
[----:B------:R-:W-:Y:S01]  /*1760*/  PRMT R94, RZ, 0x7610, R94 ;  /* 0x00007610ff5e7816 */ /* 0x000fe2000000005e */
[----:B------:R-:W-:Y:S01]  /*1770*/  UIADD3 UR8, UPT, UPT, UR5, 0x40, URZ ;  /* 0x0000004005087890 */ /* 0x000fe2000fffe0ff */
[----:B------:R-:W-:Y:S01]  /*1780*/  ISETP.GE.U32.AND P0, PT, R6, 0x7fffff5d, PT ;  /* 0x7fffff5d0600780c */ /* 0x000fe20003f06070 */
[----:B------:R-:W-:Y:S01]  /*1790*/  VIADD R6, R70, 0xffffffb8 ;  /* 0xffffffb846067836 */ /* 0x000fe20000000000 */
[----:B------:R-:W-:Y:S01]  /*17a0*/  PRMT R89, RZ, 0x7610, R89 ;  /* 0x00007610ff597816 */ /* 0x000fe20000000059 */
[----:B------:R-:W0:Y:S01]  /*17b0*/  LDCU UR11, c[0x0][0x3b0] ;  /* 0x00007600ff0b77ac */ /* 0x000e220008000800 */
[----:B------:R-:W-:Y:S02]  /*17c0*/  PRMT R11, RZ, 0x7610, R11 ;  /* 0x00007610ff0b7816 */ /* 0x000fe4000000000b */
[----:B------:R-:W-:Y:S01]  /*17d0*/  PRMT R71, RZ, 0x7610, R71 ;  /* 0x00007610ff477816 */ /* 0x000fe20000000047 */
[----:B------:R-:W0:Y:S01]  /*17e0*/  LDCU UR13, c[0x0][0x3b0] ;  /* 0x00007600ff0d77ac */ /* 0x000e220008000800 */
[----:B-1----:R-:W1:Y:S01]  /*17f0*/  LDCU UR16, c[0x0][0x3b0] ;  /* 0x00007600ff1077ac */ /* 0x002e620008000800 */
[----:B-----5:R-:W-:Y:S04]  /*1800*/  STL [R1+0x4d0], R14 ;  /* 0x0004d00e01007387 */ /* 0x020fe80000100800 */
[----:B------:R-:W-:Y:S04]  /*1810*/  STL [R1+0x2cc], R8 ;  /* 0x0002cc0801007387 */ /* 0x000fe80000100800 */
[----:B------:R5:W-:Y:S02]  /*1820*/  STL [R1+0x2c8], R7 ;  /* 0x0002c80701007387 */ /* 0x000be40000100800 */
[----:B-----5:R-:W-:-:S05]  /*1830*/  IMAD R7, R68, 0x22, RZ ;  /* 0x0000002244077824 */ /* 0x020fca00078e02ff */
[----:B------:R-:W-:Y:S01]  /*1840*/  IADD3 R8, P2, PT, R7, R2, RZ ;  /* 0x0000000207087210 */ /* 0x000fe20007f5e0ff */
[----:B------:R5:W-:Y:S03]  /*1850*/  STL [R1+0xb4], R9 ;  /* 0x0000b40901007387 */ /* 0x000be60000100800 */
[----:B------:R-:W-:Y:S01]  /*1860*/  LEA.HI.X.SX32 R19, R3, R0, 0x1, P2 ;  /* 0x0000000003137211 */ /* 0x000fe200010f0eff */
[----:B0-----:R-:W-:Y:S01]  /*1870*/  @!P4 IMAD.MOV.U32 R4, RZ, RZ, R8 ;  /* 0x000000ffff04c224 */ /* 0x001fe200078e0008 */
[----:B------:R0:W-:Y:S01]  /*1880*/  STL [R1+0xb0], R10 ;  /* 0x0000b00a01007387 */ /* 0x0001e20000100800 */
[----:B-----5:R-:W-:Y:S02]  /*1890*/  IMAD R9, R68, 0x44, RZ ;  /* 0x0000004444097824 */ /* 0x020fe400078e02ff */
[----:B------:R-:W-:Y:S01]  /*18a0*/  @!P4 IMAD.MOV.U32 R5, RZ, RZ, R19 ;  /* 0x000000ffff05c224 */ /* 0x000fe200078e0013 */
[----:B------:R-:W-:Y:S02]  /*18b0*/  STL [R1+0xbc], R8 ;  /* 0x0000bc0801007387 */ /* 0x000fe40000100800 */
[-C--:B0-----:R-:W-:Y:S01]  /*18c0*/  IADD3 R10, P2, PT, R9, R2.reuse, RZ ;  /* 0x00000002090a7210 */ /* 0x081fe20007f5e0ff */
[----:B------:R-:W-:Y:S01]  /*18d0*/  VIADD R3, R70, 0xffffffb9 ;  /* 0xffffffb946037836 */ /* 0x000fe20000000000 */
[----:B------:R0:W-:Y:S04]  /*18e0*/  STL [R1+0xb8], R19 ;  /* 0x0000b81301007387 */ /* 0x0001e80000100800 */
[----:B------:R5:W2:Y:S01]  /*18f0*/  @!P4 LDG.E.U16 R21, desc[UR20][R4.64] ;  /* 0x000000140415c981 */ /* 0x000aa2000c1e1500 */
[----:B------:R-:W-:-:S02]  /*1900*/  IADD3 R15, P4, PT, R15, R2, RZ ;  /* 0x000000020f0f7210 */ /* 0x000fc40007f9e0ff */
[-C--:B0-----:R-:W-:Y:S01]  /*1910*/  LEA.HI.X.SX32 R19, R7, R0.reuse, 0x1, P2 ;  /* 0x0000000007137211 */ /* 0x081fe200010f0eff */
[C---:B------:R-:W-:Y:S01]  /*1920*/  IMAD R7, R68.reuse, 0x8a, RZ ;  /* 0x0000008a44077824 */ /* 0x040fe200078e02ff */
[----:B------:R-:W-:Y:S01]  /*1930*/  ISETP.GE.U32.AND P2, PT, R3, 0x7fffff3a, PT ;  /* 0x7fffff3a0300780c */ /* 0x000fe20003f46070 */
[----:B------:R-:W-:Y:S01]  /*1940*/  IMAD R3, R68, 0x45, RZ ;  /* 0x0000004544037824 */ /* 0x000fe200078e02ff */
[----:B------:R-:W-:Y:S02]  /*1950*/  LEA.HI.X.SX32 R9, R9, R0, 0x1, P4 ;  /* 0x0000000009097211 */ /* 0x000fe400020f0eff */
[----:B------:R-:W-:Y:S01]  /*1960*/  IADD3 R8, P4, PT, R7, R2, RZ ;  /* 0x0000000207087210 */ /* 0x000fe20007f9e0ff */
[----:B-----5:R-:W-:Y:S02]  /*1970*/  @!P5 IMAD.MOV.U32 R4, RZ, RZ, R15 ;  /* 0x000000ffff04d224 */ /* 0x020fe400078e000f */
[----:B------:R-:W-:Y:S01]  /*1980*/  @!P5 IMAD.MOV.U32 R5, RZ, RZ, R9 ;  /* 0x000000ffff05d224 */ /* 0x000fe200078e0009 */
[----:B------:R-:W-:Y:S01]  /*1990*/  LEA.HI.X.SX32 R3, R3, R0, 0x1, P4 ;  /* 0x0000000003037211 */ /* 0x000fe200020f0eff */
[----:B------:R-:W-:Y:S01]  /*19a0*/  VIADD R7, R70, 0xffffffb7 ;  /* 0xffffffb746077836 */ /* 0x000fe20000000000 */
[----:B------:R-:W-:Y:S04]  /*19b0*/  STL [R1+0x144], R10 ;  /* 0x0001440a01007387 */ /* 0x000fe80000100800 */
[----:B------:R0:W5:Y:S01]  /*19c0*/  @!P5 LDG.E.U16 R23, desc[UR20][R4.64] ;  /* 0x000000140417d981 */ /* 0x000162000c1e1500 */
[----:B------:R-:W-:Y:S01]  /*19d0*/  ISETP.GE.U32.AND P4, PT, R7, 0x7fffff38, PT ;  /* 0x7fffff380700780c */ /* 0x000fe20003f86070 */
[----:B------:R-:W-:-:S02]  /*19e0*/  IMAD R7, R68, 0x46, RZ ;  /* 0x0000004644077824 */ /* 0x000fc400078e02ff */
[----:B------:R-:W-:Y:S04]  /*19f0*/  STL [R1+0x2d4], R15 ;  /* 0x0002d40f01007387 */ /* 0x000fe80000100800 */
[----:B------:R-:W-:Y:S01]  /*1a00*/  STL [R1+0x140], R19 ;  /* 0x0001401301007387 */ /* 0x000fe20000100800 */
[----:B0-----:R-:W-:Y:S02]  /*1a10*/  @!P3 IMAD.MOV.U32 R4, RZ, RZ, R8 ;  /* 0x000000ffff04b224 */ /* 0x001fe400078e0008 */
[----:B------:R-:W-:Y:S01]  /*1a20*/  @!P3 IMAD.MOV.U32 R5, RZ, RZ, R3 ;  /* 0x000000ffff05b224 */ /* 0x000fe200078e0003 */
[----:B------:R-:W-:Y:S04]  /*1a30*/  STL [R1+0x2d0], R9 ;  /* 0x0002d00901007387 */ /* 0x000fe80000100800 */
[----:B------:R0:W-:Y:S04]  /*1a40*/  STL [R1+0x2dc], R8 ;  /* 0x0002dc0801007387 */ /* 0x0001e80000100800 */
[----:B------:R1:W-:Y:S04]  /*1a50*/  STL [R1+0x2d8], R3 ;  /* 0x0002d80301007387 */ /* 0x0003e80000100800 */
[----:B------:R3:W5:Y:S01]  /*1a60*/  @!P3 LDG.E.U16 R38, desc[UR20][R4.64] ;  /* 0x000000140426b981 */ /* 0x000762000c1e1500 */
[----:B0-----:R-:W-:Y:S01]  /*1a70*/  IADD3 R8, P3, PT, R7, R2, RZ ;  /* 0x0000000207087210 */ /* 0x001fe20007f7e0ff */
[----:B-1----:R-:W-:-:S02]  /*1a80*/  IMAD R3, R68, 0x23, RZ ;  /* 0x0000002344037824 */ /* 0x002fc400078e02ff */
[----:B---3--:R-:W-:-:S03]  /*1a90*/  @!P6 IMAD.MOV.U32 R4, RZ, RZ, R10 ;  /* 0x000000ffff04e224 */ /* 0x008fc600078e000a */
[----:B------:R-:W-:Y:S01]  /*1aa0*/  LEA.HI.X.SX32 R15, R3, R0, 0x1, P3 ;  /* 0x00000000030f7211 */ /* 0x000fe200018f0eff */
[----:B------:R-:W-:Y:S02]  /*1ab0*/  @!P6 IMAD.MOV.U32 R5, RZ, RZ, R19 ;  /* 0x000000ffff05e224 */ /* 0x000fe400078e0013 */
[----:B------:R-:W-:-:S03]  /*1ac0*/  IMAD R9, R68, 0x8c, RZ ;  /* 0x0000008c44097824 */ /* 0x000fc600078e02ff */
[----:B------:R0:W3:Y:S01]  /*1ad0*/  @!P6 LDG.E.U16 R25, desc[UR20][R4.64] ;  /* 0x000000140419e981 */ /* 0x0000e2000c1e1500 */
[----:B------:R-:W-:Y:S01]  /*1ae0*/  VIADD R3, R70, 0xfffffff7 ;  /* 0xfffffff746037836 */ /* 0x000fe20000000000 */
[----:B------:R-:W-:Y:S01]  /*1af0*/  IADD3 R10, P6, PT, R9, R2, RZ ;  /* 0x00000002090a7210 */ /* 0x000fe20007fde0ff */
[----:B------:R-:W-:Y:S01]  /*1b00*/  IMAD R9, R68, 0x8e, RZ ;  /* 0x0000008e44097824 */ /* 0x000fe200078e02ff */
[----:B------:R-:W-:Y:S01]  /*1b10*/  ISETP.GE.U32.AND P5, PT, R6, 0x7fffff39, PT ;  /* 0x7fffff390600780c */ /* 0x000fe20003fa6070 */
[----:B0-----:R-:W-:Y:S02]  /*1b20*/  @!P0 IMAD.MOV.U32 R4, RZ, RZ, R8 ;  /* 0x000000ffff048224 */ /* 0x001fe400078e0008 */
[----:B------:R-:W-:Y:S01]  /*1b30*/  @!P0 IMAD.MOV.U32 R5, RZ, RZ, R15 ;  /* 0x000000ffff058224 */ /* 0x000fe200078e000f */
[----:B------:R-:W-:Y:S01]  /*1b40*/  LEA.HI.X.SX32 R7, R7, R0, 0x1, P6 ;  /* 0x0000000007077211 */ /* 0x000fe200030f0eff */
[----:B------:R0:W-:Y:S04]  /*1b50*/  STL [R1+0x1cc], R8 ;  /* 0x0001cc0801007387 */ /* 0x0001e80000100800 */
[----:B------:R1:W3:Y:S01]  /*1b60*/  @!P0 LDG.E.U16 R24, desc[UR20][R4.64] ;  /* 0x0000001404188981 */ /* 0x0002e2000c1e1500 */
[----:B------:R-:W-:Y:S01]  /*1b70*/  ISETP.GE.U32.AND P0, PT, R3, 0x7fffff78, PT ;  /* 0x7fffff780300780c */ /* 0x000fe20003f06070 */
[----:B------:R-:W-:-:S02]  /*1b80*/  IMAD R3, R68, 0x47, RZ ;  /* 0x0000004744037824 */ /* 0x000fc400078e02ff */
[----:B------:R-:W-:Y:S01]  /*1b90*/  STL [R1+0x1c8], R15 ;  /* 0x0001c80f01007387 */ /* 0x000fe20000100800 */
[----:B0-----:R-:W-:-:S03]  /*1ba0*/  IADD3 R8, P6, PT, R9, R2, RZ ;  /* 0x0000000209087210 */ /* 0x001fc60007fde0ff */
[----:B------:R0:W-:Y:S01]  /*1bb0*/  STL [R1+0x2e4], R10 ;  /* 0x0002e40a01007387 */ /* 0x0001e20000100800 */
[----:B-1----:R-:W-:Y:S02]  /*1bc0*/  @!P2 IMAD.MOV.U32 R4, RZ, RZ, R10 ;  /* 0x000000ffff04a224 */ /* 0x002fe400078e000a */
[----:B------:R-:W-:Y:S01]  /*1bd0*/  @!P2 IMAD.MOV.U32 R5, RZ, RZ, R7 ;  /* 0x000000ffff05a224 */ /* 0x000fe200078e0007 */
[----:B------:R1:W-:Y:S01]  /*1be0*/  STL [R1+0x2e0], R7 ;  /* 0x0002e00701007387 */ /* 0x0003e20000100800 */
[----:B------:R-:W-:-:S03]  /*1bf0*/  VIADD R6, R70, 0xffffffb6 ;  /* 0xffffffb646067836 */ /* 0x000fc60000000000 */
[----:B------:R4:W2:Y:S01]  /*1c00*/  @!P2 LDG.E.U16 R40, desc[UR20][R4.64] ;  /* 0x000000140428a981 */ /* 0x0008a2000c1e1500 */
[----:B0-----:R-:W-:Y:S01]  /*1c10*/  LEA.HI.X.SX32 R10, R3, R0, 0x1, P6 ;  /* 0x00000000030a7211 */ /* 0x001fe200030f0eff */
[----:B------:R-:W-:Y:S02]  /*1c20*/  VIADD R3, R70, 0xffffffdb ;  /* 0xffffffdb46037836 */ /* 0x000fe40000000000 */
[C---:B-1----:R-:W-:Y:S02]  /*1c30*/  IMAD R7, R68.reuse, 0x90, RZ ;  /* 0x0000009044077824 */ /* 0x042fe400078e02ff */
[C---:B------:R-:W-:Y:S02]  /*1c40*/  IMAD R15, R68.reuse, 0x48, RZ ;  /* 0x00000048440f7824 */ /* 0x040fe400078e02ff */
[----:B----4-:R-:W-:Y:S02]  /*1c50*/  @!P5 IMAD.MOV.U32 R4, RZ, RZ, R8 ;  /* 0x000000ffff04d224 */ /* 0x010fe400078e0008 */
[----:B------:R-:W-:Y:S01]  /*1c60*/  @!P5 IMAD.MOV.U32 R5, RZ, RZ, R10 ;  /* 0x000000ffff05d224 */ /* 0x000fe200078e000a */
[----:B------:R-:W-:Y:S01]  /*1c70*/  IADD3 R9, P6, PT, R7, R2, RZ ;  /* 0x0000000207097210 */ /* 0x000fe20007fde0ff */
[----:B------:R-:W-:Y:S01]  /*1c80*/  IMAD R7, R68, 0x92, RZ ;  /* 0x0000009244077824 */ /* 0x000fe200078e02ff */
[----:B------:R-:W-:Y:S01]  /*1c90*/  ISETP.GE.U32.AND P3, PT, R6, 0x7fffff37, PT ;  /* 0x7fffff370600780c */ /* 0x000fe20003f66070 */
[----:B------:R-:W-:Y:S04]  /*1ca0*/  STL [R1+0x2ec], R8 ;  /* 0x0002ec0801007387 */ /* 0x000fe80000100800 */
[----:B------:R0:W-:Y:S04]  /*1cb0*/  STL [R1+0x2e8], R10 ;  /* 0x0002e80a01007387 */ /* 0x0001e80000100800 */
[----:B------:R1:W4:Y:S01]  /*1cc0*/  @!P5 LDG.E.U16 R39, desc[UR20][R4.64] ;  /* 0x000000140427d981 */ /* 0x000322000c1e1500 */
[----:B------:R-:W-:Y:S01]  /*1cd0*/  ISETP.GE.U32.AND P5, PT, R3, 0x7fffff5c, PT ;  /* 0x7fffff5c0300780c */ /* 0x000fe20003fa6070 */
[----:B------:R-:W-:Y:S01]  /*1ce0*/  IMAD R3, R68, 0x49, RZ ;  /* 0x0000004944037824 */ /* 0x000fe200078e02ff */
[----:B0-----:R-:W-:-:S02]  /*1cf0*/  LEA.HI.X.SX32 R10, R15, R0, 0x1, P6 ;  /* 0x000000000f0a7211 */ /* 0x001fc400030f0eff */
[----:B------:R-:W-:Y:S01]  /*1d00*/  IADD3 R8, P6, PT, R7, R2, RZ ;  /* 0x0000000207087210 */ /* 0x000fe20007fde0ff */
[----:B------:R-:W-:Y:S02]  /*1d10*/  VIADD R6, R70, 0xfffffff6 ;  /* 0xfffffff646067836 */ /* 0x000fe40000000000 */
[----:B-1----:R-:W-:Y:S01]  /*1d20*/  @!P4 IMAD.MOV.U32 R4, RZ, RZ, R9 ;  /* 0x000000ffff04c224 */ /* 0x002fe200078e0009 */
[----:B------:R-:W-:Y:S01]  /*1d30*/  LEA.HI.X.SX32 R7, R3, R0, 0x1, P6 ;  /* 0x0000000003077211 */ /* 0x000fe200030f0eff */
[----:B------:R-:W-:Y:S01]  /*1d40*/  @!P4 IMAD.MOV.U32 R5, RZ, RZ, R10 ;  /* 0x000000ffff05c224 */ /* 0x000fe200078e000a */
[C---:B------:R-:W-:Y:S01]  /*1d50*/  LEA R19, P6, R68.reuse, R2, 0x4 ;  /* 0x0000000244137211 */ /* 0x040fe200078c20ff */
[----:B------:R-:W-:Y:S01]  /*1d60*/  IMAD.SHL.U32 R3, R68, 0x8, RZ ;  /* 0x0000000844037824 */ /* 0x000fe200078e00ff */
[----:B------:R-:W-:Y:S02]  /*1d70*/  ISETP.GE.U32.AND P2, PT, R6, 0x7fffff77, PT ;  /* 0x7fffff770600780c */ /* 0x000fe40003f46070 */
[----:B------:R0:W2:Y:S02]  /*1d80*/  @!P4 LDG.E.U16 R42, desc[UR20][R4.64] ;  /* 0x00000014042ac981 */ /* 0x0000a4000c1e1500 */
[----:B------:R-:W-:-:S02]  /*1d90*/  LEA.HI.X.SX32 R35, R3, R0, 0x1, P6 ;  /* 0x0000000003237211 */ /* 0x000fc400030f0eff */
[----:B------:R1:W-:Y:S01]  /*1da0*/  STL [R1+0x2f4], R9 ;  /* 0x0002f40901007387 */ /* 0x0003e20000100800 */
[----:B0-----:R-:W-:Y:S02]  /*1db0*/  @!P3 IMAD.MOV.U32 R4, RZ, RZ, R8 ;  /* 0x000000ffff04b224 */ /* 0x001fe400078e0008 */
[----:B------:R-:W-:Y:S01]  /*1dc0*/  @!P3 IMAD.MOV.U32 R5, RZ, RZ, R7 ;  /* 0x000000ffff05b224 */ /* 0x000fe200078e0007 */
[----:B------:R-:W-:Y:S01]  /*1dd0*/  STL [R1+0x2f0], R10 ;  /* 0x0002f00a01007387 */ /* 0x000fe20000100800 */
[----:B-1----:R-:W-:-:S03]  /*1de0*/  IMAD R9, R68, 0x12, RZ ;  /* 0x0000001244097824 */ /* 0x002fc600078e02ff */
[----:B------:R0:W-:Y:S01]  /*1df0*/  STL [R1+0x2fc], R8 ;  /* 0x0002fc0801007387 */ /* 0x0001e20000100800 */
[----:B------:R-:W-:-:S03]  /*1e00*/  VIADD R3, R70, 0xffffffb4 ;  /* 0xffffffb446037836 */ /* 0x000fc60000000000 */
[----:B------:R1:W2:Y:S04]  /*1e10*/  @!P3 LDG.E.U16 R41, desc[UR20][R4.64] ;  /* 0x000000140429b981 */ /* 0x0002a8000c1e1500 */
[----:B------:R1:W-:Y:S01]  /*1e20*/  STL [R1+0x2f8], R7 ;  /* 0x0002f80701007387 */ /* 0x0003e20000100800 */
[----:B0-----:R-:W-:Y:S01]  /*1e30*/  IADD3 R8, P6, PT, R9, R2, RZ ;  /* 0x0000000209087210 */ /* 0x001fe20007fde0ff */
[----:B-1----:R-:W-:Y:S02]  /*1e40*/  @!P0 IMAD.MOV.U32 R4, RZ, RZ, R19 ;  /* 0x000000ffff048224 */ /* 0x002fe400078e0013 */
[----:B------:R-:W-:Y:S02]  /*1e50*/  @!P0 IMAD.MOV.U32 R5, RZ, RZ, R35 ;  /* 0x000000ffff058224 */ /* 0x000fe400078e0023 */
[----:B------:R-:W-:Y:S01]  /*1e60*/  IMAD R7, R68, 0x9, RZ ;  /* 0x0000000944077824 */ /* 0x000fe200078e02ff */
[----:B------:R-:W-:Y:S01]  /*1e70*/  STL [R1+0x74], R19 ;  /* 0x0000741301007387 */ /* 0x000fe20000100800 */
[----:B------:R-:W-:-:S03]  /*1e80*/  VIADD R6, R70, 0xffffffda ;  /* 0xffffffda46067836 */ /* 0x000fc60000000000 */
[----:B------:R0:W2:Y:S01]  /*1e90*/  @!P0 LDG.E.U16 R122, desc[UR20][R4.64] ;  /* 0x00000014047a8981 */ /* 0x0000a2000c1e1500 */
[----:B------:R-:W-:Y:S02]  /*1ea0*/  LEA.HI.X.SX32 R10, R7, R0, 0x1, P6 ;  /* 0x00000000070a7211 */ /* 0x000fe400030f0eff */
[----:B------:R-:W-:Y:S01]  /*1eb0*/  ISETP.GE.U32.AND P0, PT, R3, 0x7fffff35, PT ;  /* 0x7fffff350300780c */ /* 0x000fe20003f06070 */
[----:B------:R-:W-:Y:S01]  /*1ec0*/  STL [R1+0x70], R35 ;  /* 0x0000702301007387 */ /* 0x000fe20000100800 */
[----:B------:R-:W-:-:S03]  /*1ed0*/  IMAD R3, R68, 0x24, RZ ;  /* 0x0000002444037824 */ /* 0x000fc600078e02ff */
[----:B------:R1:W-:Y:S01]  /*1ee0*/  STL [R1+0x7c], R8 ;  /* 0x00007c0801007387 */ /* 0x0003e20000100800 */
[----:B0-----:R-:W-:Y:S01]  /*1ef0*/  @!P2 IMAD.MOV.U32 R4, RZ, RZ, R8 ;  /* 0x000000ffff04a224 */ /* 0x001fe200078e0008 */
[----:B------:R-:W-:Y:S01]  /*1f00*/  ISETP.GE.U32.AND P4, PT, R6, 0x7fffff5b, PT ;  /* 0x7fffff5b0600780c */ /* 0x000fe20003f86070 */
[----:B------:R-:W-:Y:S01]  /*1f10*/  VIADD R6, R70, 0xffffffb5 ;  /* 0xffffffb546067836 */ /* 0x000fe20000000000 */
[----:B------:R0:W-:Y:S01]  /*1f20*/  STL [R1+0x78], R10 ;  /* 0x0000780a01007387 */ /* 0x0001e20000100800 */
[----:B------:R-:W-:Y:S01]  /*1f30*/  @!P2 IMAD.MOV.U32 R5, RZ, RZ, R10 ;  /* 0x000000ffff05a224 */ /* 0x000fe200078e000a */
[----:B-1----:R-:W-:Y:S01]  /*1f40*/  IADD3 R8, P6, PT, R15, R2, RZ ;  /* 0x000000020f087210 */ /* 0x002fe20007fde0ff */
[C---:B------:R-:W-:Y:S02]  /*1f50*/  IMAD R15, R68.reuse, 0x4a, RZ ;  /* 0x0000004a440f7824 */ /* 0x040fe400078e02ff */
[----:B------:R-:W-:Y:S01]  /*1f60*/  IMAD R7, R68, 0x25, RZ ;  /* 0x0000002544077824 */ /* 0x000fe200078e02ff */
[----:B------:R-:W-:Y:S01]  /*1f70*/  ISETP.GE.U32.AND P3, PT, R6, 0x7fffff36, PT ;  /* 0x7fffff360600780c */ /* 0x000fe20003f66070 */
[----:B------:R-:W-:Y:S01]  /*1f80*/  IMAD R19, R68, 0x94, RZ ;  /* 0x0000009444137824 */ /* 0x000fe200078e02ff */
[----:B0-----:R-:W-:Y:S01]  /*1f90*/  LEA.HI.X.SX32 R10, R3, R0, 0x1, P6 ;  /* 0x00000000030a7211 */ /* 0x001fe200030f0eff */
[----:B------:R0:W2:Y:S01]  /*1fa0*/  @!P2 LDG.E.U16 R80, desc[UR20][R4.64] ;  /* 0x000000140450a981 */ /* 0x0000a2000c1e1500 */
[----:B------:R-:W-:-:S03]  /*1fb0*/  IADD3 R35, P6, PT, R15, R2, RZ ;  /* 0x000000020f237210 */ /* 0x000fc60007fde0ff */
[----:B------:R1:W-:Y:S01]  /*1fc0*/  STL [R1+0x1d4], R8 ;  /* 0x0001d40801007387 */ /* 0x0003e20000100800 */
[----:B------:R-:W-:Y:S01]  /*1fd0*/  LEA.HI.X.SX32 R7, R7, R0, 0x1, P6 ;  /* 0x0000000007077211 */ /* 0x000fe200030f0eff */
[----:B0-----:R-:W-:Y:S02]  /*1fe0*/  @!P5 IMAD.MOV.U32 R4, RZ, RZ, R8 ;  /* 0x000000ffff04d224 */ /* 0x001fe400078e0008 */
[----:B------:R-:W-:Y:S01]  /*1ff0*/  @!P5 IMAD.MOV.U32 R5, RZ, RZ, R10 ;  /* 0x000000ffff05d224 */ /* 0x000fe200078e000a */
[----:B-1----:R-:W-:Y:S01]  /*2000*/  IADD3 R8, P6, PT, R19, R2, RZ ;  /* 0x0000000213087210 */ /* 0x002fe20007fde0ff */
[----:B------:R0:W-:Y:S04]  /*2010*/  STL [R1+0x1d0], R10 ;  /* 0x0001d00a01007387 */ /* 0x0001e80000100800 */
[----:B------:R1:W2:Y:S01]  /*2020*/  @!P5 LDG.E.U16 R89, desc[UR20][R4.64] ;  /* 0x000000140459d981 */ /* 0x0002a2000c1e1500 */
[----:B0-----:R-:W-:Y:S01]  /*2030*/  LEA.HI.X.SX32 R10, R15, R0, 0x1, P6 ;  /* 0x000000000f0a7211 */ /* 0x001fe200030f0eff */
[----:B------:R-:W-:-:S02]  /*2040*/  IMAD R15, R68, 0x96, RZ ;  /* 0x00000096440f7824 */ /* 0x000fc400078e02ff */
[----:B-1----:R-:W-:Y:S02]  /*2050*/  @!P4 IMAD.MOV.U32 R4, RZ, RZ, R35 ;  /* 0x000000ffff04c224 */ /* 0x002fe400078e0023 */
[----:B------:R-:W-:Y:S01]  /*2060*/  @!P4 IMAD.MOV.U32 R5, RZ, RZ, R7 ;  /* 0x000000ffff05c224 */ /* 0x000fe200078e0007 */
[----:B------:R-:W-:Y:S01]  /*2070*/  STL [R1+0x1dc], R35 ;  /* 0x0001dc2301007387 */ /* 0x000fe20000100800 */
[----:B------:R-:W-:-:S03]  /*2080*/  VIADD R6, R70, 0xffffffed ;  /* 0xffffffed46067836 */ /* 0x000fc60000000000 */
[----:B------:R0:W-:Y:S04]  /*2090*/  STL [R1+0x1d8], R7 ;  /* 0x0001d80701007387 */ /* 0x0001e80000100800 */
[----:B------:R1:W2:Y:S04]  /*20a0*/  @!P4 LDG.E.U16 R77, desc[UR20][R4.64] ;  /* 0x00000014044dc981 */ /* 0x0002a8000c1e1500 */
[----:B------:R1:W-:Y:S01]  /*20b0*/  STL [R1+0x304], R8 ;  /* 0x0003040801007387 */ /* 0x0003e20000100800 */
[----:B0-----:R-:W-:Y:S02]  /*20c0*/  IMAD R7, R68, 0x4b, RZ ;  /* 0x0000004b44077824 */ /* 0x001fe400078e02ff */
[----:B-1----:R-:W-:-:S02]  /*20d0*/  @!P3 IMAD.MOV.U32 R4, RZ, RZ, R8 ;  /* 0x000000ffff04b224 */ /* 0x002fc400078e0008 */
[----:B------:R-:W-:Y:S01]  /*20e0*/  @!P3 IMAD.MOV.U32 R5, RZ, RZ, R10 ;  /* 0x000000ffff05b224 */ /* 0x000fe200078e000a */
[----:B------:R-:W-:Y:S01]  /*20f0*/  IADD3 R8, P6, PT, R15, R2, RZ ;  /* 0x000000020f087210 */ /* 0x000fe20007fde0ff */
[----:B------:R0:W-:Y:S01]  /*2100*/  STL [R1+0x300], R10 ;  /* 0x0003000a01007387 */ /* 0x0001e20000100800 */
[----:B------:R-:W-:Y:S02]  /*2110*/  ISETP.GE.U32.AND P2, PT, R6, 0x7fffff6e, PT ;  /* 0x7fffff6e0600780c */ /* 0x000fe40003f46070 */
[----:B------:R-:W-:Y:S01]  /*2120*/  LEA.HI.X.SX32 R35, R7, R0, 0x1, P6 ;  /* 0x0000000007237211 */ /* 0x000fe200030f0eff */
[----:B------:R-:W-:Y:S01]  /*2130*/  VIADD R6, R70, 0xffffffec ;  /* 0xffffffec46067836 */ /* 0x000fe20000000000 */
[----:B------:R1:W2:Y:S01]  /*2140*/  @!P3 LDG.E.U16 R91, desc[UR20][R4.64] ;  /* 0x00000014045bb981 */ /* 0x0002a2000c1e1500 */
[----:B------:R-:W-:Y:S01]  /*2150*/  IMAD R7, R68, 0x26, RZ ;  /* 0x0000002644077824 */ /* 0x000fe200078e02ff */
[----:B0-----:R-:W-:Y:S01]  /*2160*/  IADD3 R10, P3, PT, R3, R2, RZ ;  /* 0x00000002030a7210 */ /* 0x001fe20007f7e0ff */
[----:B------:R-:W-:Y:S01]  /*2170*/  VIADD R3, R70, 0xffffffd9 ;  /* 0xffffffd946037836 */ /* 0x000fe20000000000 */
[----:B------:R-:W-:Y:S01]  /*2180*/  ISETP.GE.U32.AND P5, PT, R6, 0x7fffff6d, PT ;  /* 0x7fffff6d0600780c */ /* 0x000fe20003fa6070 */
[----:B-1----:R-:W-:-:S02]  /*2190*/  @!P0 IMAD.MOV.U32 R4, RZ, RZ, R8 ;  /* 0x000000ffff048224 */ /* 0x002fc400078e0008 */
[----:B------:R-:W-:Y:S01]  /*21a0*/  @!P0 IMAD.MOV.U32 R5, RZ, RZ, R35 ;  /* 0x000000ffff058224 */ /* 0x000fe200078e0023 */
[----:B------:R-:W-:Y:S01]  /*21b0*/  LEA.HI.X.SX32 R9, R9, R0, 0x1, P3 ;  /* 0x0000000009097211 */ /* 0x000fe200018f0eff */
[----:B------:R0:W-:Y:S01]  /*21c0*/  STL [R1+0x30c], R8 ;  /* 0x00030c0801007387 */ /* 0x0001e20000100800 */
[----:B------:R-:W-:Y:S01]  /*21d0*/  ISETP.GE.U32.AND P6, PT, R3, 0x7fffff5a, PT ;  /* 0x7fffff5a0300780c */ /* 0x000fe20003fc6070 */
[----:B------:R-:W-:Y:S02]  /*21e0*/  IMAD R3, R68, 0x13, RZ ;  /* 0x0000001344037824 */ /* 0x000fe400078e02ff */
[----:B------:R1:W2:Y:S01]  /*21f0*/  @!P0 LDG.E.U16 R125, desc[UR20][R4.64] ;  /* 0x00000014047d8981 */ /* 0x0002a2000c1e1500 */
[----:B------:R-:W-:-:S03]  /*2200*/  PRMT R14, RZ, 0x7610, R14 ;  /* 0x00007610ff0e7816 */ /* 0x000fc6000000000e */
        /* <DEDUP_REMOVED lines=9> */
[C---:B------:R-:W-:Y:S02]  /*22a0*/  IMAD R15, R68.reuse, 0x98, RZ ;  /* 0x00000098440f7824 */ /* 0x040fe400078e02ff */
[----:B-1----:R-:W-:Y:S01]  /*22b0*/  IMAD R9, R68, 0x4c, RZ ;  /* 0x0000004c44097824 */ /* 0x002fe200078e02ff */
[----:B------:R-:W-:Y:S01]  /*22c0*/  ISETP.GE.U32.AND P4, PT, R6, 0x7fffff34, PT ;  /* 0x7fffff340600780c */ /* 0x000fe20003f86070 */
[----:B------:R-:W-:Y:S02]  /*22d0*/  @!P5 IMAD.MOV.U32 R4, RZ, RZ, R8 ;  /* 0x000000ffff04d224 */ /* 0x000fe400078e0008 */
[----:B------:R-:W-:Y:S01]  /*22e0*/  @!P5 IMAD.MOV.U32 R5, RZ, RZ, R35 ;  /* 0x000000ffff05d224 */ /* 0x000fe200078e0023 */
[----:B------:R-:W-:Y:S01]  /*22f0*/  IADD3 R10, P0, PT, R9, R2, RZ ;  /* 0x00000002090a7210 */ /* 0x000fe20007f1e0ff */
[C---:B------:R-:W-:Y:S01]  /*2300*/  VIADD R6, R70.reuse, 0xffffffb2 ;  /* 0xffffffb246067836 */ /* 0x040fe20000000000 */
[----:B------:R-:W-:Y:S01]  /*2310*/  STL [R1+0xcc], R8 ;  /* 0x0000cc0801007387 */ /* 0x000fe20000100800 */
[----:B------:R-:W-:-:S03]  /*2320*/  VIADD R3, R70, 0xffffffb1 ;  /* 0xffffffb146037836 */ /* 0x000fc60000000000 */
[----:B------:R0:W-:Y:S01]  /*2330*/  STL [R1+0xc8], R35 ;  /* 0x0000c82301007387 */ /* 0x0001e20000100800 */
[----:B------:R-:W-:-:S03]  /*2340*/  ISETP.GE.U32.AND P3, PT, R6, 0x7fffff33, PT ;  /* 0x7fffff330600780c */ /* 0x000fc60003f66070 */
[----:B------:R1:W2:Y:S01]  /*2350*/  @!P5 LDG.E.U16 R78, desc[UR20][R4.64] ;  /* 0x00000014044ed981 */ /* 0x0002a2000c1e1500 */
[----:B------:R-:W-:Y:S02]  /*2360*/  IADD3 R15, P5, PT, R15, R2, RZ ;  /* 0x000000020f0f7210 */ /* 0x000fe40007fbe0ff */
[-C--:B0-----:R-:W-:Y:S01]  /*2370*/  LEA.HI.X.SX32 R35, R7, R0.reuse, 0x1, P0 ;  /* 0x0000000007237211 */ /* 0x081fe200000f0eff */
[C---:B------:R-:W-:Y:S01]  /*2380*/  IMAD R7, R68.reuse, 0x9a, RZ ;  /* 0x0000009a44077824 */ /* 0x040fe200078e02ff */
[----:B------:R-:W-:Y:S01]  /*2390*/  ISETP.GE.U32.AND P0, PT, R3, 0x7fffff32, PT ;  /* 0x7fffff320300780c */ /* 0x000fe20003f06070 */
[----:B------:R-:W-:Y:S01]  /*23a0*/  IMAD R3, R68, 0x4d, RZ ;  /* 0x0000004d44037824 */ /* 0x000fe200078e02ff */
[----:B------:R-:W-:Y:S02]  /*23b0*/  LEA.HI.X.SX32 R9, R9, R0, 0x1, P5 ;  /* 0x0000000009097211 */ /* 0x000fe400028f0eff */
[----:B------:R-:W-:Y:S01]  /*23c0*/  IADD3 R8, P5, PT, R7, R2, RZ ;  /* 0x0000000207087210 */ /* 0x000fe20007fbe0ff */
[----:B-1----:R-:W-:-:S02]  /*23d0*/  @!P4 IMAD.MOV.U32 R4, RZ, RZ, R15 ;  /* 0x000000ffff04c224 */ /* 0x002fc400078e000f */
[----:B------:R-:W-:Y:S01]  /*23e0*/  @!P4 IMAD.MOV.U32 R5, RZ, RZ, R9 ;  /* 0x000000ffff05c224 */ /* 0x000fe200078e0009 */
[----:B------:R-:W-:Y:S01]  /*23f0*/  LEA.HI.X.SX32 R3, R3, R0, 0x1, P5 ;  /* 0x0000000003037211 */ /* 0x000fe200028f0eff */
[C---:B------:R-:W-:Y:S02]  /*2400*/  VIADD R7, R70.reuse, 0xffffffaf ;  /* 0xffffffaf46077836 */ /* 0x040fe40000000000 */
[----:B------:R-:W-:Y:S01]  /*2410*/  VIADD R6, R70, 0xffffffd8 ;  /* 0xffffffd846067836 */ /* 0x000fe20000000000 */
[----:B------:R-:W-:Y:S02]  /*2420*/  STL [R1+0x1e4], R10 ;  /* 0x0001e40a01007387 */ /* 0x000fe40000100800 */
[----:B------:R-:W-:Y:S02]  /*2430*/  ISETP.GE.U32.AND P5, PT, R7, 0x7fffff30, PT ;  /* 0x7fffff300700780c */ /* 0x000fe40003fa6070 */
[----:B------:R0:W2:Y:S01]  /*2440*/  @!P4 LDG.E.U16 R11, desc[UR20][R4.64] ;  /* 0x00000014040bc981 */ /* 0x0000a2000c1e1500 */
[----:B------:R-:W-:Y:S01]  /*2450*/  IMAD R7, R68, 0x4e, RZ ;  /* 0x0000004e44077824 */ /* 0x000fe200078e02ff */
[----:B------:R-:W-:-:S02]  /*2460*/  ISETP.GE.U32.AND P2, PT, R6, 0x7fffff59, PT ;  /* 0x7fffff590600780c */ /* 0x000fc40003f46070 */
[----:B------:R-:W-:Y:S04]  /*2470*/  STL [R1+0x314], R15 ;  /* 0x0003140f01007387 */ /* 0x000fe80000100800 */
[----:B------:R-:W-:Y:S01]  /*2480*/  STL [R1+0x1e0], R35 ;  /* 0x0001e02301007387 */ /* 0x000fe20000100800 */
[----:B0-----:R-:W-:Y:S02]  /*2490*/  @!P3 IMAD.MOV.U32 R4, RZ, RZ, R8 ;  /* 0x000000ffff04b224 */ /* 0x001fe400078e0008 */
[----:B------:R-:W-:Y:S01]  /*24a0*/  @!P3 IMAD.MOV.U32 R5, RZ, RZ, R3 ;  /* 0x000000ffff05b224 */ /* 0x000fe200078e0003 */
[----:B------:R-:W-:Y:S04]  /*24b0*/  STL [R1+0x310], R9 ;  /* 0x0003100901007387 */ /* 0x000fe80000100800 */
[----:B------:R0:W-:Y:S04]  /*24c0*/  STL [R1+0x31c], R8 ;  /* 0x00031c0801007387 */ /* 0x0001e80000100800 */
[----:B------:R1:W-:Y:S01]  /*24d0*/  STL [R1+0x318], R3 ;  /* 0x0003180301007387 */ /* 0x0003e20000100800 */
[----:B------:R-:W-:-:S03]  /*24e0*/  PRMT R69, RZ, 0x7610, R69 ;  /* 0x00007610ff457816 */ /* 0x000fc60000000045 */
[----:B------:R5:W2:Y:S01]  /*24f0*/  @!P3 LDG.E.U16 R124, desc[UR20][R4.64] ;  /* 0x00000014047cb981 */ /* 0x000aa2000c1e1500 */
[----:B0-----:R-:W-:Y:S01]  /*2500*/  IADD3 R8, P3, PT, R7, R2, RZ ;  /* 0x0000000207087210 */ /* 0x001fe20007f7e0ff */
[----:B-1----:R-:W-:Y:S02]  /*2510*/  IMAD R3, R68, 0x27, RZ ;  /* 0x0000002744037824 */ /* 0x002fe400078e02ff */
[----:B-----5:R-:W-:-:S03]  /*2520*/  @!P6 IMAD.MOV.U32 R4, RZ, RZ, R10 ;  /* 0x000000ffff04e224 */ /* 0x020fc600078e000a */
[----:B------:R-:W-:Y:S01]  /*2530*/  LEA.HI.X.SX32 R15, R3, R0, 0x1, P3 ;  /* 0x00000000030f7211 */ /* 0x000fe200018f0eff */
[----:B------:R-:W-:Y:S02]  /*2540*/  @!P6 IMAD.MOV.U32 R5, RZ, RZ, R35 ;  /* 0x000000ffff05e224 */ /* 0x000fe400078e0023 */
[----:B------:R-:W-:Y:S01]  /*2550*/  IMAD R9, R68, 0x9c, RZ ;  /* 0x0000009c44097824 */ /* 0x000fe200078e02ff */
[----:B------:R-:W-:Y:S01]  /*2560*/  PRMT R17, RZ, 0x7610, R17 ;  /* 0x00007610ff117816 */ /* 0x000fe20000000011 */
[C---:B------:R-:W-:Y:S01]  /*2570*/  VIADD R6, R70.reuse, 0xffffffb0 ;  /* 0xffffffb046067836 */ /* 0x040fe20000000000 */
[----:B------:R0:W5:Y:S01]  /*2580*/  @!P6 LDG.E.U16 R69, desc[UR20][R4.64] ;  /* 0x000000140445e981 */ /* 0x000162000c1e1500 */
[----:B------:R-:W-:Y:S01]  /*2590*/  VIADD R3, R70, 0xffffffd7 ;  /* 0xffffffd746037836 */ /* 0x000fe20000000000 */
[----:B------:R-:W-:Y:S01]  /*25a0*/  IADD3 R10, P6, PT, R9, R2, RZ ;  /* 0x00000002090a7210 */ /* 0x000fe20007fde0ff */
[----:B------:R-:W-:Y:S01]  /*25b0*/  IMAD R9, R68, 0x9e, RZ ;  /* 0x0000009e44097824 */ /* 0x000fe200078e02ff */
[----:B------:R-:W-:Y:S01]  /*25c0*/  ISETP.GE.U32.AND P4, PT, R6, 0x7fffff31, PT ;  /* 0x7fffff310600780c */ /* 0x000fe20003f86070 */
[----:B0-----:R-:W-:-:S02]  /*25d0*/  @!P2 IMAD.MOV.U32 R4, RZ, RZ, R8 ;  /* 0x000000ffff04a224 */ /* 0x001fc400078e0008 */
[----:B------:R-:W-:Y:S01]  /*25e0*/  @!P2 IMAD.MOV.U32 R5, RZ, RZ, R15 ;  /* 0x000000ffff05a224 */ /* 0x000fe200078e000f */
[----:B------:R-:W-:Y:S01]  /*25f0*/  LEA.HI.X.SX32 R7, R7, R0, 0x1, P6 ;  /* 0x0000000007077211 */ /* 0x000fe200030f0eff */
[----:B------:R0:W-:Y:S04]  /*2600*/  STL [R1+0x1ec], R8 ;  /* 0x0001ec0801007387 */ /* 0x0001e80000100800 */
[----:B------:R1:W5:Y:S01]  /*2610*/  @!P2 LDG.E.U16 R17, desc[UR20][R4.64] ;  /* 0x000000140411a981 */ /* 0x000362000c1e1500 */
[----:B------:R-:W-:Y:S01]  /*2620*/  ISETP.GE.U32.AND P2, PT, R3, 0x7fffff58, PT ;  /* 0x7fffff580300780c */ /* 0x000fe20003f46070 */
[----:B------:R-:W-:Y:S02]  /*2630*/  IMAD R3, R68, 0x4f, RZ ;  /* 0x0000004f44037824 */ /* 0x000fe400078e02ff */
[----:B------:R-:W-:Y:S01]  /*2640*/  STL [R1+0x1e8], R15 ;  /* 0x0001e80f01007387 */ /* 0x000fe20000100800 */
[----:B0-----:R-:W-:-:S03]  /*2650*/  IADD3 R8, P6, PT, R9, R2, RZ ;  /* 0x0000000209087210 */ /* 0x001fc60007fde0ff */
[----:B------:R-:W-:Y:S01]  /*2660*/  STL [R1+0x324], R10 ;  /* 0x0003240a01007387 */ /* 0x000fe20000100800 */
[----:B-1----:R-:W-:Y:S01]  /*2670*/  @!P0 IMAD.MOV.U32 R4, RZ, RZ, R10 ;  /* 0x000000ffff048224 */ /* 0x002fe200078e000a */
[----:B------:R-:W-:Y:S02]  /*2680*/  LEA.HI.X.SX32 R9, R3, R0, 0x1, P6 ;  /* 0x0000000003097211 */ /* 0x000fe400030f0eff */
[----:B------:R0:W-:Y:S01]  /*2690*/  STL [R1+0x320], R7 ;  /* 0x0003200701007387 */ /* 0x0001e20000100800 */
[----:B------:R-:W-:Y:S02]  /*26a0*/  @!P0 IMAD.MOV.U32 R5, RZ, RZ, R7 ;  /* 0x000000ffff058224 */ /* 0x000fe400078e0007 */
[----:B------:R-:W-:Y:S01]  /*26b0*/  VIADD R6, R70, 0xffffffae ;  /* 0xffffffae46067836 */ /* 0x000fe20000000000 */
[----:B------:R-:W-:Y:S01]  /*26c0*/  STL [R1+0x32c], R8 ;  /* 0x00032c0801007387 */ /* 0x000fe20000100800 */
[----:B------:R-:W-:-:S03]  /*26d0*/  IMAD R3, R68, 0x50, RZ ;  /* 0x0000005044037824 */ /* 0x000fc600078e02ff */
[----:B------:R1:W2:Y:S01]  /*26e0*/  @!P0 LDG.E.U16 R123, desc[UR20][R4.64] ;  /* 0x00000014047b8981 */ /* 0x0002a2000c1e1500 */
[----:B0-----:R-:W-:-:S03]  /*26f0*/  IMAD R7, R68, 0xa0, RZ ;  /* 0x000000a044077824 */ /* 0x001fc600078e02ff */
[----:B------:R0:W-:Y:S01]  /*2700*/  STL [R1+0x328], R9 ;  /* 0x0003280901007387 */ /* 0x0001e20000100800 */
[----:B------:R-:W-:Y:S02]  /*2710*/  ISETP.GE.U32.AND P3, PT, R6, 0x7fffff2f, PT ;  /* 0x7fffff2f0600780c */ /* 0x000fe40003f66070 */
[----:B------:R-:W-:Y:S01]  /*2720*/  IADD3 R10, P6, PT, R7, R2, RZ ;  /* 0x00000002070a7210 */ /* 0x000fe20007fde0ff */
[----:B-1----:R-:W-:-:S03]  /*2730*/  @!P4 IMAD.MOV.U32 R5, RZ, RZ, R9 ;  /* 0x000000ffff05c224 */ /* 0x002fc600078e0009 */
[----:B------:R-:W-:Y:S01]  /*2740*/  LEA.HI.X.SX32 R15, R3, R0, 0x1, P6 ;  /* 0x00000000030f7211 */ /* 0x000fe200030f0eff */
[----:B------:R-:W-:Y:S02]  /*2750*/  @!P4 IMAD.MOV.U32 R4, RZ, RZ, R8 ;  /* 0x000000ffff04c224 */ /* 0x000fe400078e0008 */
[C---:B0-----:R-:W-:Y:S02]  /*2760*/  IMAD R9, R68.reuse, 0xa2, RZ ;  /* 0x000000a244097824 */ /* 0x041fe400078e02ff */
[----:B------:R-:W-:Y:S01]  /*2770*/  IMAD R7, R68, 0x51, RZ ;  /* 0x0000005144077824 */ /* 0x000fe200078e02ff */
[----:B------:R0:W2:Y:S02]  /*2780*/  @!P4 LDG.E.U16 R43, desc[UR20][R4.64] ;  /* 0x00000014042bc981 */ /* 0x0000a4000c1e1500 */
[----:B------:R-:W-:Y:S01]  /*2790*/  IADD3 R8, P6, PT, R9, R2, RZ ;  /* 0x0000000209087210 */ /* 0x000fe20007fde0ff */
[----:B------:R-:W-:Y:S01]  /*27a0*/  VIADD R6, R70, 0xffffffd6 ;  /* 0xffffffd646067836 */ /* 0x000fe20000000000 */
[----:B------:R1:W-:Y:S02]  /*27b0*/  STL [R1+0x334], R10 ;  /* 0x0003340a01007387 */ /* 0x0003e40000100800 */
[----:B------:R-:W-:Y:S01]  /*27c0*/  LEA.HI.X.SX32 R9, R7, R0, 0x1, P6 ;  /* 0x0000000007097211 */ /* 0x000fe200030f0eff */
[----:B------:R-:W-:-:S02]  /*27d0*/  IMAD R7, R68, 0x28, RZ ;  /* 0x0000002844077824 */ /* 0x000fc400078e02ff */
[----:B0-----:R-:W-:Y:S02]  /*27e0*/  @!P5 IMAD.MOV.U32 R4, RZ, RZ, R10 ;  /* 0x000000ffff04d224 */ /* 0x001fe400078e000a */
[----:B------:R-:W-:Y:S01]  /*27f0*/  @!P5 IMAD.MOV.U32 R5, RZ, RZ, R15 ;  /* 0x000000ffff05d224 */ /* 0x000fe200078e000f */
[----:B-1----:R-:W-:Y:S01]  /*2800*/  IADD3 R10, P6, PT, R3, R2, RZ ;  /* 0x00000002030a7210 */ /* 0x002fe20007fde0ff */
[----:B------:R-:W-:Y:S01]  /*2810*/  IMAD R3, R68, 0x52, RZ ;  /* 0x0000005244037824 */ /* 0x000fe200078e02ff */
[----:B------:R-:W-:Y:S01]  /*2820*/  ISETP.GE.U32.AND P0, PT, R6, 0x7fffff57, PT ;  /* 0x7fffff570600780c */ /* 0x000fe20003f06070 */
[----:B------:R0:W-:Y:S01]  /*2830*/  STL [R1+0x330], R15 ;  /* 0x0003300f01007387 */ /* 0x0001e20000100800 */
[----:B------:R-:W-:-:S03]  /*2840*/  VIADD R6, R70, 0xffffffad ;  /* 0xffffffad46067836 */ /* 0x000fc60000000000 */
[----:B------:R1:W2:Y:S04]  /*2850*/  @!P5 LDG.E.U16 R121, desc[UR20][R4.64] ;  /* 0x000000140479d981 */ /* 0x0002a8000c1e1500 */
[----:B------:R3:W-:Y:S01]  /*2860*/  STL [R1+0x33c], R8 ;  /* 0x00033c0801007387 */ /* 0x0007e20000100800 */
[----:B0-----:R-:W-:-:S03]  /*2870*/  LEA.HI.X.SX32 R15, R7, R0, 0x1, P6 ;  /* 0x00000000070f7211 */ /* 0x001fc600030f0eff */
[----:B------:R0:W-:Y:S01]  /*2880*/  STL [R1+0x338], R9 ;  /* 0x0003380901007387 */ /* 0x0001e20000100800 */
[----:B-1----:R-:W-:Y:S02]  /*2890*/  @!P3 IMAD.MOV.U32 R4, RZ, RZ, R8 ;  /* 0x000000ffff04b224 */ /* 0x002fe400078e0008 */
[----:B------:R-:W-:Y:S01]  /*28a0*/  @!P3 IMAD.MOV.U32 R5, RZ, RZ, R9 ;  /* 0x000000ffff05b224 */ /* 0x000fe200078e0009 */
[----:B---3--:R-:W-:Y:S01]  /*28b0*/  IADD3 R8, P6, PT, R3, R2, RZ ;  /* 0x0000000203087210 */ /* 0x008fe20007fde0ff */
[----:B------:R-:W-:Y:S01]  /*28c0*/  STL [R1+0x1f4], R10 ;  /* 0x0001f40a01007387 */ /* 0x000fe20000100800 */
[----:B0-----:R-:W-:-:S03]  /*28d0*/  IMAD R9, R68, 0x29, RZ ;  /* 0x0000002944097824 */ /* 0x001fc600078e02ff */
[----:B------:R0:W3:Y:S01]  /*28e0*/  @!P3 LDG.E.U16 R44, desc[UR20][R4.64] ;  /* 0x00000014042cb981 */ /* 0x0000e2000c1e1500 */
[----:B------:R-:W-:Y:S01]  /*28f0*/  ISETP.GE.U32.AND P4, PT, R6, 0x7fffff2e, PT ;  /* 0x7fffff2e0600780c */ /* 0x000fe20003f86070 */
[----:B------:R-:W-:Y:S02]  /*2900*/  VIADD R6, R70, 0xffffffac ;  /* 0xffffffac46067836 */ /* 0x000fe40000000000 */
[----:B------:R1:W-:Y:S01]  /*2910*/  STL [R1+0x1f0], R15 ;  /* 0x0001f00f01007387 */ /* 0x0003e20000100800 */
[----:B------:R-:W-:Y:S01]  /*2920*/  LEA.HI.X.SX32 R9, R9, R0, 0x1, P6 ;  /* 0x0000000009097211 */ /* 0x000fe200030f0eff */
[----:B0-----:R-:W-:Y:S02]  /*2930*/  @!P2 IMAD.MOV.U32 R4, RZ, RZ, R10 ;  /* 0x000000ffff04a224 */ /* 0x001fe400078e000a */
[----:B------:R-:W-:Y:S02]  /*2940*/  @!P2 IMAD.MOV.U32 R5, RZ, RZ, R15 ;  /* 0x000000ffff05a224 */ /* 0x000fe400078e000f */
[----:B-1----:R-:W-:Y:S01]  /*2950*/  IMAD R15, R68, 0xa4, RZ ;  /* 0x000000a4440f7824 */ /* 0x002fe200078e02ff */
[----:B------:R-:W-:Y:S01]  /*2960*/  STL [R1+0x1fc], R8 ;  /* 0x0001fc0801007387 */ /* 0x000fe20000100800 */
[----:B------:R-:W-:-:S03]  /*2970*/  ISETP.GE.U32.AND P5, PT, R6, 0x7fffff2d, PT ;  /* 0x7fffff2d0600780c */ /* 0x000fc60003fa6070 */
[----:B------:R0:W2:Y:S01]  /*2980*/  @!P2 LDG.E.U16 R79, desc[UR20][R4.64] ;  /* 0x00000014044fa981 */ /* 0x0000a2000c1e1500 */
[----:B------:R-:W-:Y:S01]  /*2990*/  IADD3 R10, P2, PT, R15, R2, RZ ;  /* 0x000000020f0a7210 */ /* 0x000fe20007f5e0ff */
[----:B------:R-:W-:Y:S02]  /*29a0*/  VIADD R6, R70, 0xfffffffb ;  /* 0xfffffffb46067836 */ /* 0x000fe40000000000 */
[----:B------:R1:W-:Y:S01]  /*29b0*/  STL [R1+0x1f8], R9 ;  /* 0x0001f80901007387 */ /* 0x0003e20000100800 */
[----:B------:R-:W-:Y:S01]  /*29c0*/  LEA.HI.X.SX32 R35, R3, R0, 0x1, P2 ;  /* 0x0000000003237211 */ /* 0x000fe200010f0eff */
[----:B0-----:R-:W-:Y:S02]  /*29d0*/  @!P0 IMAD.MOV.U32 R5, RZ, RZ, R9 ;  /* 0x000000ffff058224 */ /* 0x001fe400078e0009 */
[----:B------:R-:W-:Y:S02]  /*29e0*/  @!P0 IMAD.MOV.U32 R4, RZ, RZ, R8 ;  /* 0x000000ffff048224 */ /* 0x000fe400078e0008 */
[----:B-1----:R-:W-:-:S02]  /*29f0*/  IMAD R9, R68, 0xa6, RZ ;  /* 0x000000a644097824 */ /* 0x002fc400078e02ff */
[----:B------:R-:W-:Y:S01]  /*2a00*/  IMAD R3, R68, 0x53, RZ ;  /* 0x0000005344037824 */ /* 0x000fe200078e02ff */
[----:B------:R-:W-:Y:S01]  /*2a10*/  ISETP.GE.U32.AND P3, PT, R6, 0x7fffff7c, PT ;  /* 0x7fffff7c0600780c */ /* 0x000fe20003f66070 */
[----:B------:R0:W2:Y:S01]  /*2a20*/  @!P0 LDG.E.U16 R45, desc[UR20][R4.64] ;  /* 0x00000014042d8981 */ /* 0x0000a2000c1e1500 */
[----:B------:R-:W-:Y:S01]  /*2a30*/  IADD3 R8, P2, PT, R9, R2, RZ ;  /* 0x0000000209087210 */ /* 0x000fe20007f5e0ff */
[----:B------:R-:W-:Y:S02]  /*2a40*/  VIADD R6, R70, 0xfffffffa ;  /* 0xfffffffa46067836 */ /* 0x000fe40000000000 */
[----:B------:R-:W-:Y:S04]  /*2a50*/  STL [R1+0x344], R10 ;  /* 0x0003440a01007387 */ /* 0x000fe80000100800 */
[----:B------:R1:W-:Y:S01]  /*2a60*/  STL [R1+0x340], R35 ;  /* 0x0003402301007387 */ /* 0x0003e20000100800 */
[----:B0-----:R-:W-:-:S02]  /*2a70*/  @!P4 IMAD.MOV.U32 R4, RZ, RZ, R10 ;  /* 0x000000ffff04c224 */ /* 0x001fc400078e000a */
[----:B------:R-:W-:Y:S01]  /*2a80*/  @!P4 IMAD.MOV.U32 R5, RZ, RZ, R35 ;  /* 0x000000ffff05c224 */ /* 0x000fe200078e0023 */
[----:B------:R-:W-:Y:S01]  /*2a90*/  ISETP.GE.U32.AND P6, PT, R6, 0x7fffff7b, PT ;  /* 0x7fffff7b0600780c */ /* 0x000fe20003fc6070 */
[----:B------:R-:W-:Y:S02]  /*2aa0*/  VIADD R6, R70, 0xffffffeb ;  /* 0xffffffeb46067836 */ /* 0x000fe40000000000 */
[----:B------:R-:W-:Y:S01]  /*2ab0*/  IMAD.SHL.U32 R9, R68, 0x4, RZ ;  /* 0x0000000444097824 */ /* 0x000fe200078e00ff */
[----:B------:R0:W2:Y:S01]  /*2ac0*/  @!P4 LDG.E.U16 R120, desc[UR20][R4.64] ;  /* 0x000000140478c981 */ /* 0x0000a2000c1e1500 */
[----:B-1----:R-:W-:Y:S01]  /*2ad0*/  LEA.HI.X.SX32 R35, R3, R0, 0x1, P2 ;  /* 0x0000000003237211 */ /* 0x002fe200010f0eff */
[----:B------:R-:W-:Y:S01]  /*2ae0*/  VIADD R3, R70, 0xffffffab ;  /* 0xffffffab46037836 */ /* 0x000fe20000000000 */
[----:B------:R-:W-:Y:S02]  /*2af0*/  LEA R10, P2, R68, R2, 0x3 ;  /* 0x00000002440a7211 */ /* 0x000fe400078418ff */
[----:B------:R-:W-:Y:S01]  /*2b00*/  ISETP.GE.U32.AND P0, PT, R6, 0x7fffff6c, PT ;  /* 0x7fffff6c0600780c */ /* 0x000fe20003f06070 */
[----:B0-----:R-:W-:-:S02]  /*2b10*/  @!P5 IMAD.MOV.U32 R4, RZ, RZ, R8 ;  /* 0x000000ffff04d224 */ /* 0x001fc400078e0008 */
[----:B------:R-:W-:Y:S01]  /*2b20*/  @!P5 IMAD.MOV.U32 R5, RZ, RZ, R35 ;  /* 0x000000ffff05d224 */ /* 0x000fe200078e0023 */
[----:B------:R-:W-:Y:S01]  /*2b30*/  LEA.HI.X.SX32 R9, R9, R0, 0x1, P2 ;  /* 0x0000000009097211 */ /* 0x000fe200010f0eff */
[----:B------:R-:W-:-:S03]  /*2b40*/  VIADD R6, R70, 0xffffffea ;  /* 0xffffffea46067836 */ /* 0x000fc60000000000 */
[----:B------:R0:W2:Y:S01]  /*2b50*/  @!P5 LDG.E.U16 R119, desc[UR20][R4.64] ;  /* 0x000000140477d981 */ /* 0x0000a2000c1e1500 */
[----:B------:R-:W-:Y:S01]  /*2b60*/  ISETP.GE.U32.AND P5, PT, R3, 0x7fffff2c, PT ;  /* 0x7fffff2c0300780c */ /* 0x000fe20003fa6070 */
[----:B------:R-:W-:Y:S01]  /*2b70*/  IMAD R3, R68, 0xa, RZ ;  /* 0x0000000a44037824 */ /* 0x000fe200078e02ff */
[----:B------:R-:W-:Y:S01]  /*2b80*/  ISETP.GE.U32.AND P4, PT, R6, 0x7fffff6b, PT ;  /* 0x7fffff6b0600780c */ /* 0x000fe20003f86070 */
[----:B------:R1:W-:Y:S01]  /*2b90*/  STL [R1+0x34c], R8 ;  /* 0x00034c0801007387 */ /* 0x0003e20000100800 */
[----:B------:R-:W-:-:S03]  /*2ba0*/  VIADD R6, R70, 0xffffffaa ;  /* 0xffffffaa46067836 */ /* 0x000fc60000000000 */
[----:B------:R4:W-:Y:S01]  /*2bb0*/  STL [R1+0x348], R35 ;  /* 0x0003482301007387 */ /* 0x0009e20000100800 */
[----:B0-----:R-:W-:Y:S02]  /*2bc0*/  @!P3 IMAD.MOV.U32 R4, RZ, RZ, R10 ;  /* 0x000000ffff04b224 */ /* 0x001fe400078e000a */
[----:B------:R-:W-:Y:S02]  /*2bd0*/  @!P3 IMAD.MOV.U32 R5, RZ, RZ, R9 ;  /* 0x000000ffff05b224 */ /* 0x000fe400078e0009 */
[----:B-1----:R-:W-:Y:S01]  /*2be0*/  IMAD R8, R68, 0x5, RZ ;  /* 0x0000000544087824 */ /* 0x002fe200078e02ff */
[----:B------:R-:W-:Y:S01]  /*2bf0*/  STL [R1+0x54], R10 ;  /* 0x0000540a01007387 */ /* 0x000fe20000100800 */
[----:B----4-:R-:W-:-:S03]  /*2c00*/  IADD3 R35, P2, PT, R3, R2, RZ ;  /* 0x0000000203237210 */ /* 0x010fc60007f5e0ff */
[----:B------:R0:W-:Y:S04]  /*2c10*/  STL [R1+0x50], R9 ;  /* 0x0000500901007387 */ /* 0x0001e80000100800 */
[----:B------:R1:W4:Y:S01]  /*2c20*/  @!P3 LDG.E.U16 R118, desc[UR20][R4.64] ;  /* 0x000000140476b981 */ /* 0x000322000c1e1500 */
[----:B------:R-:W-:Y:S01]  /*2c30*/  ISETP.GE.U32.AND P3, PT, R6, 0x7fffff2b, PT ;  /* 0x7fffff2b0600780c */ /* 0x000fe20003f66070 */
[----:B------:R-:W-:Y:S01]  /*2c40*/  IMAD R6, R68, 0x14, RZ ;  /* 0x0000001444067824 */ /* 0x000fe200078e02ff */
[----:B0-----:R-:W-:Y:S02]  /*2c50*/  LEA.HI.X.SX32 R9, R8, R0, 0x1, P2 ;  /* 0x0000000008097211 */ /* 0x001fe400010f0eff */
[----:B------:R-:W-:Y:S01]  /*2c60*/  IADD3 R10, P2, PT, R7, R2, RZ ;  /* 0x00000002070a7210 */ /* 0x000fe20007f5e0ff */
[----:B------:R-:W-:Y:S01]  /*2c70*/  IMAD R7, R68, 0x2a, RZ ;  /* 0x0000002a44077824 */ /* 0x000fe200078e02ff */
[----:B------:R0:W-:Y:S01]  /*2c80*/  STL [R1+0x5c], R35 ;  /* 0x00005c2301007387 */ /* 0x0001e20000100800 */
[----:B-1----:R-:W-:-:S02]  /*2c90*/  @!P6 IMAD.MOV.U32 R4, RZ, RZ, R35 ;  /* 0x000000ffff04e224 */ /* 0x002fc400078e0023 */
[----:B------:R-:W-:Y:S01]  /*2ca0*/  @!P6 IMAD.MOV.U32 R5, RZ, RZ, R9 ;  /* 0x000000ffff05e224 */ /* 0x000fe200078e0009 */
[----:B------:R1:W-:Y:S01]  /*2cb0*/  STL [R1+0x58], R9 ;  /* 0x0000580901007387 */ /* 0x0003e20000100800 */
[----:B------:R-:W-:-:S03]  /*2cc0*/  VIADD R8, R70, 0xffffffd5 ;  /* 0xffffffd546087836 */ /* 0x000fc60000000000 */
[----:B------:R1:W4:Y:S01]  /*2cd0*/  @!P6 LDG.E.U16 R116, desc[UR20][R4.64] ;  /* 0x000000140474e981 */ /* 0x000322000c1e1500 */
[----:B0-----:R-:W-:Y:S02]  /*2ce0*/  LEA.HI.X.SX32 R35, R6, R0, 0x1, P2 ;  /* 0x0000000006237211 */ /* 0x001fe400010f0eff */
[----:B------:R-:W-:Y:S01]  /*2cf0*/  IADD3 R76, P2, PT, R7, R2, RZ ;  /* 0x00000002074c7210 */ /* 0x000fe20007f5e0ff */
[----:B-1----:R-:W-:Y:S02]  /*2d00*/  IMAD R9, R68, 0x15, RZ ;  /* 0x0000001544097824 */ /* 0x002fe400078e02ff */
[----:B------:R-:W-:-:S03]  /*2d10*/  @!P0 IMAD.MOV.U32 R4, RZ, RZ, R10 ;  /* 0x000000ffff048224 */ /* 0x000fc600078e000a */
[----:B------:R-:W-:Y:S01]  /*2d20*/  LEA.HI.X.SX32 R85, R9, R0, 0x1, P2 ;  /* 0x0000000009557211 */ /* 0x000fe200010f0eff */
[----:B------:R-:W-:Y:S01]  /*2d30*/  @!P0 IMAD.MOV.U32 R5, RZ, RZ, R35 ;  /* 0x000000ffff058224 */ /* 0x000fe200078e0023 */
[----:B------:R-:W-:Y:S01]  /*2d40*/  ISETP.GE.U32.AND P6, PT, R8, 0x7fffff56, PT ;  /* 0x7fffff560800780c */ /* 0x000fe20003fc6070 */
[----:B------:R-:W-:Y:S01]  /*2d50*/  VIADD R8, R70, 0xffffffd4 ;  /* 0xffffffd446087836 */ /* 0x000fe20000000000 */
[----:B------:R0:W-:Y:S04]  /*2d60*/  STL [R1+0xd4], R10 ;  /* 0x0000d40a01007387 */ /* 0x0001e80000100800 */
[----:B------:R1:W2:Y:S01]  /*2d70*/  @!P0 LDG.E.U16 R81, desc[UR20][R4.64] ;  /* 0x0000001404518981 */ /* 0x0002a2000c1e1500 */
[----:B------:R-:W-:Y:S01]  /*2d80*/  ISETP.GE.U32.AND P0, PT, R8, 0x7fffff55, PT ;  /* 0x7fffff550800780c */ /* 0x000fe20003f06070 */
[----:B------:R-:W-:-:S02]  /*2d90*/  IMAD R8, R68, 0x54, RZ ;  /* 0x0000005444087824 */ /* 0x000fc400078e02ff */
[----:B0-----:R-:W-:Y:S02]  /*2da0*/  IMAD R10, R68, 0xa8, RZ ;  /* 0x000000a8440a7824 */ /* 0x001fe400078e02ff */
[----:B-1----:R-:W-:Y:S02]  /*2db0*/  @!P4 IMAD.MOV.U32 R4, RZ, RZ, R76 ;  /* 0x000000ffff04c224 */ /* 0x002fe400078e004c */
[----:B------:R-:W-:-:S05]  /*2dc0*/  @!P4 IMAD.MOV.U32 R5, RZ, RZ, R85 ;  /* 0x000000ffff05c224 */ /* 0x000fca00078e0055 */
[----:B------:R0:W2:Y:S01]  /*2dd0*/  @!P4 LDG.E.U16 R46, desc[UR20][R4.64] ;  /* 0x00000014042ec981 */ /* 0x0000a2000c1e1500 */
[----:B------:R-:W-:-:S03]  /*2de0*/  IADD3 R10, P4, PT, R10, R2, RZ ;  /* 0x000000020a0a7210 */ /* 0x000fc60007f9e0ff */
[----:B------:R1:W-:Y:S01]  /*2df0*/  STL [R1+0xd0], R35 ;  /* 0x0000d02301007387 */ /* 0x0003e20000100800 */
[----:B------:R-:W-:Y:S01]  /*2e00*/  LEA.HI.X.SX32 R88, R8, R0, 0x1, P4 ;  /* 0x0000000008587211 */ /* 0x000fe200020f0eff */
[----:B0-----:R-:W-:Y:S02]  /*2e10*/  IMAD R4, R68, 0xaa, RZ ;  /* 0x000000aa44047824 */ /* 0x001fe400078e02ff */
[----:B------:R-:W-:Y:S02]  /*2e20*/  STL [R1+0xdc], R76 ;  /* 0x0000dc4c01007387 */ /* 0x000fe40000100800 */
[----:B------:R-:W-:Y:S02]  /*2e30*/  @!P5 IMAD.MOV.U32 R5, RZ, RZ, R88 ;  /* 0x000000ffff05d224 */ /* 0x000fe400078e0058 */
[----:B------:R0:W-:Y:S01]  /*2e40*/  STL [R1+0xd8], R85 ;  /* 0x0000d85501007387 */ /* 0x0001e20000100800 */
[-C--:B-1----:R-:W-:Y:S01]  /*2e50*/  IADD3 R35, P2, PT, R8, R2.reuse, RZ ;  /* 0x0000000208237210 */ /* 0x082fe20007f5e0ff */
[----:B------:R-:W-:Y:S01]  /*2e60*/  IMAD R8, R68, 0x55, RZ ;  /* 0x0000005544087824 */ /* 0x000fe200078e02ff */
[----:B0-----:R-:W-:Y:S01]  /*2e70*/  IADD3 R85, P4, PT, R4, R2, RZ ;  /* 0x0000000204557210 */ /* 0x001fe20007f9e0ff */
[----:B------:R-:W-:Y:S01]  /*2e80*/  @!P5 IMAD.MOV.U32 R4, RZ, RZ, R10 ;  /* 0x000000ffff04d224 */ /* 0x000fe200078e000a */
[----:B------:R-:W-:-:S02]  /*2e90*/  LEA.HI.X.SX32 R76, R7, R0, 0x1, P2 ;  /* 0x00000000074c7211 */ /* 0x000fc400010f0eff */
[----:B------:R-:W-:Y:S02]  /*2ea0*/  LEA.HI.X.SX32 R8, R8, R0, 0x1, P4 ;  /* 0x0000000008087211 */ /* 0x000fe400020f0eff */
[----:B------:R0:W2:Y:S01]  /*2eb0*/  @!P5 LDG.E.U16 R117, desc[UR20][R4.64] ;  /* 0x000000140475d981 */ /* 0x0000a2000c1e1500 */
[C---:B------:R-:W-:Y:S02]  /*2ec0*/  VIADD R7, R70.reuse, 0xffffffa8 ;  /* 0xffffffa846077836 */ /* 0x040fe40000000000 */
[----:B0-----:R-:W-:Y:S02]  /*2ed0*/  VIADD R4, R70, 0xffffffa7 ;  /* 0xffffffa746047836 */ /* 0x001fe40000000000 */
[----:B------:R-:W-:-:S03]  /*2ee0*/  @!P3 IMAD.MOV.U32 R5, RZ, RZ, R8 ;  /* 0x000000ffff05b224 */ /* 0x000fc600078e0008 */
[----:B------:R-:W-:Y:S01]  /*2ef0*/  ISETP.GE.U32.AND P4, PT, R4, 0x7fffff28, PT ;  /* 0x7fffff280400780c */ /* 0x000fe20003f86070 */
[----:B------:R-:W-:Y:S01]  /*2f00*/  @!P3 IMAD.MOV.U32 R4, RZ, RZ, R85 ;  /* 0x000000ffff04b224 */ /* 0x000fe200078e0055 */
[----:B------:R-:W-:Y:S01]  /*2f10*/  STL [R1+0x204], R35 ;  /* 0x0002042301007387 */ /* 0x000fe20000100800 */
[----:B------:R-:W-:Y:S01]  /*2f20*/  ISETP.GE.U32.AND P5, PT, R7, 0x7fffff29, PT ;  /* 0x7fffff290700780c */ /* 0x000fe20003fa6070 */
[----:B------:R-:W-:Y:S02]  /*2f30*/  IMAD R7, R68, 0x56, RZ ;  /* 0x0000005644077824 */ /* 0x000fe400078e02ff */
[----:B------:R0:W-:Y:S04]  /*2f40*/  STL [R1+0x354], R10 ;  /* 0x0003540a01007387 */ /* 0x0001e80000100800 */
[----:B------:R-:W-:Y:S04]  /*2f50*/  STL [R1+0x200], R76 ;  /* 0x0002004c01007387 */ /* 0x000fe80000100800 */
[----:B------:R-:W-:Y:S04]  /*2f60*/  STL [R1+0x350], R88 ;  /* 0x0003505801007387 */ /* 0x000fe80000100800 */
[----:B------:R1:W2:Y:S01]  /*2f70*/  @!P3 LDG.E.U16 R114, desc[UR20][R4.64] ;  /* 0x000000140472b981 */ /* 0x0002a2000c1e1500 */
[----:B0-----:R-:W-:-:S03]  /*2f80*/  IADD3 R10, P3, PT, R7, R2, RZ ;  /* 0x00000002070a7210 */ /* 0x001fc60007f7e0ff */
[----:B------:R-:W-:Y:S01]  /*2f90*/  STL [R1+0x35c], R85 ;  /* 0x00035c5501007387 */ /* 0x000fe20000100800 */
[----:B------:R-:W-:-:S03]  /*2fa0*/  VIADD R9, R70, 0xffffffa9 ;  /* 0xffffffa946097836 */ /* 0x000fc60000000000 */
[----:B------:R0:W-:Y:S01]  /*2fb0*/  STL [R1+0x358], R8 ;  /* 0x0003580801007387 */ /* 0x0001e20000100800 */
[----:B-1----:R-:W-:Y:S02]  /*2fc0*/  @!P6 IMAD.MOV.U32 R4, RZ, RZ, R35 ;  /* 0x000000ffff04e224 */ /* 0x002fe400078e0023 */
[----:B------:R-:W-:Y:S01]  /*2fd0*/  @!P6 IMAD.MOV.U32 R5, RZ, RZ, R76 ;  /* 0x000000ffff05e224 */ /* 0x000fe200078e004c */
[----:B------:R-:W-:-:S04]  /*2fe0*/  ISETP.GE.U32.AND P2, PT, R9, 0x7fffff2a, PT ;  /* 0x7fffff2a0900780c */ /* 0x000fc80003f46070 */
[----:B------:R1:W2:Y:S01]  /*2ff0*/  @!P6 LDG.E.U16 R115, desc[UR20][R4.64] ;  /* 0x000000140473e981 */ /* 0x0002a2000c1e1500 */
[C---:B0-----:R-:W-:Y:S02]  /*3000*/  IMAD R8, R68.reuse, 0x2b, RZ ;  /* 0x0000002b44087824 */ /* 0x041fe400078e02ff */
[----:B------:R-:W-:-:S03]  /*3010*/  IMAD R9, R68, 0xac, RZ ;  /* 0x000000ac44097824 */ /* 0x000fc600078e02ff */
[----:B------:R-:W-:Y:S01]  /*3020*/  LEA.HI.X.SX32 R35, R8, R0, 0x1, P3 ;  /* 0x0000000008237211 */ /* 0x000fe200018f0eff */
[----:B-1----:R-:W-:-:S04]  /*3030*/  VIADD R4, R70, 0xffffffa6 ;  /* 0xffffffa646047836 */ /* 0x002fc80000000000 */
[----:B------:R-:W-:Y:S01]  /*3040*/  @!P0 IMAD.MOV.U32 R5, RZ, RZ, R35 ;  /* 0x000000ffff058224 */ /* 0x000fe200078e0023 */
[----:B------:R-:W-:Y:S01]  /*3050*/  ISETP.GE.U32.AND P3, PT, R4, 0x7fffff27, PT ;  /* 0x7fffff270400780c */ /* 0x000fe20003f66070 */
[----:B------:R-:W-:Y:S01]  /*3060*/  @!P0 IMAD.MOV.U32 R4, RZ, RZ, R10 ;  /* 0x000000ffff048224 */ /* 0x000fe200078e000a */
[----:B------:R0:W-:Y:S04]  /*3070*/  STL [R1+0x20c], R10 ;  /* 0x00020c0a01007387 */ /* 0x0001e80000100800 */
[----:B------:R1:W2:Y:S01]  /*3080*/  @!P0 LDG.E.U16 R113, desc[UR20][R4.64] ;  /* 0x0000001404718981 */ /* 0x0002a2000c1e1500 */
[----:B0-----:R-:W-:-:S03]  /*3090*/  IADD3 R10, P6, PT, R9, R2, RZ ;  /* 0x00000002090a7210 */ /* 0x001fc60007fde0ff */
[----:B------:R0:W-:Y:S01]  /*30a0*/  STL [R1+0x208], R35 ;  /* 0x0002082301007387 */ /* 0x0001e20000100800 */
[----:B-1----:R-:W-:Y:S02]  /*30b0*/  IMAD R4, R68, 0xae, RZ ;  /* 0x000000ae44047824 */ /* 0x002fe400078e02ff */
[----:B------:R-:W-:Y:S01]  /*30c0*/  VIADD R8, R70, 0xfffffff5 ;  /* 0xfffffff546087836 */ /* 0x000fe20000000000 */
[----:B0-----:R-:W-:Y:S02]  /*30d0*/  LEA.HI.X.SX32 R35, R7, R0, 0x1, P6 ;  /* 0x0000000007237211 */ /* 0x001fe400030f0eff */
[----:B------:R-:W-:Y:S01]  /*30e0*/  IADD3 R76, P6, PT, R4, R2, RZ ;  /* 0x00000002044c7210 */ /* 0x000fe20007fde0ff */
[----:B------:R-:W-:Y:S02]  /*30f0*/  @!P2 IMAD.MOV.U32 R4, RZ, RZ, R10 ;  /* 0x000000ffff04a224 */ /* 0x000fe400078e000a */
[----:B------:R-:W-:Y:S01]  /*3100*/  @!P2 IMAD.MOV.U32 R5, RZ, RZ, R35 ;  /* 0x000000ffff05a224 */ /* 0x000fe200078e0023 */
[----:B------:R-:W-:Y:S01]  /*3110*/  ISETP.GE.U32.AND P0, PT, R8, 0x7fffff76, PT ;  /* 0x7fffff760800780c */ /* 0x000fe20003f06070 */
[----:B------:R-:W-:-:S02]  /*3120*/  VIADD R7, R70, 0xfffffff4 ;  /* 0xfffffff446077836 */ /* 0x000fc40000000000 */
[C---:B------:R-:W-:Y:S01]  /*3130*/  IMAD R9, R68.reuse, 0x57, RZ ;  /* 0x0000005744097824 */ /* 0x040fe200078e02ff */
[----:B------:R0:W2:Y:S01]  /*3140*/  @!P2 LDG.E.U16 R112, desc[UR20][R4.64] ;  /* 0x000000140470a981 */ /* 0x0000a2000c1e1500 */
[C---:B------:R-:W-:Y:S01]  /*3150*/  IMAD R8, R68.reuse, 0xb0, RZ ;  /* 0x000000b044087824 */ /* 0x040fe200078e02ff */
[----:B------:R-:W-:Y:S01]  /*3160*/  ISETP.GE.U32.AND P2, PT, R7, 0x7fffff75, PT ;  /* 0x7fffff750700780c */ /* 0x000fe20003f46070 */
[----:B------:R-:W-:Y:S01]  /*3170*/  IMAD R7, R68, 0x58, RZ ;  /* 0x0000005844077824 */ /* 0x000fe200078e02ff */
[----:B------:R-:W-:Y:S01]  /*3180*/  LEA.HI.X.SX32 R9, R9, R0, 0x1, P6 ;  /* 0x0000000009097211 */ /* 0x000fe200030f0eff */
[----:B------:R1:W-:Y:S04]  /*3190*/  STL [R1+0x364], R10 ;  /* 0x0003640a01007387 */ /* 0x0003e80000100800 */
[----:B------:R3:W-:Y:S01]  /*31a0*/  STL [R1+0x360], R35 ;  /* 0x0003602301007387 */ /* 0x0007e20000100800 */
[----:B0-----:R-:W-:-:S02]  /*31b0*/  @!P5 IMAD.MOV.U32 R4, RZ, RZ, R76 ;  /* 0x000000ffff04d224 */ /* 0x001fc400078e004c */
[----:B------:R-:W-:Y:S01]  /*31c0*/  @!P5 IMAD.MOV.U32 R5, RZ, RZ, R9 ;  /* 0x000000ffff05d224 */ /* 0x000fe200078e0009 */
[----:B-1----:R-:W-:Y:S01]  /*31d0*/  IADD3 R10, P6, PT, R8, R2, RZ ;  /* 0x00000002080a7210 */ /* 0x002fe20007fde0ff */
[----:B------:R-:W-:Y:S01]  /*31e0*/  STL [R1+0x36c], R76 ;  /* 0x00036c4c01007387 */ /* 0x000fe20000100800 */
[----:B------:R-:W-:Y:S02]  /*31f0*/  VIADD R8, R70, 0xffffffd3 ;  /* 0xffffffd346087836 */ /* 0x000fe40000000000 */
[----:B---3--:R-:W-:Y:S01]  /*3200*/  LEA.HI.X.SX32 R35, R7, R0, 0x1, P6 ;  /* 0x0000000007237211 */ /* 0x008fe200030f0eff */
[----:B------:R0:W-:Y:S04]  /*3210*/  STL [R1+0x368], R9 ;  /* 0x0003680901007387 */ /* 0x0001e80000100800 */
[----:B------:R1:W3:Y:S01]  /*3220*/  @!P5 LDG.E.U16 R47, desc[UR20][R4.64] ;  /* 0x00000014042fd981 */ /* 0x0002e2000c1e1500 */
[----:B------:R-:W-:Y:S01]  /*3230*/  ISETP.GE.U32.AND P5, PT, R8, 0x7fffff54, PT ;  /* 0x7fffff540800780c */ /* 0x000fe20003fa6070 */
[----:B------:R-:W-:-:S02]  /*3240*/  IMAD R8, R68, 0x59, RZ ;  /* 0x0000005944087824 */ /* 0x000fc400078e02ff */
[----:B0-----:R-:W-:Y:S02]  /*3250*/  IMAD R9, R68, 0xb2, RZ ;  /* 0x000000b244097824 */ /* 0x001fe400078e02ff */
[----:B-1----:R-:W-:Y:S02]  /*3260*/  @!P4 IMAD.MOV.U32 R4, RZ, RZ, R10 ;  /* 0x000000ffff04c224 */ /* 0x002fe400078e000a */
[----:B------:R-:W-:Y:S01]  /*3270*/  @!P4 IMAD.MOV.U32 R5, RZ, RZ, R35 ;  /* 0x000000ffff05c224 */ /* 0x000fe200078e0023 */
[----:B------:R-:W-:Y:S01]  /*3280*/  IADD3 R9, P6, PT, R9, R2, RZ ;  /* 0x0000000209097210 */ /* 0x000fe20007fde0ff */
[----:B------:R0:W-:Y:S04]  /*3290*/  STL [R1+0x374], R10 ;  /* 0x0003740a01007387 */ /* 0x0001e80000100800 */
[----:B------:R1:W-:Y:S04]  /*32a0*/  STL [R1+0x370], R35 ;  /* 0x0003702301007387 */ /* 0x0003e80000100800 */
[----:B------:R5:W2:Y:S01]  /*32b0*/  @!P4 LDG.E.U16 R82, desc[UR20][R4.64] ;  /* 0x000000140452c981 */ /* 0x000aa2000c1e1500 */
[----:B0-----:R-:W-:-:S02]  /*32c0*/  LEA.HI.X.SX32 R10, R8, R0, 0x1, P6 ;  /* 0x00000000080a7211 */ /* 0x001fc400030f0eff */
[----:B-1----:R-:W-:Y:S01]  /*32d0*/  IADD3 R35, P4, PT, R6, R2, RZ ;  /* 0x0000000206237210 */ /* 0x002fe20007f9e0ff */
[C---:B-----5:R-:W-:Y:S02]  /*32e0*/  VIADD R5, R70.reuse, 0xffffffd2 ;  /* 0xffffffd246057836 */ /* 0x060fe40000000000 */
[----:B------:R-:W-:Y:S01]  /*32f0*/  VIADD R4, R70, 0xffffffa5 ;  /* 0xffffffa546047836 */ /* 0x000fe20000000000 */
[----:B------:R-:W-:Y:S02]  /*3300*/  LEA.HI.X.SX32 R76, R3, R0, 0x1, P4 ;  /* 0x00000000034c7211 */ /* 0x000fe400020f0eff */
[----:B------:R-:W-:Y:S01]  /*3310*/  ISETP.GE.U32.AND P4, PT, R5, 0x7fffff53, PT ;  /* 0x7fffff530500780c */ /* 0x000fe20003f86070 */
[----:B------:R-:W-:Y:S01]  /*3320*/  @!P3 IMAD.MOV.U32 R5, RZ, RZ, R10 ;  /* 0x000000ffff05b224 */ /* 0x000fe200078e000a */
[----:B------:R-:W-:Y:S01]  /*3330*/  ISETP.GE.U32.AND P6, PT, R4, 0x7fffff26, PT ;  /* 0x7fffff260400780c */ /* 0x000fe20003fc6070 */
[----:B------:R-:W-:Y:S02]  /*3340*/  @!P3 IMAD.MOV.U32 R4, RZ, RZ, R9 ;  /* 0x000000ffff04b224 */ /* 0x000fe400078e0009 */
[C---:B------:R-:W-:Y:S01]  /*3350*/  IMAD R3, R68.reuse, 0x16, RZ ;  /* 0x0000001644037824 */ /* 0x040fe200078e02ff */
[----:B------:R0:W-:Y:S04]  /*3360*/  STL [R1+0x37c], R9 ;  /* 0x00037c0901007387 */ /* 0x0001e80000100800 */
[----:B------:R1:W5:Y:S04]  /*3370*/  @!P3 LDG.E.U16 R48, desc[UR20][R4.64] ;  /* 0x000000140430b981 */ /* 0x000368000c1e1500 */
[----:B------:R-:W-:Y:S01]  /*3380*/  STL [R1+0x84], R35 ;  /* 0x0000842301007387 */ /* 0x000fe20000100800 */
[----:B0-----:R-:W-:Y:S01]  /*3390*/  IADD3 R9, P3, PT, R3, R2, RZ ;  /* 0x0000000203097210 */ /* 0x001fe20007f7e0ff */
[----:B-1----:R-:W-:-:S02]  /*33a0*/  IMAD R4, R68, 0xb, RZ ;  /* 0x0000000b44047824 */ /* 0x002fc400078e02ff */
[----:B------:R0:W-:Y:S01]  /*33b0*/  STL [R1+0x378], R10 ;  /* 0x0003780a01007387 */ /* 0x0001e20000100800 */
[----:B------:R-:W-:Y:S02]  /*33c0*/  @!P0 IMAD.MOV.U32 R5, RZ, RZ, R76 ;  /* 0x000000ffff058224 */ /* 0x000fe400078e004c */
[----:B------:R-:W-:Y:S01]  /*33d0*/  VIADD R6, R70, 0xffffffa4 ;  /* 0xffffffa446067836 */ /* 0x000fe20000000000 */
[----:B0-----:R-:W-:Y:S01]  /*33e0*/  LEA.HI.X.SX32 R10, R4, R0, 0x1, P3 ;  /* 0x00000000040a7211 */ /* 0x001fe200018f0eff */
[----:B------:R-:W-:Y:S02]  /*33f0*/  @!P0 IMAD.MOV.U32 R4, RZ, RZ, R35 ;  /* 0x000000ffff048224 */ /* 0x000fe400078e0023 */
[----:B------:R-:W-:-:S03]  /*3400*/  VIADD R8, R70, 0xffffffe9 ;  /* 0xffffffe946087836 */ /* 0x000fc60000000000 */
[----:B------:R0:W2:Y:S01]  /*3410*/  @!P0 LDG.E.U16 R111, desc[UR20][R4.64] ;  /* 0x00000014046f8981 */ /* 0x0000a2000c1e1500 */
[----:B------:R-:W-:Y:S01]  /*3420*/  ISETP.GE.U32.AND P0, PT, R6, 0x7fffff25, PT ;  /* 0x7fffff250600780c */ /* 0x000fe20003f06070 */
[----:B------:R-:W-:Y:S01]  /*3430*/  IMAD R6, R68, 0x2c, RZ ;  /* 0x0000002c44067824 */ /* 0x000fe200078e02ff */
[----:B------:R-:W-:Y:S01]  /*3440*/  IADD3 R35, P3, PT, R7, R2, RZ ;  /* 0x0000000207237210 */ /* 0x000fe20007f7e0ff */
[----:B0-----:R-:W-:Y:S02]  /*3450*/  @!P2 IMAD.MOV.U32 R4, RZ, RZ, R9 ;  /* 0x000000ffff04a224 */ /* 0x001fe400078e0009 */
[----:B------:R-:W-:Y:S01]  /*3460*/  @!P2 IMAD.MOV.U32 R5, RZ, RZ, R10 ;  /* 0x000000ffff05a224 */ /* 0x000fe200078e000a */
[----:B------:R0:W-:Y:S04]  /*3470*/  STL [R1+0x80], R76 ;  /* 0x0000804c01007387 */ /* 0x0001e80000100800 */
[----:B------:R1:W2:Y:S01]  /*3480*/  @!P2 LDG.E.U16 R84, desc[UR20][R4.64] ;  /* 0x000000140454a981 */ /* 0x0002a2000c1e1500 */
[----:B------:R-:W-:Y:S01]  /*3490*/  ISETP.GE.U32.AND P2, PT, R8, 0x7fffff6a, PT ;  /* 0x7fffff6a0800780c */ /* 0x000fe20003f46070 */
[----:B------:R-:W-:-:S02]  /*34a0*/  IMAD R8, R68, 0x5a, RZ ;  /* 0x0000005a44087824 */ /* 0x000fc400078e02ff */
[----:B------:R-:W-:Y:S01]  /*34b0*/  STL [R1+0x8c], R9 ;  /* 0x00008c0901007387 */ /* 0x000fe20000100800 */
[----:B0-----:R-:W-:-:S03]  /*34c0*/  LEA.HI.X.SX32 R76, R6, R0, 0x1, P3 ;  /* 0x00000000064c7211 */ /* 0x001fc600018f0eff */
[----:B------:R0:W-:Y:S01]  /*34d0*/  STL [R1+0x88], R10 ;  /* 0x0000880a01007387 */ /* 0x0001e20000100800 */
[----:B------:R-:W-:Y:S01]  /*34e0*/  IADD3 R85, P3, PT, R8, R2, RZ ;  /* 0x0000000208557210 */ /* 0x000fe20007f7e0ff */
[C---:B------:R-:W-:Y:S02]  /*34f0*/  IMAD R7, R68.reuse, 0xb4, RZ ;  /* 0x000000b444077824 */ /* 0x040fe400078e02ff */
[----:B-1----:R-:W-:Y:S02]  /*3500*/  @!P5 IMAD.MOV.U32 R4, RZ, RZ, R35 ;  /* 0x000000ffff04d224 */ /* 0x002fe400078e0023 */
[----:B------:R-:W-:Y:S02]  /*3510*/  @!P5 IMAD.MOV.U32 R5, RZ, RZ, R76 ;  /* 0x000000ffff05d224 */ /* 0x000fe400078e004c */
[----:B0-----:R-:W-:Y:S01]  /*3520*/  IMAD R10, R68, 0x2d, RZ ;  /* 0x0000002d440a7824 */ /* 0x001fe200078e02ff */
[----:B------:R0:W-:Y:S04]  /*3530*/  STL [R1+0x214], R35 ;  /* 0x0002142301007387 */ /* 0x0001e80000100800 */
[----:B------:R-:W-:Y:S01]  /*3540*/  LEA.HI.X.SX32 R88, R10, R0, 0x1, P3 ;  /* 0x000000000a587211 */ /* 0x000fe200018f0eff */
[----:B------:R1:W2:Y:S01]  /*3550*/  @!P5 LDG.E.U16 R110, desc[UR20][R4.64] ;  /* 0x00000014046ed981 */ /* 0x0002a2000c1e1500 */
[----:B0-----:R-:W-:-:S03]  /*3560*/  IADD3 R35, P3, PT, R7, R2, RZ ;  /* 0x0000000207237210 */ /* 0x001fc60007f7e0ff */
[----:B------:R0:W-:Y:S01]  /*3570*/  STL [R1+0x210], R76 ;  /* 0x0002104c01007387 */ /* 0x0001e20000100800 */
[----:B-1----:R-:W-:Y:S02]  /*3580*/  @!P4 IMAD.MOV.U32 R4, RZ, RZ, R85 ;  /* 0x000000ffff04c224 */ /* 0x002fe400078e0055 */
[----:B------:R-:W-:Y:S01]  /*3590*/  @!P4 IMAD.MOV.U32 R5, RZ, RZ, R88 ;  /* 0x000000ffff05c224 */ /* 0x000fe200078e0058 */
[----:B0-----:R-:W-:Y:S01]  /*35a0*/  LEA.HI.X.SX32 R76, R8, R0, 0x1, P3 ;  /* 0x00000000084c7211 */ /* 0x001fe200018f0eff */
[----:B------:R-:W-:-:S03]  /*35b0*/  VIADD R7, R70, 0xffffffa3 ;  /* 0xffffffa346077836 */ /* 0x000fc60000000000 */
[----:B------:R0:W2:Y:S01]  /*35c0*/  @!P4 LDG.E.U16 R26, desc[UR20][R4.64] ;  /* 0x00000014041ac981 */ /* 0x0000a2000c1e1500 */
[----:B------:R-:W-:Y:S02]  /*35d0*/  IMAD R8, R68, 0xb6, RZ ;  /* 0x000000b644087824 */ /* 0x000fe400078e02ff */
[----:B------:R-:W-:Y:S01]  /*35e0*/  VIADD R9, R70, 0xffffffe8 ;  /* 0xffffffe846097836 */ /* 0x000fe20000000000 */
[----:B------:R-:W-:Y:S01]  /*35f0*/  ISETP.GE.U32.AND P3, PT, R7, 0x7fffff24, PT ;  /* 0x7fffff240700780c */ /* 0x000fe20003f66070 */
[----:B------:R-:W-:Y:S02]  /*3600*/  IMAD R7, R68, 0x5b, RZ ;  /* 0x0000005b44077824 */ /* 0x000fe400078e02ff */
[----:B0-----:R-:W-:Y:S02]  /*3610*/  @!P6 IMAD.MOV.U32 R4, RZ, RZ, R35 ;  /* 0x000000ffff04e224 */ /* 0x001fe400078e0023 */
[----:B------:R-:W-:Y:S01]  /*3620*/  @!P6 IMAD.MOV.U32 R5, RZ, RZ, R76 ;  /* 0x000000ffff05e224 */ /* 0x000fe200078e004c */
[----:B------:R-:W-:Y:S04]  /*3630*/  STL [R1+0x21c], R85 ;  /* 0x00021c5501007387 */ /* 0x000fe80000100800 */
[----:B------:R0:W2:Y:S01]  /*3640*/  @!P6 LDG.E.U16 R109, desc[UR20][R4.64] ;  /* 0x00000014046de981 */ /* 0x0000a2000c1e1500 */
[----:B------:R-:W-:-:S03]  /*3650*/  IADD3 R8, P6, PT, R8, R2, RZ ;  /* 0x0000000208087210 */ /* 0x000fc60007fde0ff */
[----:B------:R-:W-:Y:S01]  /*3660*/  STL [R1+0x218], R88 ;  /* 0x0002185801007387 */ /* 0x000fe20000100800 */
[----:B------:R-:W-:-:S03]  /*3670*/  ISETP.GE.U32.AND P5, PT, R9, 0x7fffff69, PT ;  /* 0x7fffff690900780c */ /* 0x000fc60003fa6070 */
[----:B------:R1:W-:Y:S01]  /*3680*/  STL [R1+0x384], R35 ;  /* 0x0003842301007387 */ /* 0x0003e20000100800 */
[----:B------:R-:W-:Y:S01]  /*3690*/  LEA.HI.X.SX32 R9, R7, R0, 0x1, P6 ;  /* 0x0000000007097211 */ /* 0x000fe200030f0eff */
[C---:B0-----:R-:W-:Y:S02]  /*36a0*/  VIADD R4, R70.reuse, 0xffffffa2 ;  /* 0xffffffa246047836 */ /* 0x041fe40000000000 */
[----:B------:R-:W-:Y:S01]  /*36b0*/  VIADD R5, R70, 0xffffffd1 ;  /* 0xffffffd146057836 */ /* 0x000fe20000000000 */
[----:B------:R0:W-:Y:S01]  /*36c0*/  STL [R1+0x380], R76 ;  /* 0x0003804c01007387 */ /* 0x0001e20000100800 */
[----:B-1----:R-:W-:-:S03]  /*36d0*/  IADD3 R35, P4, PT, R6, R2, RZ ;  /* 0x0000000206237210 */ /* 0x002fc60007f9e0ff */
[----:B------:R-:W-:Y:S01]  /*36e0*/  ISETP.GE.U32.AND P6, PT, R5, 0x7fffff52, PT ;  /* 0x7fffff520500780c */ /* 0x000fe20003fc6070 */
[----:B------:R-:W-:Y:S01]  /*36f0*/  @!P0 IMAD.MOV.U32 R5, RZ, RZ, R9 ;  /* 0x000000ffff058224 */ /* 0x000fe200078e0009 */
[----:B0-----:R-:W-:Y:S02]  /*3700*/  LEA.HI.X.SX32 R76, R3, R0, 0x1, P4 ;  /* 0x00000000034c7211 */ /* 0x001fe400020f0eff */
[----:B------:R-:W-:Y:S01]  /*3710*/  ISETP.GE.U32.AND P4, PT, R4, 0x7fffff23, PT ;  /* 0x7fffff230400780c */ /* 0x000fe20003f86070 */
[----:B------:R-:W-:Y:S02]  /*3720*/  @!P0 IMAD.MOV.U32 R4, RZ, RZ, R8 ;  /* 0x000000ffff048224 */ /* 0x000fe400078e0008 */
[C---:B------:R-:W-:Y:S01]  /*3730*/  IMAD R6, R68.reuse, 0x2e, RZ ;  /* 0x0000002e44067824 */ /* 0x040fe200078e02ff */
[----:B------:R-:W-:Y:S01]  /*3740*/  STL [R1+0x38c], R8 ;  /* 0x00038c0801007387 */ /* 0x000fe20000100800 */
[----:B------:R-:W-:-:S03]  /*3750*/  IMAD R7, R68, 0x17, RZ ;  /* 0x0000001744077824 */ /* 0x000fc600078e02ff */
[----:B------:R-:W-:Y:S04]  /*3760*/  STL [R1+0xe4], R35 ;  /* 0x0000e42301007387 */ /* 0x000fe80000100800 */
[----:B------:R0:W-:Y:S04]  /*3770*/  STL [R1+0x388], R9 ;  /* 0x0003880901007387 */ /* 0x0001e80000100800 */
[----:B------:R1:W2:Y:S01]  /*3780*/  @!P0 LDG.E.U16 R49, desc[UR20][R4.64] ;  /* 0x0000001404318981 */ /* 0x0002a2000c1e1500 */
[----:B0-----:R-:W-:-:S03]  /*3790*/  IADD3 R9, P0, PT, R6, R2, RZ ;  /* 0x0000000206097210 */ /* 0x001fc60007f1e0ff */
[----:B------:R0:W-:Y:S01]  /*37a0*/  STL [R1+0xe0], R76 ;  /* 0x0000e04c01007387 */ /* 0x0001e20000100800 */
[----:B-1----:R-:W-:Y:S02]  /*37b0*/  @!P2 IMAD.MOV.U32 R4, RZ, RZ, R35 ;  /* 0x000000ffff04a224 */ /* 0x002fe400078e0023 */
[----:B------:R-:W-:Y:S01]  /*37c0*/  @!P2 IMAD.MOV.U32 R5, RZ, RZ, R76 ;  /* 0x000000ffff05a224 */ /* 0x000fe200078e004c */
[----:B------:R-:W-:Y:S01]  /*37d0*/  PRMT R15, RZ, 0x7610, R15 ;  /* 0x00007610ff0f7816 */ /* 0x000fe2000000000f */
[----:B------:R-:W-:Y:S01]  /*37e0*/  VIADD R3, R70, 0xffffffd0 ;  /* 0xffffffd046037836 */ /* 0x000fe20000000000 */
[----:B0-----:R-:W-:Y:S02]  /*37f0*/  LEA.HI.X.SX32 R76, R7, R0, 0x1, P0 ;  /* 0x00000000074c7211 */ /* 0x001fe400000f0eff */
[----:B------:R0:W2:Y:S01]  /*3800*/  @!P2 LDG.E.U16 R108, desc[UR20][R4.64] ;  /* 0x00000014046ca981 */ /* 0x0000a2000c1e1500 */
[C---:B------:R-:W-:Y:S01]  /*3810*/  IMAD R7, R68.reuse, 0xb8, RZ ;  /* 0x000000b844077824 */ /* 0x040fe200078e02ff */
[----:B------:R-:W-:Y:S01]  /*3820*/  ISETP.GE.U32.AND P2, PT, R3, 0x7fffff51, PT ;  /* 0x7fffff510300780c */ /* 0x000fe20003f46070 */
[----:B------:R-:W-:-:S02]  /*3830*/  IMAD R3, R68, 0x5c, RZ ;  /* 0x0000005c44037824 */ /* 0x000fc400078e02ff */
[----:B0-----:R-:W-:Y:S02]  /*3840*/  @!P5 IMAD.MOV.U32 R4, RZ, RZ, R9 ;  /* 0x000000ffff04d224 */ /* 0x001fe400078e0009 */
[----:B------:R-:W-:Y:S01]  /*3850*/  @!P5 IMAD.MOV.U32 R5, RZ, RZ, R76 ;  /* 0x000000ffff05d224 */ /* 0x000fe200078e004c */
[----:B------:R-:W-:-:S04]  /*3860*/  IADD3 R35, P0, PT, R3, R2, RZ ;  /* 0x0000000203237210 */ /* 0x000fc80007f1e0ff */
[----:B------:R0:W2:Y:S01]  /*3870*/  @!P5 LDG.E.U16 R15, desc[UR20][R4.64] ;  /* 0x00000014040fd981 */ /* 0x0000a2000c1e1500 */
[----:B------:R-:W-:Y:S01]  /*3880*/  IADD3 R85, P5, PT, R7, R2, RZ ;  /* 0x0000000207557210 */ /* 0x000fe20007fbe0ff */
[----:B------:R-:W-:Y:S02]  /*3890*/  VIADD R8, R70, 0xffffffa1 ;  /* 0xffffffa146087836 */ /* 0x000fe40000000000 */
[----:B------:R1:W-:Y:S01]  /*38a0*/  STL [R1+0xec], R9 ;  /* 0x0000ec0901007387 */ /* 0x0003e20000100800 */
[----:B------:R-:W-:Y:S01]  /*38b0*/  LEA.HI.X.SX32 R3, R3, R0, 0x1, P5 ;  /* 0x0000000003037211 */ /* 0x000fe200028f0eff */
[C---:B------:R-:W-:Y:S02]  /*38c0*/  IMAD R7, R68.reuse, 0x5d, RZ ;  /* 0x0000005d44077824 */ /* 0x040fe400078e02ff */
[----:B0-----:R-:W-:Y:S01]  /*38d0*/  IMAD R4, R68, 0xba, RZ ;  /* 0x000000ba44047824 */ /* 0x001fe200078e02ff */
[----:B------:R0:W-:Y:S01]  /*38e0*/  STL [R1+0xe8], R76 ;  /* 0x0000e84c01007387 */ /* 0x0001e20000100800 */
[----:B------:R-:W-:-:S03]  /*38f0*/  @!P3 IMAD.MOV.U32 R5, RZ, RZ, R3 ;  /* 0x000000ffff05b224 */ /* 0x000fc600078e0003 */
[----:B-1----:R-:W-:Y:S01]  /*3900*/  IADD3 R9, P5, PT, R4, R2, RZ ;  /* 0x0000000204097210 */ /* 0x002fe20007fbe0ff */
[----:B------:R-:W-:Y:S01]  /*3910*/  @!P3 IMAD.MOV.U32 R4, RZ, RZ, R85 ;  /* 0x000000ffff04b224 */ /* 0x000fe200078e0055 */
[----:B0-----:R-:W-:-:S04]  /*3920*/  LEA.HI.X.SX32 R76, R6, R0, 0x1, P0 ;  /* 0x00000000064c7211 */ /* 0x001fc800000f0eff */
[----:B------:R0:W2:Y:S01]  /*3930*/  @!P3 LDG.E.U16 R83, desc[UR20][R4.64] ;  /* 0x000000140453b981 */ /* 0x0000a2000c1e1500 */
[----:B------:R-:W-:Y:S02]  /*3940*/  ISETP.GE.U32.AND P0, PT, R8, 0x7fffff22, PT ;  /* 0x7fffff220800780c */ /* 0x000fe40003f06070 */
[----:B------:R-:W-:Y:S01]  /*3950*/  LEA.HI.X.SX32 R8, R7, R0, 0x1, P5 ;  /* 0x0000000007087211 */ /* 0x000fe200028f0eff */
[----:B------:R-:W-:Y:S01]  /*3960*/  STL [R1+0x224], R35 ;  /* 0x0002242301007387 */ /* 0x000fe20000100800 */
[----:B------:R-:W-:-:S03]  /*3970*/  VIADD R6, R70, 0xffffffa0 ;  /* 0xffffffa046067836 */ /* 0x000fc60000000000 */
[----:B------:R-:W-:Y:S01]  /*3980*/  STL [R1+0x394], R85 ;  /* 0x0003945501007387 */ /* 0x000fe20000100800 */
[----:B0-----:R-:W-:Y:S02]  /*3990*/  @!P4 IMAD.MOV.U32 R4, RZ, RZ, R9 ;  /* 0x000000ffff04c224 */ /* 0x001fe400078e0009 */
[----:B------:R-:W-:Y:S01]  /*39a0*/  @!P4 IMAD.MOV.U32 R5, RZ, RZ, R8 ;  /* 0x000000ffff05c224 */ /* 0x000fe200078e0008 */
[----:B------:R-:W-:Y:S01]  /*39b0*/  STL [R1+0x220], R76 ;  /* 0x0002204c01007387 */ /* 0x000fe20000100800 */
[----:B------:R-:W-:-:S03]  /*39c0*/  IMAD R7, R68, 0x5e, RZ ;  /* 0x0000005e44077824 */ /* 0x000fc600078e02ff */
[----:B------:R0:W-:Y:S01]  /*39d0*/  STL [R1+0x390], R3 ;  /* 0x0003900301007387 */ /* 0x0001e20000100800 */
[----:B------:R-:W-:-:S03]  /*39e0*/  ISETP.GE.U32.AND P3, PT, R6, 0x7fffff21, PT ;  /* 0x7fffff210600780c */ /* 0x000fc60003f66070 */
[----:B------:R1:W2:Y:S01]  /*39f0*/  @!P4 LDG.E.U16 R50, desc[UR20][R4.64] ;  /* 0x000000140432c981 */ /* 0x0002a2000c1e1500 */
[----:B------:R-:W-:Y:S02]  /*3a00*/  IMAD R6, R68, 0x2f, RZ ;  /* 0x0000002f44067824 */ /* 0x000fe400078e02ff */
[----:B0-----:R-:W-:Y:S01]  /*3a10*/  VIADD R3, R70, 0xffffff9f ;  /* 0xffffff9f46037836 */ /* 0x001fe20000000000 */
[----:B------:R0:W-:Y:S01]  /*3a20*/  STL [R1+0x39c], R9 ;  /* 0x00039c0901007387 */ /* 0x0001e20000100800 */
[----:B-1----:R-:W-:Y:S02]  /*3a30*/  @!P6 IMAD.MOV.U32 R4, RZ, RZ, R35 ;  /* 0x000000ffff04e224 */ /* 0x002fe400078e0023 */
[----:B------:R-:W-:Y:S01]  /*3a40*/  @!P6 IMAD.MOV.U32 R5, RZ, RZ, R76 ;  /* 0x000000ffff05e224 */ /* 0x000fe200078e004c */
[----:B------:R-:W-:Y:S01]  /*3a50*/  ISETP.GE.U32.AND P5, PT, R3, 0x7fffff20, PT ;  /* 0x7fffff200300780c */ /* 0x000fe20003fa6070 */
[----:B------:R-:W-:Y:S01]  /*3a60*/  IMAD R3, R68, 0xbc, RZ ;  /* 0x000000bc44037824 */ /* 0x000fe200078e02ff */
[----:B0-----:R-:W-:-:S02]  /*3a70*/  IADD3 R9, P4, PT, R7, R2, RZ ;  /* 0x0000000207097210 */ /* 0x001fc40007f9e0ff */
[----:B------:R0:W2:Y:S02]  /*3a80*/  @!P6 LDG.E.U16 R107, desc[UR20][R4.64] ;  /* 0x00000014046be981 */ /* 0x0000a4000c1e1500 */
[----:B------:R-:W-:Y:S02]  /*3a90*/  LEA.HI.X.SX32 R35, R6, R0, 0x1, P4 ;  /* 0x0000000006237211 */ /* 0x000fe400020f0eff */
[----:B------:R1:W-:Y:S01]  /*3aa0*/  STL [R1+0x398], R8 ;  /* 0x0003980801007387 */ /* 0x0003e20000100800 */
[----:B0-----:R-:W-:-:S03]  /*3ab0*/  VIADD R4, R70, 0xffffff9e ;  /* 0xffffff9e46047836 */ /* 0x001fc60000000000 */
[----:B------:R0:W-:Y:S01]  /*3ac0*/  STL [R1+0x22c], R9 ;  /* 0x00022c0901007387 */ /* 0x0001e20000100800 */
[----:B-1----:R-:W-:Y:S01]  /*3ad0*/  IADD3 R8, P6, PT, R3, R2, RZ ;  /* 0x0000000203087210 */ /* 0x002fe20007fde0ff */
[----:B------:R-:W-:Y:S01]  /*3ae0*/  IMAD R3, R68, 0xbe, RZ ;  /* 0x000000be44037824 */ /* 0x000fe200078e02ff */
[----:B------:R-:W-:Y:S01]  /*3af0*/  ISETP.GE.U32.AND P4, PT, R4, 0x7fffff1f, PT ;  /* 0x7fffff1f0400780c */ /* 0x000fe20003f86070 */
[----:B------:R-:W-:Y:S02]  /*3b00*/  @!P2 IMAD.MOV.U32 R4, RZ, RZ, R9 ;  /* 0x000000ffff04a224 */ /* 0x000fe400078e0009 */
[----:B------:R-:W-:Y:S01]  /*3b10*/  @!P2 IMAD.MOV.U32 R5, RZ, RZ, R35 ;  /* 0x000000ffff05a224 */ /* 0x000fe200078e0023 */
[----:B------:R1:W-:Y:S01]  /*3b20*/  STL [R1+0x228], R35 ;  /* 0x0002282301007387 */ /* 0x0003e20000100800 */
[----:B------:R-:W-:Y:S01]  /*3b30*/  VIADD R6, R70, 0xffffff9d ;  /* 0xffffff9d46067836 */ /* 0x000fe20000000000 */
[----:B0-----:R-:W-:Y:S01]  /*3b40*/  LEA.HI.X.SX32 R9, R7, R0, 0x1, P6 ;  /* 0x0000000007097211 */ /* 0x001fe200030f0eff */
[----:B------:R-:W-:Y:S01]  /*3b50*/  IMAD R7, R68, 0x5f, RZ ;  /* 0x0000005f44077824 */ /* 0x000fe200078e02ff */
[----:B------:R0:W2:Y:S02]  /*3b60*/  @!P2 LDG.E.U16 R27, desc[UR20][R4.64] ;  /* 0x00000014041ba981 */ /* 0x0000a4000c1e1500 */
[----:B------:R-:W-:-:S02]  /*3b70*/  ISETP.GE.U32.AND P2, PT, R6, 0x7fffff1e, PT ;  /* 0x7fffff1e0600780c */ /* 0x000fc40003f46070 */
[----:B-1----:R-:W-:Y:S01]  /*3b80*/  IADD3 R35, P6, PT, R3, R2, RZ ;  /* 0x0000000203237210 */ /* 0x002fe20007fde0ff */
[----:B------:R-:W-:Y:S01]  /*3b90*/  IMAD R3, R68, 0xc0, RZ ;  /* 0x000000c044037824 */ /* 0x000fe200078e02ff */
[----:B------:R1:W-:Y:S01]  /*3ba0*/  STL [R1+0x3a4], R8 ;  /* 0x0003a40801007387 */ /* 0x0003e20000100800 */
[----:B------:R-:W-:Y:S01]  /*3bb0*/  VIADD R6, R70, 0xffffff9c ;  /* 0xffffff9c46067836 */ /* 0x000fe20000000000 */
[----:B------:R-:W-:Y:S01]  /*3bc0*/  LEA.HI.X.SX32 R7, R7, R0, 0x1, P6 ;  /* 0x0000000007077211 */ /* 0x000fe200030f0eff */
[----:B0-----:R-:W-:Y:S01]  /*3bd0*/  @!P0 IMAD.MOV.U32 R4, RZ, RZ, R8 ;  /* 0x000000ffff048224 */ /* 0x001fe200078e0008 */
[----:B------:R0:W-:Y:S01]  /*3be0*/  STL [R1+0x3a0], R9 ;  /* 0x0003a00901007387 */ /* 0x0001e20000100800 */
[----:B------:R-:W-:Y:S01]  /*3bf0*/  @!P0 IMAD.MOV.U32 R5, RZ, RZ, R9 ;  /* 0x000000ffff058224 */ /* 0x000fe200078e0009 */
[----:B-1----:R-:W-:Y:S01]  /*3c00*/  IADD3 R8, P6, PT, R3, R2, RZ ;  /* 0x0000000203087210 */ /* 0x002fe20007fde0ff */
[----:B------:R-:W-:-:S03]  /*3c10*/  IMAD R3, R68, 0xc2, RZ ;  /* 0x000000c244037824 */ /* 0x000fc600078e02ff */
[----:B------:R1:W2:Y:S01]  /*3c20*/  @!P0 LDG.E.U16 R106, desc[UR20][R4.64] ;  /* 0x00000014046a8981 */ /* 0x0002a2000c1e1500 */
[----:B0-----:R-:W-:Y:S01]  /*3c30*/  IMAD R9, R68, 0x60, RZ ;  /* 0x0000006044097824 */ /* 0x001fe200078e02ff */
[----:B------:R-:W-:Y:S02]  /*3c40*/  ISETP.GE.U32.AND P0, PT, R6, 0x7fffff1d, PT ;  /* 0x7fffff1d0600780c */ /* 0x000fe40003f06070 */
[----:B------:R0:W-:Y:S01]  /*3c50*/  STL [R1+0x3ac], R35 ;  /* 0x0003ac2301007387 */ /* 0x0001e20000100800 */
[----:B------:R-:W-:-:S03]  /*3c60*/  VIADD R6, R70, 0xffffffce ;  /* 0xffffffce46067836 */ /* 0x000fc60000000000 */
[----:B------:R3:W-:Y:S01]  /*3c70*/  STL [R1+0x3a8], R7 ;  /* 0x0003a80701007387 */ /* 0x0007e20000100800 */
[----:B-1----:R-:W-:Y:S02]  /*3c80*/  @!P3 IMAD.MOV.U32 R4, RZ, RZ, R35 ;  /* 0x000000ffff04b224 */ /* 0x002fe400078e0023 */
[----:B------:R-:W-:Y:S01]  /*3c90*/  @!P3 IMAD.MOV.U32 R5, RZ, RZ, R7 ;  /* 0x000000ffff05b224 */ /* 0x000fe200078e0007 */
[----:B0-----:R-:W-:Y:S02]  /*3ca0*/  LEA.HI.X.SX32 R35, R9, R0, 0x1, P6 ;  /* 0x0000000009237211 */ /* 0x001fe400030f0eff */
[----:B------:R-:W-:Y:S01]  /*3cb0*/  IADD3 R76, P6, PT, R3, R2, RZ ;  /* 0x00000002034c7210 */ /* 0x000fe20007fde0ff */
[C---:B---3--:R-:W-:Y:S01]  /*3cc0*/  IMAD R7, R68.reuse, 0x61, RZ ;  /* 0x0000006144077824 */ /* 0x048fe200078e02ff */
[----:B------:R0:W3:Y:S01]  /*3cd0*/  @!P3 LDG.E.U16 R51, desc[UR20][R4.64] ;  /* 0x000000140433b981 */ /* 0x0000e2000c1e1500 */
[----:B------:R-:W-:Y:S01]  /*3ce0*/  IMAD R3, R68, 0xc4, RZ ;  /* 0x000000c444037824 */ /* 0x000fe200078e02ff */
[----:B------:R-:W-:Y:S01]  /*3cf0*/  ISETP.GE.U32.AND P3, PT, R6, 0x7fffff4f, PT ;  /* 0x7fffff4f0600780c */ /* 0x000fe20003f66070 */
[----:B------:R-:W-:Y:S01]  /*3d00*/  VIADD R6, R70, 0xffffffcf ;  /* 0xffffffcf46067836 */ /* 0x000fe20000000000 */
[----:B------:R1:W-:Y:S01]  /*3d10*/  STL [R1+0x3b4], R8 ;  /* 0x0003b40801007387 */ /* 0x0003e20000100800 */
[----:B------:R-:W-:-:S03]  /*3d20*/  LEA.HI.X.SX32 R7, R7, R0, 0x1, P6 ;  /* 0x0000000007077211 */ /* 0x000fc600030f0eff */
[----:B------:R4:W-:Y:S01]  /*3d30*/  STL [R1+0x3b0], R35 ;  /* 0x0003b02301007387 */ /* 0x0009e20000100800 */
[----:B0-----:R-:W-:Y:S02]  /*3d40*/  @!P5 IMAD.MOV.U32 R4, RZ, RZ, R8 ;  /* 0x000000ffff04d224 */ /* 0x001fe400078e0008 */
[----:B------:R-:W-:Y:S02]  /*3d50*/  @!P5 IMAD.MOV.U32 R5, RZ, RZ, R35 ;  /* 0x000000ffff05d224 */ /* 0x000fe400078e0023 */
[C---:B-1----:R-:W-:Y:S01]  /*3d60*/  IMAD R8, R68.reuse, 0x62, RZ ;  /* 0x0000006244087824 */ /* 0x042fe200078e02ff */
[----:B------:R0:W-:Y:S01]  /*3d70*/  STL [R1+0x3bc], R76 ;  /* 0x0003bc4c01007387 */ /* 0x0001e20000100800 */
[----:B----4-:R-:W-:Y:S01]  /*3d80*/  IADD3 R35, P6, PT, R3, R2, RZ ;  /* 0x0000000203237210 */ /* 0x010fe20007fde0ff */
[----:B------:R-:W-:Y:S02]  /*3d90*/  IMAD R3, R68, 0xc6, RZ ;  /* 0x000000c644037824 */ /* 0x000fe400078e02ff */
[----:B------:R1:W4:Y:S01]  /*3da0*/  @!P5 LDG.E.U16 R86, desc[UR20][R4.64] ;  /* 0x000000140456d981 */ /* 0x000322000c1e1500 */
[----:B------:R-:W-:Y:S01]  /*3db0*/  ISETP.GE.U32.AND P5, PT, R6, 0x7fffff50, PT ;  /* 0x7fffff500600780c */ /* 0x000fe20003fa6070 */
[----:B------:R-:W-:Y:S01]  /*3dc0*/  VIADD R6, R70, 0xffffffe7 ;  /* 0xffffffe746067836 */ /* 0x000fe20000000000 */
[----:B------:R-:W-:Y:S01]  /*3dd0*/  LEA.HI.X.SX32 R85, R8, R0, 0x1, P6 ;  /* 0x0000000008557211 */ /* 0x000fe200030f0eff */
[----:B------:R5:W-:Y:S01]  /*3de0*/  STL [R1+0x3b8], R7 ;  /* 0x0003b80701007387 */ /* 0x000be20000100800 */
[----:B-1----:R-:W-:-:S02]  /*3df0*/  @!P4 IMAD.MOV.U32 R4, RZ, RZ, R76 ;  /* 0x000000ffff04c224 */ /* 0x002fc400078e004c */
[----:B------:R-:W-:Y:S01]  /*3e00*/  @!P4 IMAD.MOV.U32 R5, RZ, RZ, R7 ;  /* 0x000000ffff05c224 */ /* 0x000fe200078e0007 */
[----:B0-----:R-:W-:Y:S01]  /*3e10*/  IADD3 R76, P6, PT, R3, R2, RZ ;  /* 0x00000002034c7210 */ /* 0x001fe20007fde0ff */
[----:B-----5:R-:W-:Y:S01]  /*3e20*/  IMAD R7, R68, 0x63, RZ ;  /* 0x0000006344077824 */ /* 0x020fe200078e02ff */
[----:B------:R-:W-:Y:S04]  /*3e30*/  STL [R1+0x3c4], R35 ;  /* 0x0003c42301007387 */ /* 0x000fe80000100800 */
[----:B------:R0:W4:Y:S01]  /*3e40*/  @!P4 LDG.E.U16 R52, desc[UR20][R4.64] ;  /* 0x000000140434c981 */ /* 0x000122000c1e1500 */
[----:B------:R-:W-:Y:S01]  /*3e50*/  ISETP.GE.U32.AND P4, PT, R6, 0x7fffff68, PT ;  /* 0x7fffff680600780c */ /* 0x000fe20003f86070 */
[----:B------:R-:W-:Y:S02]  /*3e60*/  VIADD R6, R70, 0xffffffe6 ;  /* 0xffffffe646067836 */ /* 0x000fe40000000000 */
[----:B------:R1:W-:Y:S01]  /*3e70*/  STL [R1+0x3c0], R85 ;  /* 0x0003c05501007387 */ /* 0x0003e20000100800 */
[----:B0-----:R-:W-:-:S02]  /*3e80*/  @!P2 IMAD.MOV.U32 R4, RZ, RZ, R35 ;  /* 0x000000ffff04a224 */ /* 0x001fc400078e0023 */
[----:B------:R-:W-:Y:S01]  /*3e90*/  @!P2 IMAD.MOV.U32 R5, RZ, RZ, R85 ;  /* 0x000000ffff05a224 */ /* 0x000fe200078e0055 */
[----:B-1----:R-:W-:Y:S01]  /*3ea0*/  LEA.HI.X.SX32 R85, R7, R0, 0x1, P6 ;  /* 0x0000000007557211 */ /* 0x002fe200030f0eff */
[----:B------:R-:W-:-:S03]  /*3eb0*/  VIADD R3, R70, 0xffffff9a ;  /* 0xffffff9a46037836 */ /* 0x000fc60000000000 */
[----:B------:R0:W5:Y:S01]  /*3ec0*/  @!P2 LDG.E.U16 R87, desc[UR20][R4.64] ;  /* 0x000000140457a981 */ /* 0x000162000c1e1500 */
[----:B------:R-:W-:Y:S01]  /*3ed0*/  ISETP.GE.U32.AND P2, PT, R6, 0x7fffff67, PT ;  /* 0x7fffff670600780c */ /* 0x000fe20003f46070 */
[----:B------:R-:W-:Y:S01]  /*3ee0*/  IMAD R6, R68, 0x31, RZ ;  /* 0x0000003144067824 */ /* 0x000fe200078e02ff */
[----:B------:R-:W-:Y:S01]  /*3ef0*/  IADD3 R35, P6, PT, R8, R2, RZ ;  /* 0x0000000208237210 */ /* 0x000fe20007fde0ff */
[----:B------:R1:W-:Y:S01]  /*3f00*/  STL [R1+0x3cc], R76 ;  /* 0x0003cc4c01007387 */ /* 0x0003e20000100800 */
[----:B0-----:R-:W-:Y:S02]  /*3f10*/  @!P0 IMAD.MOV.U32 R4, RZ, RZ, R76 ;  /* 0x000000ffff048224 */ /* 0x001fe400078e004c */
[----:B------:R-:W-:Y:S01]  /*3f20*/  @!P0 IMAD.MOV.U32 R5, RZ, RZ, R85 ;  /* 0x000000ffff058224 */ /* 0x000fe200078e0055 */
[----:B-1----:R-:W-:-:S04]  /*3f30*/  LEA.HI.X.SX32 R76, R6, R0, 0x1, P6 ;  /* 0x00000000064c7211 */ /* 0x002fc800030f0eff */
[----:B------:R0:W5:Y:S01]  /*3f40*/  @!P0 LDG.E.U16 R53, desc[UR20][R4.64] ;  /* 0x0000001404358981 */ /* 0x000162000c1e1500 */
[----:B------:R-:W-:Y:S01]  /*3f50*/  ISETP.GE.U32.AND P0, PT, R3, 0x7fffff1b, PT ;  /* 0x7fffff1b0300780c */ /* 0x000fe20003f06070 */
[C---:B------:R-:W-:Y:S01]  /*3f60*/  IMAD R3, R68.reuse, 0x30, RZ ;  /* 0x0000003044037824 */ /* 0x040fe200078e02ff */
[----:B------:R-:W-:Y:S01]  /*3f70*/  IADD3 R8, P6, PT, R9, R2, RZ ;  /* 0x0000000209087210 */ /* 0x000fe20007fde0ff */
[----:B------:R-:W-:Y:S01]  /*3f80*/  STL [R1+0x3c8], R85 ;  /* 0x0003c85501007387 */ /* 0x000fe20000100800 */
[----:B------:R-:W-:-:S03]  /*3f90*/  IMAD R9, R68, 0x18, RZ ;  /* 0x0000001844097824 */ /* 0x000fc600078e02ff */
[----:B------:R-:W-:Y:S01]  /*3fa0*/  STL [R1+0x23c], R35 ;  /* 0x00023c2301007387 */ /* 0x000fe20000100800 */
[----:B0-----:R-:W-:-:S03]  /*3fb0*/  @!P3 IMAD.MOV.U32 R4, RZ, RZ, R35 ;  /* 0x000000ffff04b224 */ /* 0x001fc600078e0023 */
[----:B------:R0:W-:Y:S01]  /*3fc0*/  STL [R1+0x238], R76 ;  /* 0x0002384c01007387 */ /* 0x0001e20000100800 */
[----:B------:R-:W-:Y:S02]  /*3fd0*/  @!P3 IMAD.MOV.U32 R5, RZ, RZ, R76 ;  /* 0x000000ffff05b224 */ /* 0x000fe400078e004c */
[----:B------:R-:W-:-:S03]  /*3fe0*/  VIADD R6, R70, 0xffffff9b ;  /* 0xffffff9b46067836 */ /* 0x000fc60000000000 */
[----:B------:R1:W2:Y:S01]  /*3ff0*/  @!P3 LDG.E.U16 R75, desc[UR20][R4.64] ;  /* 0x00000014044bb981 */ /* 0x0002a2000c1e1500 */
[C---:B0-----:R-:W-:Y:S02]  /*4000*/  LEA.HI.X.SX32 R76, R3.reuse, R0, 0x1, P6 ;  /* 0x00000000034c7211 */ /* 0x041fe400030f0eff */
[----:B------:R-:W-:Y:S01]  /*4010*/  IADD3 R35, P6, PT, R3, R2, RZ ;  /* 0x0000000203237210 */ /* 0x000fe20007fde0ff */
[----:B------:R0:W-:Y:S01]  /*4020*/  STL [R1+0x234], R8 ;  /* 0x0002340801007387 */ /* 0x0001e20000100800 */
[----:B-1----:R-:W-:Y:S02]  /*4030*/  @!P5 IMAD.MOV.U32 R4, RZ, RZ, R8 ;  /* 0x000000ffff04d224 */ /* 0x002fe400078e0008 */
[----:B------:R-:W-:Y:S01]  /*4040*/  LEA.HI.X.SX32 R85, R9, R0, 0x1, P6 ;  /* 0x0000000009557211 */ /* 0x000fe200030f0eff */
[----:B------:R-:W-:Y:S02]  /*4050*/  @!P5 IMAD.MOV.U32 R5, RZ, RZ, R76 ;  /* 0x000000ffff05d224 */ /* 0x000fe400078e004c */
[----:B------:R-:W-:-:S02]  /*4060*/  VIADD R3, R70, 0xffffffcd ;  /* 0xffffffcd46037836 */ /* 0x000fc40000000000 */
[----:B0-----:R-:W-:Y:S01]  /*4070*/  IMAD R8, R68, 0x32, RZ ;  /* 0x0000003244087824 */ /* 0x001fe200078e02ff */
[----:B------:R0:W2:Y:S01]  /*4080*/  @!P5 LDG.E.U16 R28, desc[UR20][R4.64] ;  /* 0x00000014041cd981 */ /* 0x0000a2000c1e1500 */
[----:B------:R-:W-:Y:S01]  /*4090*/  ISETP.GE.U32.AND P3, PT, R6, 0x7fffff1c, PT ;  /* 0x7fffff1c0600780c */ /* 0x000fe20003f66070 */
[C---:B------:R-:W-:Y:S01]  /*40a0*/  IMAD R6, R68.reuse, 0x19, RZ ;  /* 0x0000001944067824 */ /* 0x040fe200078e02ff */
[----:B------:R-:W-:Y:S01]  /*40b0*/  ISETP.GE.U32.AND P5, PT, R3, 0x7fffff4e, PT ;  /* 0x7fffff4e0300780c */ /* 0x000fe20003fa6070 */
[----:B------:R1:W-:Y:S01]  /*40c0*/  STL [R1+0x230], R76 ;  /* 0x0002304c01007387 */ /* 0x0003e20000100800 */
[----:B------:R-:W-:Y:S02]  /*40d0*/  IMAD R3, R68, 0xca, RZ ;  /* 0x000000ca44037824 */ /* 0x000fe400078e02ff */
[----:B0-----:R-:W-:Y:S02]  /*40e0*/  @!P4 IMAD.MOV.U32 R4, RZ, RZ, R35 ;  /* 0x000000ffff04c224 */ /* 0x001fe400078e0023 */
[----:B------:R-:W-:Y:S01]  /*40f0*/  @!P4 IMAD.MOV.U32 R5, RZ, RZ, R85 ;  /* 0x000000ffff05c224 */ /* 0x000fe200078e0055 */
[----:B-1----:R-:W-:Y:S01]  /*4100*/  IADD3 R76, P6, PT, R8, R2, RZ ;  /* 0x00000002084c7210 */ /* 0x002fe20007fde0ff */
[----:B------:R-:W-:Y:S04]  /*4110*/  STL [R1+0xf4], R35 ;  /* 0x0000f42301007387 */ /* 0x000fe80000100800 */
[----:B------:R0:W2:Y:S04]  /*4120*/  @!P4 LDG.E.U16 R63, desc[UR20][R4.64] ;  /* 0x00000014043fc981 */ /* 0x0000a8000c1e1500 */
[----:B------:R1:W-:Y:S01]  /*4130*/  STL [R1+0xf0], R85 ;  /* 0x0000f05501007387 */ /* 0x0003e20000100800 */
[----:B0-----:R-:W-:Y:S01]  /*4140*/  VIADD R4, R70, 0xffffffcc ;  /* 0xffffffcc46047836 */ /* 0x001fe20000000000 */
[----:B-1----:R-:W-:Y:S01]  /*4150*/  LEA.HI.X.SX32 R85, R6, R0, 0x1, P6 ;  /* 0x0000000006557211 */ /* 0x002fe200030f0eff */
[----:B------:R-:W-:Y:S01]  /*4160*/  IMAD R6, R68, 0x65, RZ ;  /* 0x0000006544067824 */ /* 0x000fe200078e02ff */
[----:B------:R-:W-:Y:S01]  /*4170*/  IADD3 R35, P6, PT, R3, R2, RZ ;  /* 0x0000000203237210 */ /* 0x000fe20007fde0ff */
[----:B------:R0:W-:Y:S01]  /*4180*/  STL [R1+0xfc], R76 ;  /* 0x0000fc4c01007387 */ /* 0x0001e20000100800 */
[----:B------:R-:W-:Y:S01]  /*4190*/  ISETP.GE.U32.AND P4, PT, R4, 0x7fffff4d, PT ;  /* 0x7fffff4d0400780c */ /* 0x000fe20003f86070 */
[----:B------:R-:W-:-:S02]  /*41a0*/  @!P2 IMAD.MOV.U32 R4, RZ, RZ, R76 ;  /* 0x000000ffff04a224 */ /* 0x000fc400078e004c */
[----:B------:R-:W-:Y:S02]  /*41b0*/  @!P2 IMAD.MOV.U32 R5, RZ, RZ, R85 ;  /* 0x000000ffff05a224 */ /* 0x000fe400078e0055 */
[----:B------:R-:W-:Y:S01]  /*41c0*/  VIADD R3, R70, 0xffffff98 ;  /* 0xffffff9846037836 */ /* 0x000fe20000000000 */
[----:B------:R-:W-:Y:S02]  /*41d0*/  PRMT R7, RZ, 0x7610, R7 ;  /* 0x00007610ff077816 */ /* 0x000fe40000000007 */
[----:B------:R1:W2:Y:S01]  /*41e0*/  @!P2 LDG.E.U16 R16, desc[UR20][R4.64] ;  /* 0x000000140410a981 */ /* 0x0002a2000c1e1500 */
[----:B0-----:R-:W-:Y:S02]  /*41f0*/  LEA.HI.X.SX32 R76, R6, R0, 0x1, P6 ;  /* 0x00000000064c7211 */ /* 0x001fe400030f0eff */
[----:B------:R-:W-:Y:S01]  /*4200*/  ISETP.GE.U32.AND P2, PT, R3, 0x7fffff19, PT ;  /* 0x7fffff190300780c */ /* 0x000fe20003f46070 */
[C---:B------:R-:W-:Y:S01]  /*4210*/  IMAD R3, R68.reuse, 0xc8, RZ ;  /* 0x000000c844037824 */ /* 0x040fe200078e02ff */
[----:B------:R-:W-:Y:S01]  /*4220*/  STL [R1+0xf8], R85 ;  /* 0x0000f85501007387 */ /* 0x000fe20000100800 */
[----:B------:R-:W-:-:S02]  /*4230*/  IMAD R6, R68, 0x64, RZ ;  /* 0x0000006444067824 */ /* 0x000fc400078e02ff */
[----:B-1----:R-:W-:Y:S02]  /*4240*/  @!P0 IMAD.MOV.U32 R4, RZ, RZ, R35 ;  /* 0x000000ffff048224 */ /* 0x002fe400078e0023 */
[----:B------:R-:W-:Y:S01]  /*4250*/  @!P0 IMAD.MOV.U32 R5, RZ, RZ, R76 ;  /* 0x000000ffff058224 */ /* 0x000fe200078e004c */
[----:B------:R0:W-:Y:S04]  /*4260*/  STL [R1+0x3dc], R35 ;  /* 0x0003dc2301007387 */ /* 0x0001e80000100800 */
[----:B------:R1:W2:Y:S04]  /*4270*/  @!P0 LDG.E.U16 R7, desc[UR20][R4.64] ;  /* 0x0000001404078981 */ /* 0x0002a8000c1e1500 */
[----:B------:R1:W-:Y:S01]  /*4280*/  STL [R1+0x3d8], R76 ;  /* 0x0003d84c01007387 */ /* 0x0003e20000100800 */
[----:B0-----:R-:W-:Y:S01]  /*4290*/  IADD3 R35, P0, PT, R3, R2, RZ ;  /* 0x0000000203237210 */ /* 0x001fe20007f1e0ff */
[----:B-1----:R-:W-:-:S03]  /*42a0*/  VIADD R4, R70, 0xffffff99 ;  /* 0xffffff9946047836 */ /* 0x002fc60000000000 */
[C---:B------:R-:W-:Y:S02]  /*42b0*/  LEA.HI.X.SX32 R88, R6.reuse, R0, 0x1, P0 ;  /* 0x0000000006587211 */ /* 0x040fe400000f0eff */
[----:B------:R-:W-:-:S03]  /*42c0*/  IADD3 R76, P6, PT, R6, R2, RZ ;  /* 0x00000002064c7210 */ /* 0x000fc60007fde0ff */
[----:B------:R-:W-:Y:S01]  /*42d0*/  @!P3 IMAD.MOV.U32 R5, RZ, RZ, R88 ;  /* 0x000000ffff05b224 */ /* 0x000fe200078e0058 */
[----:B------:R-:W-:Y:S02]  /*42e0*/  LEA.HI.X.SX32 R85, R8, R0, 0x1, P6 ;  /* 0x0000000008557211 */ /* 0x000fe400030f0eff */
[----:B------:R-:W-:Y:S01]  /*42f0*/  ISETP.GE.U32.AND P6, PT, R4, 0x7fffff1a, PT ;  /* 0x7fffff1a0400780c */ /* 0x000fe20003fc6070 */
[----:B------:R-:W-:Y:S02]  /*4300*/  @!P3 IMAD.MOV.U32 R4, RZ, RZ, R35 ;  /* 0x000000ffff04b224 */ /* 0x000fe400078e0023 */
[C---:B------:R-:W-:Y:S01]  /*4310*/  IMAD R8, R68.reuse, 0x66, RZ ;  /* 0x0000006644087824 */ /* 0x040fe200078e02ff */
[----:B------:R-:W-:Y:S01]  /*4320*/  STL [R1+0x244], R76 ;  /* 0x0002444c01007387 */ /* 0x000fe20000100800 */
[----:B------:R-:W-:-:S03]  /*4330*/  IMAD R6, R68, 0x33, RZ ;  /* 0x0000003344067824 */ /* 0x000fc600078e02ff */
[----:B------:R0:W2:Y:S01]  /*4340*/  @!P3 LDG.E.U16 R54, desc[UR20][R4.64] ;  /* 0x000000140436b981 */ /* 0x0000a2000c1e1500 */
[----:B------:R-:W-:-:S03]  /*4350*/  VIADD R3, R70, 0xffffff96 ;  /* 0xffffff9646037836 */ /* 0x000fc60000000000 */
[----:B------:R1:W-:Y:S01]  /*4360*/  STL [R1+0x3d4], R35 ;  /* 0x0003d42301007387 */ /* 0x0003e20000100800 */
[----:B0-----:R-:W-:Y:S02]  /*4370*/  @!P5 IMAD.MOV.U32 R4, RZ, RZ, R76 ;  /* 0x000000ffff04d224 */ /* 0x001fe400078e004c */
[----:B------:R-:W-:Y:S01]  /*4380*/  @!P5 IMAD.MOV.U32 R5, RZ, RZ, R85 ;  /* 0x000000ffff05d224 */ /* 0x000fe200078e0055 */
[----:B-1----:R-:W-:Y:S01]  /*4390*/  IADD3 R35, P3, PT, R8, R2, RZ ;  /* 0x0000000208237210 */ /* 0x002fe20007f7e0ff */
[----:B------:R0:W-:Y:S04]  /*43a0*/  STL [R1+0x240], R85 ;  /* 0x0002405501007387 */ /* 0x0001e80000100800 */
[----:B------:R1:W2:Y:S01]  /*43b0*/  @!P5 LDG.E.U16 R74, desc[UR20][R4.64] ;  /* 0x00000014044ad981 */ /* 0x0002a2000c1e1500 */
[----:B------:R-:W-:Y:S01]  /*43c0*/  ISETP.GE.U32.AND P0, PT, R3, 0x7fffff17, PT ;  /* 0x7fffff170300780c */ /* 0x000fe20003f06070 */
[----:B------:R-:W-:Y:S01]  /*43d0*/  IMAD R3, R68, 0xce, RZ ;  /* 0x000000ce44037824 */ /* 0x000fe200078e02ff */
[----:B0-----:R-:W-:Y:S01]  /*43e0*/  LEA.HI.X.SX32 R85, R6, R0, 0x1, P3 ;  /* 0x0000000006557211 */ /* 0x001fe200018f0eff */
[----:B-1----:R-:W-:-:S04]  /*43f0*/  VIADD R4, R70, 0xffffff97 ;  /* 0xffffff9746047836 */ /* 0x002fc80000000000 */
[----:B------:R-:W-:Y:S01]  /*4400*/  @!P4 IMAD.MOV.U32 R5, RZ, RZ, R85 ;  /* 0x000000ffff05c224 */ /* 0x000fe200078e0055 */
[----:B------:R-:W-:Y:S01]  /*4410*/  ISETP.GE.U32.AND P3, PT, R4, 0x7fffff18, PT ;  /* 0x7fffff180400780c */ /* 0x000fe20003f66070 */
[----:B------:R-:W-:Y:S01]  /*4420*/  @!P4 IMAD.MOV.U32 R4, RZ, RZ, R35 ;  /* 0x000000ffff04c224 */ /* 0x000fe200078e0023 */
[----:B------:R-:W-:Y:S01]  /*4430*/  IADD3 R76, P5, PT, R3, R2, RZ ;  /* 0x00000002034c7210 */ /* 0x000fe20007fbe0ff */
[C---:B------:R-:W-:Y:S01]  /*4440*/  IMAD R6, R68.reuse, 0x67, RZ ;  /* 0x0000006744067824 */ /* 0x040fe200078e02ff */
[----:B------:R-:W-:Y:S01]  /*4450*/  STL [R1+0x3d0], R88 ;  /* 0x0003d05801007387 */ /* 0x000fe20000100800 */
[----:B------:R-:W-:-:S03]  /*4460*/  IMAD R3, R68, 0xcc, RZ ;  /* 0x000000cc44037824 */ /* 0x000fc600078e02ff */
[----:B------:R-:W-:Y:S04]  /*4470*/  STL [R1+0x24c], R35 ;  /* 0x00024c2301007387 */ /* 0x000fe80000100800 */
[----:B------:R0:W2:Y:S04]  /*4480*/  @!P4 LDG.E.U16 R29, desc[UR20][R4.64] ;  /* 0x00000014041dc981 */ /* 0x0000a8000c1e1500 */
[----:B------:R1:W-:Y:S01]  /*4490*/  STL [R1+0x248], R85 ;  /* 0x0002485501007387 */ /* 0x0003e20000100800 */
[----:B------:R-:W-:Y:S01]  /*44a0*/  PRMT R19, RZ, 0x7610, R19 ;  /* 0x00007610ff137816 */ /* 0x000fe20000000013 */
[----:B0-----:R-:W-:Y:S01]  /*44b0*/  VIADD R4, R70, 0xffffffff ;  /* 0xffffffff46047836 */ /* 0x001fe20000000000 */
[----:B-1----:R-:W-:-:S02]  /*44c0*/  LEA.HI.X.SX32 R85, R6, R0, 0x1, P5 ;  /* 0x0000000006557211 */ /* 0x002fc400028f0eff */
[----:B------:R-:W-:Y:S01]  /*44d0*/  IADD3 R35, P5, PT, R3, R2, RZ ;  /* 0x0000000203237210 */ /* 0x000fe20007fbe0ff */
[----:B------:R-:W-:Y:S01]  /*44e0*/  IMAD R3, R68, 0xd2, RZ ;  /* 0x000000d244037824 */ /* 0x000fe200078e02ff */
[----:B------:R-:W-:Y:S01]  /*44f0*/  STL [R1+0x3ec], R76 ;  /* 0x0003ec4c01007387 */ /* 0x000fe20000100800 */
[----:B------:R-:W-:Y:S01]  /*4500*/  ISETP.GE.U32.AND P4, PT, R4, 0x7fffff80, PT ;  /* 0x7fffff800400780c */ /* 0x000fe20003f86070 */
[----:B------:R-:W-:Y:S02]  /*4510*/  @!P2 IMAD.MOV.U32 R4, RZ, RZ, R76 ;  /* 0x000000ffff04a224 */ /* 0x000fe400078e004c */
[----:B------:R0:W-:Y:S01]  /*4520*/  STL [R1+0x3e8], R85 ;  /* 0x0003e85501007387 */ /* 0x0001e20000100800 */
[----:B------:R-:W-:Y:S02]  /*4530*/  @!P2 IMAD.MOV.U32 R5, RZ, RZ, R85 ;  /* 0x000000ffff05a224 */ /* 0x000fe400078e0055 */
[----:B------:R-:W-:Y:S01]  /*4540*/  VIADD R6, R70, 0xfffffffe ;  /* 0xfffffffe46067836 */ /* 0x000fe20000000000 */
[----:B------:R-:W-:Y:S04]  /*4550*/  STL [R1+0x3e4], R35 ;  /* 0x0003e42301007387 */ /* 0x000fe80000100800 */
[----:B------:R1:W2:Y:S01]  /*4560*/  @!P2 LDG.E.U16 R19, desc[UR20][R4.64] ;  /* 0x000000140413a981 */ /* 0x0002a2000c1e1500 */
[----:B0-----:R-:W-:Y:S01]  /*4570*/  LEA.HI.X.SX32 R85, R8, R0, 0x1, P5 ;  /* 0x0000000008557211 */ /* 0x001fe200028f0eff */
[C---:B------:R-:W-:Y:S01]  /*4580*/  IMAD R8, R68.reuse, 0x69, RZ ;  /* 0x0000006944087824 */ /* 0x040fe200078e02ff */
[----:B------:R-:W-:Y:S01]  /*4590*/  IADD3 R76, P5, PT, R3, R2, RZ ;  /* 0x00000002034c7210 */ /* 0x000fe20007fbe0ff */
[----:B------:R-:W-:Y:S01]  /*45a0*/  IMAD R3, R68, 0xd0, RZ ;  /* 0x000000d044037824 */ /* 0x000fe200078e02ff */
[----:B------:R-:W-:Y:S01]  /*45b0*/  ISETP.GE.U32.AND P2, PT, R6, 0x7fffff7f, PT ;  /* 0x7fffff7f0600780c */ /* 0x000fe20003f46070 */
[----:B------:R0:W-:Y:S01]  /*45c0*/  STL [R1+0x3e0], R85 ;  /* 0x0003e05501007387 */ /* 0x0001e20000100800 */
[----:B------:R-:W-:-:S02]  /*45d0*/  VIADD R6, R70, 0xfffffffd ;  /* 0xfffffffd46067836 */ /* 0x000fc40000000000 */
[----:B-1----:R-:W-:Y:S02]  /*45e0*/  @!P6 IMAD.MOV.U32 R4, RZ, RZ, R35 ;  /* 0x000000ffff04e224 */ /* 0x002fe400078e0023 */
[----:B------:R-:W-:Y:S01]  /*45f0*/  @!P6 IMAD.MOV.U32 R5, RZ, RZ, R85 ;  /* 0x000000ffff05e224 */ /* 0x000fe200078e0055 */
[----:B0-----:R-:W-:Y:S01]  /*4600*/  LEA.HI.X.SX32 R85, R8, R0, 0x1, P5 ;  /* 0x0000000008557211 */ /* 0x001fe200028f0eff */
[----:B------:R-:W-:Y:S01]  /*4610*/  IMAD R8, R68, 0x68, RZ ;  /* 0x0000006844087824 */ /* 0x000fe200078e02ff */
[----:B------:R-:W-:Y:S02]  /*4620*/  IADD3 R35, P5, PT, R3, R2, RZ ;  /* 0x0000000203237210 */ /* 0x000fe40007fbe0ff */
[----:B------:R0:W2:Y:S01]  /*4630*/  @!P6 LDG.E.U16 R55, desc[UR20][R4.64] ;  /* 0x000000140437e981 */ /* 0x0000a2000c1e1500 */
[----:B------:R-:W-:Y:S01]  /*4640*/  ISETP.GE.U32.AND P6, PT, R6, 0x7fffff7e, PT ;  /* 0x7fffff7e0600780c */ /* 0x000fe20003fc6070 */
[----:B------:R-:W-:Y:S02]  /*4650*/  VIADD R6, R70, 0xfffffffc ;  /* 0xfffffffc46067836 */ /* 0x000fe40000000000 */
[----:B------:R1:W-:Y:S01]  /*4660*/  STL [R1+0x3fc], R76 ;  /* 0x0003fc4c01007387 */ /* 0x0003e20000100800 */
[----:B0-----:R-:W-:-:S02]  /*4670*/  @!P0 IMAD.MOV.U32 R4, RZ, RZ, R76 ;  /* 0x000000ffff048224 */ /* 0x001fc400078e004c */
[----:B------:R-:W-:Y:S01]  /*4680*/  @!P0 IMAD.MOV.U32 R5, RZ, RZ, R85 ;  /* 0x000000ffff058224 */ /* 0x000fe200078e0055 */
[----:B-1----:R-:W-:Y:S01]  /*4690*/  LEA.HI.X.SX32 R76, R8, R0, 0x1, P5 ;  /* 0x00000000084c7211 */ /* 0x002fe200028f0eff */
[----:B------:R-:W-:-:S03]  /*46a0*/  VIADD R3, R70, 0xfffffff3 ;  /* 0xfffffff346037836 */ /* 0x000fc60000000000 */
[----:B------:R0:W2:Y:S01]  /*46b0*/  @!P0 LDG.E.U16 R18, desc[UR20][R4.64] ;  /* 0x0000001404128981 */ /* 0x0000a2000c1e1500 */
[----:B------:R-:W-:Y:S01]  /*46c0*/  ISETP.GE.U32.AND P0, PT, R6, 0x7fffff7d, PT ;  /* 0x7fffff7d0600780c */ /* 0x000fe20003f06070 */
[----:B------:R-:W-:Y:S02]  /*46d0*/  IMAD.SHL.U32 R6, R68, 0x2, RZ ;  /* 0x0000000244067824 */ /* 0x000fe400078e00ff */
[----:B------:R-:W-:Y:S01]  /*46e0*/  STL [R1+0x3f8], R85 ;  /* 0x0003f85501007387 */ /* 0x000fe20000100800 */
[----:B------:R-:W-:Y:S01]  /*46f0*/  ISETP.GE.U32.AND P5, PT, R3, 0x7fffff74, PT ;  /* 0x7fffff740300780c */ /* 0x000fe20003fa6070 */
[----:B0-----:R-:W-:Y:S02]  /*4700*/  @!P3 IMAD.MOV.U32 R4, RZ, RZ, R35 ;  /* 0x000000ffff04b224 */ /* 0x001fe400078e0023 */
[----:B------:R-:W-:Y:S01]  /*4710*/  @!P3 IMAD.MOV.U32 R5, RZ, RZ, R76 ;  /* 0x000000ffff05b224 */ /* 0x000fe200078e004c */
[----:B------:R-:W-:Y:S01]  /*4720*/  STL [R1+0x3f4], R35 ;  /* 0x0003f42301007387 */ /* 0x000fe20000100800 */
[----:B------:R-:W-:-:S03]  /*4730*/  @!P4 IMAD.MOV.U32 R3, RZ, RZ, R0 ;  /* 0x000000ffff03c224 */ /* 0x000fc600078e0000 */
[----:B------:R0:W-:Y:S04]  /*4740*/  STL [R1+0x3f0], R76 ;  /* 0x0003f04c01007387 */ /* 0x0001e80000100800 */
[----:B------:R1:W2:Y:S01]  /*4750*/  @!P3 LDG.E.U16 R56, desc[UR20][R4.64] ;  /* 0x000000140438b981 */ /* 0x0002a2000c1e1500 */
[----:B------:R-:W-:-:S03]  /*4760*/  IMAD R88, R68, 0x6, RZ ;  /* 0x0000000644587824 */ /* 0x000fc600078e02ff */
[----:B------:R3:W2:Y:S01]  /*4770*/  @!P4 LDG.E.U16 R73, desc[UR20][R2.64] ;  /* 0x000000140249c981 */ /* 0x0006a2000c1e1500 */
[----:B0-----:R-:W-:Y:S01]  /*4780*/  IADD3 R76, P3, PT, R6, R2, RZ ;  /* 0x00000002064c7210 */ /* 0x001fe20007f7e0ff */
[----:B-1----:R-:W-:-:S03]  /*4790*/  VIADD R4, R70, 0xfffffff2 ;  /* 0xfffffff246047836 */ /* 0x002fc60000000000 */
[C---:B------:R-:W-:Y:S02]  /*47a0*/  LEA.HI.X.SX32 R85, R68.reuse, R0, 0x1, P3 ;  /* 0x0000000044557211 */ /* 0x040fe400018f0eff */
[----:B------:R-:W-:Y:S01]  /*47b0*/  LEA R35, P4, R68, R2, 0x2 ;  /* 0x0000000244237211 */ /* 0x000fe200078810ff */
[----:B------:R-:W-:Y:S01]  /*47c0*/  STL [R1+0x3c], R76 ;  /* 0x00003c4c01007387 */ /* 0x000fe20000100800 */
[----:B------:R-:W-:Y:S01]  /*47d0*/  ISETP.GE.U32.AND P3, PT, R4, 0x7fffff73, PT ;  /* 0x7fffff730400780c */ /* 0x000fe20003f66070 */
[----:B------:R-:W-:Y:S02]  /*47e0*/  @!P2 IMAD.MOV.U32 R4, RZ, RZ, R76 ;  /* 0x000000ffff04a224 */ /* 0x000fe400078e004c */
[----:B------:R0:W-:Y:S01]  /*47f0*/  STL [R1+0x38], R85 ;  /* 0x0000385501007387 */ /* 0x0001e20000100800 */
[----:B------:R-:W-:Y:S02]  /*4800*/  @!P2 IMAD.MOV.U32 R5, RZ, RZ, R85 ;  /* 0x000000ffff05a224 */ /* 0x000fe400078e0055 */
[----:B---3--:R-:W-:Y:S01]  /*4810*/  VIADD R3, R70, 0xffffffcb ;  /* 0xffffffcb46037836 */ /* 0x008fe20000000000 */
[----:B------:R1:W-:Y:S04]  /*4820*/  STL [R1+0x44], R35 ;  /* 0x0000442301007387 */ /* 0x0003e80000100800 */
[----:B------:R3:W2:Y:S01]  /*4830*/  @!P2 LDG.E.U16 R31, desc[UR20][R4.64] ;  /* 0x00000014041fa981 */ /* 0x0006a2000c1e1500 */
[----:B0-----:R-:W-:Y:S01]  /*4840*/  LEA.HI.X.SX32 R85, R6, R0, 0x1, P4 ;  /* 0x0000000006557211 */ /* 0x001fe200020f0eff */
[----:B------:R-:W-:Y:S01]  /*4850*/  IMAD R6, R68, 0x3, RZ ;  /* 0x0000000344067824 */ /* 0x000fe200078e02ff */
[----:B------:R-:W-:-:S02]  /*4860*/  IADD3 R76, P4, PT, R88, R2, RZ ;  /* 0x00000002584c7210 */ /* 0x000fc40007f9e0ff */
[----:B------:R-:W-:Y:S01]  /*4870*/  ISETP.GE.U32.AND P2, PT, R3, 0x7fffff4c, PT ;  /* 0x7fffff4c0300780c */ /* 0x000fe20003f46070 */
[----:B------:R-:W-:Y:S01]  /*4880*/  VIADD R3, R70, 0xffffffca ;  /* 0xffffffca46037836 */ /* 0x000fe20000000000 */
[----:B------:R0:W-:Y:S01]  /*4890*/  STL [R1+0x40], R85 ;  /* 0x0000405501007387 */ /* 0x0001e20000100800 */
[----:B------:R-:W-:Y:S01]  /*48a0*/  LEA.HI.X.SX32 R6, R6, R0, 0x1, P4 ;  /* 0x0000000006067211 */ /* 0x000fe200020f0eff */
[----:B---3--:R-:W-:Y:S02]  /*48b0*/  @!P6 IMAD.MOV.U32 R4, RZ, RZ, R35 ;  /* 0x000000ffff04e224 */ /* 0x008fe400078e0023 */
[----:B------:R-:W-:Y:S01]  /*48c0*/  @!P6 IMAD.MOV.U32 R5, RZ, RZ, R85 ;  /* 0x000000ffff05e224 */ /* 0x000fe200078e0055 */
[----:B-1----:R-:W-:Y:S01]  /*48d0*/  IADD3 R35, P4, PT, R9, R2, RZ ;  /* 0x0000000209237210 */ /* 0x002fe20007f9e0ff */
[C---:B------:R-:W-:Y:S01]  /*48e0*/  IMAD R9, R68.reuse, 0x1a, RZ ;  /* 0x0000001a44097824 */ /* 0x040fe200078e02ff */
[----:B------:R1:W-:Y:S01]  /*48f0*/  STL [R1+0x4c], R76 ;  /* 0x00004c4c01007387 */ /* 0x0003e20000100800 */
[----:B0-----:R-:W-:-:S03]  /*4900*/  IMAD R85, R68, 0xc, RZ ;  /* 0x0000000c44557824 */ /* 0x001fc600078e02ff */
[----:B------:R0:W3:Y:S01]  /*4910*/  @!P6 LDG.E.U16 R72, desc[UR20][R4.64] ;  /* 0x000000140448e981 */ /* 0x0000e2000c1e1500 */
[----:B------:R-:W-:Y:S01]  /*4920*/  ISETP.GE.U32.AND P6, PT, R3, 0x7fffff4b, PT ;  /* 0x7fffff4b0300780c */ /* 0x000fe20003fc6070 */
[----:B------:R-:W-:Y:S02]  /*4930*/  VIADD R3, R70, 0xffffff94 ;  /* 0xffffff9446037836 */ /* 0x000fe40000000000 */
[----:B------:R4:W-:Y:S01]  /*4940*/  STL [R1+0x48], R6 ;  /* 0x0000480601007387 */ /* 0x0009e20000100800 */
[----:B------:R-:W-:Y:S01]  /*4950*/  LEA.HI.X.SX32 R90, R85, R0, 0x1, P4 ;  /* 0x00000000555a7211 */ /* 0x000fe200020f0eff */
[----:B0-----:R-:W-:Y:S02]  /*4960*/  @!P0 IMAD.MOV.U32 R4, RZ, RZ, R76 ;  /* 0x000000ffff048224 */ /* 0x001fe400078e004c */
[----:B------:R-:W-:Y:S01]  /*4970*/  @!P0 IMAD.MOV.U32 R5, RZ, RZ, R6 ;  /* 0x000000ffff058224 */ /* 0x000fe200078e0006 */
[----:B-1----:R-:W-:Y:S01]  /*4980*/  IADD3 R76, P4, PT, R9, R2, RZ ;  /* 0x00000002094c7210 */ /* 0x002fe20007f9e0ff */
[----:B----4-:R-:W-:Y:S01]  /*4990*/  IMAD R6, R68, 0xd, RZ ;  /* 0x0000000d44067824 */ /* 0x010fe200078e02ff */
[----:B------:R-:W-:Y:S04]  /*49a0*/  STL [R1+0x94], R35 ;  /* 0x0000942301007387 */ /* 0x000fe80000100800 */
[----:B------:R0:W3:Y:S01]  /*49b0*/  @!P0 LDG.E.U16 R34, desc[UR20][R4.64] ;  /* 0x0000001404228981 */ /* 0x0000e2000c1e1500 */
[----:B------:R-:W-:Y:S01]  /*49c0*/  ISETP.GE.U32.AND P0, PT, R3, 0x7fffff15, PT ;  /* 0x7fffff150300780c */ /* 0x000fe20003f06070 */
[----:B------:R-:W-:-:S02]  /*49d0*/  VIADD R3, R70, 0xffffff95 ;  /* 0xffffff9546037836 */ /* 0x000fc40000000000 */
[----:B------:R1:W-:Y:S01]  /*49e0*/  STL [R1+0x90], R90 ;  /* 0x0000905a01007387 */ /* 0x0003e20000100800 */
[----:B------:R-:W-:Y:S01]  /*49f0*/  PRMT R10, RZ, 0x7610, R10 ;  /* 0x00007610ff0a7816 */ /* 0x000fe2000000000a */
[----:B0-----:R-:W-:Y:S02]  /*4a00*/  @!P5 IMAD.MOV.U32 R4, RZ, RZ, R35 ;  /* 0x000000ffff04d224 */ /* 0x001fe400078e0023 */
[----:B------:R-:W-:Y:S01]  /*4a10*/  @!P5 IMAD.MOV.U32 R5, RZ, RZ, R90 ;  /* 0x000000ffff05d224 */ /* 0x000fe200078e005a */
[----:B-1----:R-:W-:Y:S01]  /*4a20*/  LEA.HI.X.SX32 R90, R6, R0, 0x1, P4 ;  /* 0x00000000065a7211 */ /* 0x002fe200020f0eff */
[----:B------:R-:W-:-:S03]  /*4a30*/  IMAD R6, R68, 0x34, RZ ;  /* 0x0000003444067824 */ /* 0x000fc600078e02ff */
[----:B------:R0:W4:Y:S01]  /*4a40*/  @!P5 LDG.E.U16 R33, desc[UR20][R4.64] ;  /* 0x000000140421d981 */ /* 0x000122000c1e1500 */
[----:B------:R-:W-:Y:S01]  /*4a50*/  ISETP.GE.U32.AND P5, PT, R3, 0x7fffff16, PT ;  /* 0x7fffff160300780c */ /* 0x000fe20003fa6070 */
[----:B------:R-:W-:Y:S01]  /*4a60*/  VIADD R3, R70, 0xffffffe5 ;  /* 0xffffffe546037836 */ /* 0x000fe20000000000 */
[----:B------:R-:W-:Y:S01]  /*4a70*/  IADD3 R92, P4, PT, R8, R2, RZ ;  /* 0x00000002085c7210 */ /* 0x000fe20007f9e0ff */
[----:B------:R-:W-:Y:S02]  /*4a80*/  IMAD R35, R68, 0x6a, RZ ;  /* 0x0000006a44237824 */ /* 0x000fe400078e02ff */
[----:B0-----:R-:W-:Y:S02]  /*4a90*/  @!P3 IMAD.MOV.U32 R4, RZ, RZ, R76 ;  /* 0x000000ffff04b224 */ /* 0x001fe400078e004c */
[----:B------:R-:W-:Y:S01]  /*4aa0*/  @!P3 IMAD.MOV.U32 R5, RZ, RZ, R90 ;  /* 0x000000ffff05b224 */ /* 0x000fe200078e005a */
[----:B------:R-:W-:Y:S01]  /*4ab0*/  LEA.HI.X.SX32 R93, R6, R0, 0x1, P4 ;  /* 0x00000000065d7211 */ /* 0x000fe200020f0eff */
[----:B------:R0:W-:Y:S04]  /*4ac0*/  STL [R1+0x9c], R76 ;  /* 0x00009c4c01007387 */ /* 0x0001e80000100800 */
[----:B------:R1:W4:Y:S01]  /*4ad0*/  @!P3 LDG.E.U16 R10, desc[UR20][R4.64] ;  /* 0x00000014040ab981 */ /* 0x000322000c1e1500 */
[----:B------:R-:W-:Y:S01]  /*4ae0*/  ISETP.GE.U32.AND P3, PT, R3, 0x7fffff66, PT ;  /* 0x7fffff660300780c */ /* 0x000fe20003f66070 */
[----:B------:R-:W-:Y:S01]  /*4af0*/  IMAD R3, R68, 0x35, RZ ;  /* 0x0000003544037824 */ /* 0x000fe200078e02ff */
[----:B0-----:R-:W-:Y:S01]  /*4b00*/  IADD3 R76, P4, PT, R35, R2, RZ ;  /* 0x00000002234c7210 */ /* 0x001fe20007f9e0ff */
[----:B------:R0:W-:Y:S01]  /*4b10*/  STL [R1+0x98], R90 ;  /* 0x0000985a01007387 */ /* 0x0001e20000100800 */
[----:B-1----:R-:W-:-:S02]  /*4b20*/  @!P2 IMAD.MOV.U32 R4, RZ, RZ, R92 ;  /* 0x000000ffff04a224 */ /* 0x002fc400078e005c */
[----:B------:R-:W-:Y:S01]  /*4b30*/  @!P2 IMAD.MOV.U32 R5, RZ, RZ, R93 ;  /* 0x000000ffff05a224 */ /* 0x000fe200078e005d */
[----:B0-----:R-:W-:-:S04]  /*4b40*/  LEA.HI.X.SX32 R90, R3, R0, 0x1, P4 ;  /* 0x00000000035a7211 */ /* 0x001fc800020f0eff */
[----:B------:R0:W2:Y:S01]  /*4b50*/  @!P2 LDG.E.U16 R32, desc[UR20][R4.64] ;  /* 0x000000140420a981 */ /* 0x0000a2000c1e1500 */
[----:B------:R-:W-:Y:S02]  /*4b60*/  VIADD R8, R70, 0xffffffe4 ;  /* 0xffffffe446087836 */ /* 0x000fe40000000000 */
[----:B------:R-:W-:Y:S01]  /*4b70*/  IMAD R3, R68, 0xd6, RZ ;  /* 0x000000d644037824 */ /* 0x000fe200078e02ff */
[----:B------:R1:W-:Y:S01]  /*4b80*/  STL [R1+0x254], R92 ;  /* 0x0002545c01007387 */ /* 0x0003e20000100800 */
[----:B0-----:R-:W-:Y:S02]  /*4b90*/  @!P6 IMAD.MOV.U32 R4, RZ, RZ, R76 ;  /* 0x000000ffff04e224 */ /* 0x001fe400078e004c */
[----:B------:R-:W-:Y:S01]  /*4ba0*/  @!P6 IMAD.MOV.U32 R5, RZ, RZ, R90 ;  /* 0x000000ffff05e224 */ /* 0x000fe200078e005a */
[----:B------:R-:W-:Y:S01]  /*4bb0*/  ISETP.GE.U32.AND P2, PT, R8, 0x7fffff65, PT ;  /* 0x7fffff650800780c */ /* 0x000fe20003f46070 */
[----:B------:R-:W-:Y:S04]  /*4bc0*/  STL [R1+0x250], R93 ;  /* 0x0002505d01007387 */ /* 0x000fe80000100800 */
[----:B------:R0:W2:Y:S01]  /*4bd0*/  @!P6 LDG.E.U16 R30, desc[UR20][R4.64] ;  /* 0x00000014041ee981 */ /* 0x0000a2000c1e1500 */
[----:B------:R-:W-:Y:S01]  /*4be0*/  IADD3 R8, P6, PT, R3, R2, RZ ;  /* 0x0000000203087210 */ /* 0x000fe20007fde0ff */
[----:B------:R-:W-:-:S02]  /*4bf0*/  IMAD R3, R68, 0xd4, RZ ;  /* 0x000000d444037824 */ /* 0x000fc400078e02ff */
[----:B------:R1:W-:Y:S01]  /*4c00*/  STL [R1+0x25c], R76 ;  /* 0x00025c4c01007387 */ /* 0x0003e20000100800 */
[----:B0-----:R-:W-:-:S03]  /*4c10*/  IMAD R5, R68, 0x6b, RZ ;  /* 0x0000006b44057824 */ /* 0x001fc600078e02ff */
[----:B------:R0:W-:Y:S01]  /*4c20*/  STL [R1+0x258], R90 ;  /* 0x0002585a01007387 */ /* 0x0001e20000100800 */
[----:B------:R-:W-:Y:S01]  /*4c30*/  VIADD R4, R70, 0xffffff92 ;  /* 0xffffff9246047836 */ /* 0x000fe20000000000 */
[----:B-1----:R-:W-:Y:S02]  /*4c40*/  LEA.HI.X.SX32 R92, R5, R0, 0x1, P6 ;  /* 0x00000000055c7211 */ /* 0x002fe400030f0eff */
[----:B------:R-:W-:Y:S01]  /*4c50*/  STL [R1+0x40c], R8 ;  /* 0x00040c0801007387 */ /* 0x000fe20000100800 */
[-C--:B------:R-:W-:Y:S02]  /*4c60*/  IADD3 R76, P6, PT, R3, R2.reuse, RZ ;  /* 0x00000002034c7210 */ /* 0x080fe40007fde0ff */
[----:B0-----:R-:W-:Y:S01]  /*4c70*/  IADD3 R90, P4, PT, R6, R2, RZ ;  /* 0x00000002065a7210 */ /* 0x001fe20007f9e0ff */
[----:B------:R-:W-:-:S03]  /*4c80*/  @!P0 IMAD.MOV.U32 R5, RZ, RZ, R92 ;  /* 0x000000ffff058224 */ /* 0x000fc600078e005c */
[----:B------:R-:W-:Y:S01]  /*4c90*/  LEA.HI.X.SX32 R9, R9, R0, 0x1, P4 ;  /* 0x0000000009097211 */ /* 0x000fe200020f0eff */
[----:B------:R-:W-:Y:S01]  /*4ca0*/  STL [R1+0x104], R90 ;  /* 0x0001045a01007387 */ /* 0x000fe20000100800 */
[----:B------:R-:W-:Y:S01]  /*4cb0*/  ISETP.GE.U32.AND P4, PT, R4, 0x7fffff13, PT ;  /* 0x7fffff130400780c */ /* 0x000fe20003f86070 */
[----:B------:R-:W-:Y:S02]  /*4cc0*/  @!P0 IMAD.MOV.U32 R4, RZ, RZ, R8 ;  /* 0x000000ffff048224 */ /* 0x000fe400078e0008 */
[----:B------:R0:W-:Y:S01]  /*4cd0*/  STL [R1+0x408], R92 ;  /* 0x0004085c01007387 */ /* 0x0001e20000100800 */
[----:B------:R-:W-:-:S03]  /*4ce0*/  VIADD R6, R70, 0xffffff93 ;  /* 0xffffff9346067836 */ /* 0x000fc60000000000 */
[----:B------:R1:W2:Y:S01]  /*4cf0*/  @!P0 LDG.E.U16 R67, desc[UR20][R4.64] ;  /* 0x0000001404438981 */ /* 0x0002a2000c1e1500 */
[----:B0-----:R-:W-:Y:S01]  /*4d00*/  LEA.HI.X.SX32 R92, R35, R0, 0x1, P6 ;  /* 0x00000000235c7211 */ /* 0x001fe200030f0eff */
[----:B-1----:R-:W-:-:S04]  /*4d10*/  @!P5 IMAD.MOV.U32 R4, RZ, RZ, R76 ;  /* 0x000000ffff04d224 */ /* 0x002fc800078e004c */
[----:B------:R-:W-:Y:S02]  /*4d20*/  @!P5 IMAD.MOV.U32 R5, RZ, RZ, R92 ;  /* 0x000000ffff05d224 */ /* 0x000fe400078e005c */
[----:B------:R-:W-:Y:S01]  /*4d30*/  IMAD R8, R68, 0x36, RZ ;  /* 0x0000003644087824 */ /* 0x000fe200078e02ff */
[----:B------:R-:W-:Y:S01]  /*4d40*/  STL [R1+0x100], R9 ;  /* 0x0001000901007387 */ /* 0x000fe20000100800 */
[----:B------:R-:W-:-:S03]  /*4d50*/  ISETP.GE.U32.AND P0, PT, R6, 0x7fffff14, PT ;  /* 0x7fffff140600780c */ /* 0x000fc60003f06070 */
[----:B------:R0:W2:Y:S01]  /*4d60*/  @!P5 LDG.E.U16 R57, desc[UR20][R4.64] ;  /* 0x000000140439d981 */ /* 0x0000a2000c1e1500 */
[----:B------:R-:W-:-:S03]  /*4d70*/  IMAD R6, R68, 0x1b, RZ ;  /* 0x0000001b44067824 */ /* 0x000fc600078e02ff */
[----:B------:R1:W-:Y:S01]  /*4d80*/  STL [R1+0x404], R76 ;  /* 0x0004044c01007387 */ /* 0x0003e20000100800 */
[----:B------:R-:W-:Y:S02]  /*4d90*/  VIADD R3, R70, 0xffffffc9 ;  /* 0xffffffc946037836 */ /* 0x000fe40000000000 */
[----:B0-----:R-:W-:Y:S02]  /*4da0*/  @!P3 IMAD.MOV.U32 R4, RZ, RZ, R90 ;  /* 0x000000ffff04b224 */ /* 0x001fe400078e005a */
[----:B------:R-:W-:Y:S01]  /*4db0*/  @!P3 IMAD.MOV.U32 R5, RZ, RZ, R9 ;  /* 0x000000ffff05b224 */ /* 0x000fe200078e0009 */
[----:B-1----:R-:W-:-:S04]  /*4dc0*/  IADD3 R76, P5, PT, R8, R2, RZ ;  /* 0x00000002084c7210 */ /* 0x002fc80007fbe0ff */
[----:B------:R0:W2:Y:S01]  /*4dd0*/  @!P3 LDG.E.U16 R71, desc[UR20][R4.64] ;  /* 0x000000140447b981 */ /* 0x0000a2000c1e1500 */
[----:B------:R-:W-:Y:S02]  /*4de0*/  LEA.HI.X.SX32 R90, R6, R0, 0x1, P5 ;  /* 0x00000000065a7211 */ /* 0x000fe400028f0eff */
[----:B------:R-:W-:Y:S01]  /*4df0*/  ISETP.GE.U32.AND P6, PT, R3, 0x7fffff4a, PT ;  /* 0x7fffff4a0300780c */ /* 0x000fe20003fc6070 */
[----:B------:R-:W-:Y:S02]  /*4e00*/  IMAD R3, R68, 0xda, RZ ;  /* 0x000000da44037824 */ /* 0x000fe400078e02ff */
[----:B0-----:R-:W-:Y:S02]  /*4e10*/  VIADD R4, R70, 0xffffffc8 ;  /* 0xffffffc846047836 */ /* 0x001fe40000000000 */
[----:B------:R-:W-:-:S03]  /*4e20*/  @!P2 IMAD.MOV.U32 R5, RZ, RZ, R90 ;  /* 0x000000ffff05a224 */ /* 0x000fc600078e005a */
[----:B------:R-:W-:Y:S01]  /*4e30*/  ISETP.GE.U32.AND P3, PT, R4, 0x7fffff49, PT ;  /* 0x7fffff490400780c */ /* 0x000fe20003f66070 */
[----:B------:R-:W-:Y:S01]  /*4e40*/  @!P2 IMAD.MOV.U32 R4, RZ, RZ, R76 ;  /* 0x000000ffff04a224 */ /* 0x000fe200078e004c */
[----:B------:R-:W-:Y:S01]  /*4e50*/  IADD3 R9, P5, PT, R3, R2, RZ ;  /* 0x0000000203097210 */ /* 0x000fe20007fbe0ff */
[----:B------:R-:W-:Y:S01]  /*4e60*/  IMAD R6, R68, 0x6d, RZ ;  /* 0x0000006d44067824 */ /* 0x000fe200078e02ff */
[----:B------:R-:W-:Y:S04]  /*4e70*/  STL [R1+0x400], R92 ;  /* 0x0004005c01007387 */ /* 0x000fe80000100800 */
[----:B------:R0:W2:Y:S04]  /*4e80*/  @!P2 LDG.E.U16 R62, desc[UR20][R4.64] ;  /* 0x00000014043ea981 */ /* 0x0000a8000c1e1500 */
[----:B------:R1:W-:Y:S01]  /*4e90*/  STL [R1+0x10c], R76 ;  /* 0x00010c4c01007387 */ /* 0x0003e20000100800 */
[----:B0-----:R-:W-:Y:S01]  /*4ea0*/  VIADD R4, R70, 0xffffff90 ;  /* 0xffffff9046047836 */ /* 0x001fe20000000000 */
[----:B-1----:R-:W-:Y:S01]  /*4eb0*/  LEA.HI.X.SX32 R76, R6, R0, 0x1, P5 ;  /* 0x00000000064c7211 */ /* 0x002fe200028f0eff */
[----:B------:R-:W-:-:S03]  /*4ec0*/  IMAD R6, R68, 0xd8, RZ ;  /* 0x000000d844067824 */ /* 0x000fc600078e02ff */
[----:B------:R-:W-:Y:S01]  /*4ed0*/  ISETP.GE.U32.AND P2, PT, R4, 0x7fffff11, PT ;  /* 0x7fffff110400780c */ /* 0x000fe20003f46070 */
[----:B------:R-:W-:Y:S02]  /*4ee0*/  @!P4 IMAD.MOV.U32 R4, RZ, RZ, R9 ;  /* 0x000000ffff04c224 */ /* 0x000fe400078e0009 */
[----:B------:R-:W-:Y:S02]  /*4ef0*/  @!P4 IMAD.MOV.U32 R5, RZ, RZ, R76 ;  /* 0x000000ffff05c224 */ /* 0x000fe400078e004c */
[----:B------:R-:W-:Y:S01]  /*4f00*/  IMAD R3, R68, 0x6c, RZ ;  /* 0x0000006c44037824 */ /* 0x000fe200078e02ff */
[-C--:B------:R-:W-:Y:S01]  /*4f10*/  IADD3 R6, P5, PT, R6, R2.reuse, RZ ;  /* 0x0000000206067210 */ /* 0x080fe20007fbe0ff */
[----:B------:R-:W-:Y:S04]  /*4f20*/  STL [R1+0x108], R90 ;  /* 0x0001085a01007387 */ /* 0x000fe80000100800 */
[----:B------:R0:W-:Y:S04]  /*4f30*/  STL [R1+0x41c], R9 ;  /* 0x00041c0901007387 */ /* 0x0001e80000100800 */
[----:B------:R1:W2:Y:S04]  /*4f40*/  @!P4 LDG.E.U16 R65, desc[UR20][R4.64] ;  /* 0x000000140441c981 */ /* 0x0002a8000c1e1500 */
[----:B------:R5:W-:Y:S01]  /*4f50*/  STL [R1+0x418], R76 ;  /* 0x0004184c01007387 */ /* 0x000be20000100800 */
[----:B0-----:R-:W-:Y:S01]  /*4f60*/  IADD3 R9, P4, PT, R3, R2, RZ ;  /* 0x0000000203097210 */ /* 0x001fe20007f9e0ff */
[----:B-1----:R-:W-:-:S02]  /*4f70*/  VIADD R4, R70, 0xffffff91 ;  /* 0xffffff9146047836 */ /* 0x002fc40000000000 */
[----:B------:R-:W-:Y:S01]  /*4f80*/  VIADD R5, R70, 0xffffff8e ;  /* 0xffffff8e46057836 */ /* 0x000fe20000000000 */
[-C--:B-----5:R-:W-:Y:S02]  /*4f90*/  LEA.HI.X.SX32 R76, R3, R0.reuse, 0x1, P5 ;  /* 0x00000000034c7211 */ /* 0x0a0fe400028f0eff */
[----:B------:R-:W-:Y:S02]  /*4fa0*/  LEA.HI.X.SX32 R90, R8, R0, 0x1, P4 ;  /* 0x00000000085a7211 */ /* 0x000fe400020f0eff */
[----:B------:R-:W-:Y:S01]  /*4fb0*/  ISETP.GE.U32.AND P4, PT, R4, 0x7fffff12, PT ;  /* 0x7fffff120400780c */ /* 0x000fe20003f86070 */
[----:B------:R-:W-:Y:S01]  /*4fc0*/  @!P0 IMAD.MOV.U32 R4, RZ, RZ, R6 ;  /* 0x000000ffff048224 */ /* 0x000fe200078e0006 */
[----:B------:R-:W-:Y:S01]  /*4fd0*/  ISETP.GE.U32.AND P5, PT, R5, 0x7fffff0f, PT ;  /* 0x7fffff0f0500780c */ /* 0x000fe20003fa6070 */
[----:B------:R-:W-:Y:S01]  /*4fe0*/  @!P0 IMAD.MOV.U32 R5, RZ, RZ, R76 ;  /* 0x000000ffff058224 */ /* 0x000fe200078e004c */
[----:B------:R-:W-:Y:S01]  /*4ff0*/  STL [R1+0x264], R9 ;  /* 0x0002640901007387 */ /* 0x000fe20000100800 */
[----:B------:R-:W-:-:S03]  /*5000*/  IMAD R8, R68, 0x6e, RZ ;  /* 0x0000006e44087824 */ /* 0x000fc600078e02ff */
[----:B------:R0:W5:Y:S04]  /*5010*/  @!P0 LDG.E.U16 R58, desc[UR20][R4.64] ;  /* 0x00000014043a8981 */ /* 0x000168000c1e1500 */
[----:B------:R1:W-:Y:S01]  /*5020*/  STL [R1+0x414], R6 ;  /* 0x0004140601007387 */ /* 0x0003e20000100800 */
[----:B------:R-:W-:-:S03]  /*5030*/  IMAD R3, R68, 0xde, RZ ;  /* 0x000000de44037824 */ /* 0x000fc600078e02ff */
[----:B------:R-:W-:Y:S01]  /*5040*/  STL [R1+0x260], R90 ;  /* 0x0002605a01007387 */ /* 0x000fe20000100800 */
[----:B0-----:R-:W-:Y:S02]  /*5050*/  @!P6 IMAD.MOV.U32 R4, RZ, RZ, R9 ;  /* 0x000000ffff04e224 */ /* 0x001fe400078e0009 */
[----:B------:R-:W-:Y:S01]  /*5060*/  @!P6 IMAD.MOV.U32 R5, RZ, RZ, R90 ;  /* 0x000000ffff05e224 */ /* 0x000fe200078e005a */
[----:B------:R0:W-:Y:S01]  /*5070*/  STL [R1+0x410], R76 ;  /* 0x0004104c01007387 */ /* 0x0001e20000100800 */
[----:B-1----:R-:W-:-:S03]  /*5080*/  IMAD R6, R68, 0x37, RZ ;  /* 0x0000003744067824 */ /* 0x002fc600078e02ff */
[----:B------:R1:W2:Y:S01]  /*5090*/  @!P6 LDG.E.U16 R66, desc[UR20][R4.64] ;  /* 0x000000140442e981 */ /* 0x0002a2000c1e1500 */
[----:B0-----:R-:W-:Y:S01]  /*50a0*/  IADD3 R76, P0, PT, R8, R2, RZ ;  /* 0x00000002084c7210 */ /* 0x001fe20007f1e0ff */
[----:B-1----:R-:W-:-:S03]  /*50b0*/  VIADD R4, R70, 0xffffff8f ;  /* 0xffffff8f46047836 */ /* 0x002fc60000000000 */
[----:B------:R-:W-:Y:S01]  /*50c0*/  LEA.HI.X.SX32 R90, R6, R0, 0x1, P0 ;  /* 0x00000000065a7211 */ /* 0x000fe200000f0eff */
[----:B------:R-:W-:Y:S01]  /*50d0*/  IMAD R6, R68, 0x6f, RZ ;  /* 0x0000006f44067824 */ /* 0x000fe200078e02ff */
[----:B------:R-:W-:Y:S01]  /*50e0*/  IADD3 R9, P6, PT, R3, R2, RZ ;  /* 0x0000000203097210 */ /* 0x000fe20007fde0ff */
[----:B------:R0:W-:Y:S01]  /*50f0*/  STL [R1+0x26c], R76 ;  /* 0x00026c4c01007387 */ /* 0x0001e20000100800 */
[----:B------:R-:W-:Y:S01]  /*5100*/  PRMT R35, RZ, 0x7610, R35 ;  /* 0x00007610ff237816 */ /* 0x000fe20000000023 */
[----:B------:R-:W-:Y:S01]  /*5110*/  @!P3 IMAD.MOV.U32 R5, RZ, RZ, R90 ;  /* 0x000000ffff05b224 */ /* 0x000fe200078e005a */
[----:B------:R-:W-:Y:S01]  /*5120*/  ISETP.GE.U32.AND P0, PT, R4, 0x7fffff10, PT ;  /* 0x7fffff100400780c */ /* 0x000fe20003f06070 */
[----:B------:R-:W-:Y:S02]  /*5130*/  @!P3 IMAD.MOV.U32 R4, RZ, RZ, R76 ;  /* 0x000000ffff04b224 */ /* 0x000fe400078e004c */
[----:B------:R-:W-:-:S03]  /*5140*/  VIADD R3, R70, 0xffffffc7 ;  /* 0xffffffc746037836 */ /* 0x000fc60000000000 */
[----:B------:R1:W2:Y:S01]  /*5150*/  @!P3 LDG.E.U16 R35, desc[UR20][R4.64] ;  /* 0x000000140423b981 */ /* 0x0002a2000c1e1500 */
[----:B0-----:R-:W-:Y:S01]  /*5160*/  LEA.HI.X.SX32 R76, R6, R0, 0x1, P6 ;  /* 0x00000000064c7211 */ /* 0x001fe200030f0eff */
[----:B------:R-:W-:Y:S01]  /*5170*/  IMAD R6, R68, 0xdc, RZ ;  /* 0x000000dc44067824 */ /* 0x000fe200078e02ff */
[----:B------:R-:W-:Y:S01]  /*5180*/  ISETP.GE.U32.AND P3, PT, R3, 0x7fffff48, PT ;  /* 0x7fffff480300780c */ /* 0x000fe20003f66070 */
[----:B------:R-:W-:Y:S01]  /*5190*/  VIADD R3, R70, 0xffffffc6 ;  /* 0xffffffc646037836 */ /* 0x000fe20000000000 */
[----:B------:R-:W-:Y:S01]  /*51a0*/  STL [R1+0x268], R90 ;  /* 0x0002685a01007387 */ /* 0x000fe20000100800 */
[----:B-1----:R-:W-:Y:S02]  /*51b0*/  @!P2 IMAD.MOV.U32 R4, RZ, RZ, R9 ;  /* 0x000000ffff04a224 */ /* 0x002fe400078e0009 */
[----:B------:R-:W-:Y:S01]  /*51c0*/  @!P2 IMAD.MOV.U32 R5, RZ, RZ, R76 ;  /* 0x000000ffff05a224 */ /* 0x000fe200078e004c */
[----:B------:R-:W-:Y:S04]  /*51d0*/  STL [R1+0x42c], R9 ;  /* 0x00042c0901007387 */ /* 0x000fe80000100800 */
[----:B------:R0:W-:Y:S04]  /*51e0*/  STL [R1+0x428], R76 ;  /* 0x0004284c01007387 */ /* 0x0001e80000100800 */
[----:B------:R1:W3:Y:S01]  /*51f0*/  @!P2 LDG.E.U16 R64, desc[UR20][R4.64] ;  /* 0x000000140440a981 */ /* 0x0002e2000c1e1500 */
[----:B------:R-:W-:Y:S01]  /*5200*/  ISETP.GE.U32.AND P2, PT, R3, 0x7fffff47, PT ;  /* 0x7fffff470300780c */ /* 0x000fe20003f46070 */
[----:B------:R-:W-:Y:S01]  /*5210*/  IMAD R3, R68, 0xe2, RZ ;  /* 0x000000e244037824 */ /* 0x000fe200078e02ff */
[----:B0-----:R-:W-:Y:S01]  /*5220*/  IADD3 R76, P6, PT, R6, R2, RZ ;  /* 0x00000002064c7210 */ /* 0x001fe20007fde0ff */
[----:B------:R-:W-:-:S03]  /*5230*/  IMAD R9, R68, 0xe0, RZ ;  /* 0x000000e044097824 */ /* 0x000fc600078e02ff */
[----:B------:R-:W-:Y:S01]  /*5240*/  LEA.HI.X.SX32 R92, R8, R0, 0x1, P6 ;  /* 0x00000000085c7211 */ /* 0x000fe200030f0eff */
[----:B------:R-:W-:Y:S01]  /*5250*/  IMAD R8, R68, 0x71, RZ ;  /* 0x0000007144087824 */ /* 0x000fe200078e02ff */
[----:B------:R-:W-:Y:S01]  /*5260*/  IADD3 R90, P6, PT, R3, R2, RZ ;  /* 0x00000002035a7210 */ /* 0x000fe20007fde0ff */
[----:B-1----:R-:W-:Y:S02]  /*5270*/  @!P4 IMAD.MOV.U32 R4, RZ, RZ, R76 ;  /* 0x000000ffff04c224 */ /* 0x002fe400078e004c */
[----:B------:R-:W-:Y:S01]  /*5280*/  @!P4 IMAD.MOV.U32 R5, RZ, RZ, R92 ;  /* 0x000000ffff05c224 */ /* 0x000fe200078e005c */
[----:B------:R-:W-:Y:S01]  /*5290*/  LEA.HI.X.SX32 R8, R8, R0, 0x1, P6 ;  /* 0x0000000008087211 */ /* 0x000fe200030f0eff */
[----:B------:R-:W-:Y:S01]  /*52a0*/  IMAD R3, R68, 0x70, RZ ;  /* 0x0000007044037824 */ /* 0x000fe200078e02ff */
[----:B------:R-:W-:Y:S01]  /*52b0*/  IADD3 R9, P6, PT, R9, R2, RZ ;  /* 0x0000000209097210 */ /* 0x000fe20007fde0ff */
[----:B------:R0:W-:Y:S01]  /*52c0*/  STL [R1+0x424], R76 ;  /* 0x0004244c01007387 */ /* 0x0001e20000100800 */
[----:B------:R-:W-:-:S03]  /*52d0*/  VIADD R6, R70, 0xffffff8c ;  /* 0xffffff8c46067836 */ /* 0x000fc60000000000 */
[----:B------:R1:W3:Y:S04]  /*52e0*/  @!P4 LDG.E.U16 R59, desc[UR20][R4.64] ;  /* 0x00000014043bc981 */ /* 0x0002e8000c1e1500 */
[----:B------:R-:W-:Y:S01]  /*52f0*/  STL [R1+0x420], R92 ;  /* 0x0004205c01007387 */ /* 0x000fe20000100800 */
[----:B0-----:R-:W-:Y:S01]  /*5300*/  LEA.HI.X.SX32 R76, R3, R0, 0x1, P6 ;  /* 0x00000000034c7211 */ /* 0x001fe200030f0eff */
[----:B-1----:R-:W-:Y:S02]  /*5310*/  @!P5 IMAD.MOV.U32 R4, RZ, RZ, R90 ;  /* 0x000000ffff04d224 */ /* 0x002fe400078e005a */
[----:B------:R-:W-:Y:S01]  /*5320*/  @!P5 IMAD.MOV.U32 R5, RZ, RZ, R8 ;  /* 0x000000ffff05d224 */ /* 0x000fe200078e0008 */
[----:B------:R0:W-:Y:S01]  /*5330*/  STL [R1+0x43c], R90 ;  /* 0x00043c5a01007387 */ /* 0x0001e20000100800 */
[----:B------:R-:W-:Y:S01]  /*5340*/  ISETP.GE.U32.AND P4, PT, R6, 0x7fffff0d, PT ;  /* 0x7fffff0d0600780c */ /* 0x000fe20003f86070 */
[----:B------:R-:W-:-:S02]  /*5350*/  VIADD R6, R70, 0xffffff8d ;  /* 0xffffff8d46067836 */ /* 0x000fc40000000000 */
[----:B------:R-:W-:Y:S04]  /*5360*/  STL [R1+0x438], R8 ;  /* 0x0004380801007387 */ /* 0x000fe80000100800 */
[----:B------:R-:W-:Y:S04]  /*5370*/  STL [R1+0x434], R9 ;  /* 0x0004340901007387 */ /* 0x000fe80000100800 */
[----:B------:R1:W3:Y:S01]  /*5380*/  @!P5 LDG.E.U16 R60, desc[UR20][R4.64] ;  /* 0x00000014043cd981 */ /* 0x0002e2000c1e1500 */
[----:B0-----:R-:W-:-:S03]  /*5390*/  IADD3 R90, P6, PT, R3, R2, RZ ;  /* 0x00000002035a7210 */ /* 0x001fc60007fde0ff */
[----:B------:R0:W-:Y:S01]  /*53a0*/  STL [R1+0x430], R76 ;  /* 0x0004304c01007387 */ /* 0x0001e20000100800 */
[----:B------:R-:W-:Y:S01]  /*53b0*/  ISETP.GE.U32.AND P5, PT, R6, 0x7fffff0e, PT ;  /* 0x7fffff0e0600780c */ /* 0x000fe20003fa6070 */
[----:B-1----:R-:W-:Y:S02]  /*53c0*/  @!P0 IMAD.MOV.U32 R5, RZ, RZ, R76 ;  /* 0x000000ffff058224 */ /* 0x002fe400078e004c */
[----:B0-----:R-:W-:Y:S02]  /*53d0*/  IMAD R76, R68, 0x38, RZ ;  /* 0x00000038444c7824 */ /* 0x001fe400078e02ff */
[----:B------:R-:W-:Y:S02]  /*53e0*/  @!P0 IMAD.MOV.U32 R4, RZ, RZ, R9 ;  /* 0x000000ffff048224 */ /* 0x000fe400078e0009 */
[----:B------:R-:W-:Y:S01]  /*53f0*/  VIADD R6, R70, 0xfffffff9 ;  /* 0xfffffff946067836 */ /* 0x000fe20000000000 */
[----:B------:R-:W-:Y:S01]  /*5400*/  LEA.HI.X.SX32 R93, R76, R0, 0x1, P6 ;  /* 0x000000004c5d7211 */ /* 0x000fe200030f0eff */
[----:B------:R-:W-:Y:S01]  /*5410*/  IMAD R9, R68, 0x72, RZ ;  /* 0x0000007244097824 */ /* 0x000fe200078e02ff */
[----:B------:R0:W3:Y:S01]  /*5420*/  @!P0 LDG.E.U16 R102, desc[UR20][R4.64] ;  /* 0x0000001404668981 */ /* 0x0000e2000c1e1500 */
[----:B------:R-:W-:Y:S01]  /*5430*/  VIADD R3, R70, 0xfffffff8 ;  /* 0xfffffff846037836 */ /* 0x000fe20000000000 */
[----:B------:R-:W-:Y:S01]  /*5440*/  ISETP.GE.U32.AND P0, PT, R6, 0x7fffff7a, PT ;  /* 0x7fffff7a0600780c */ /* 0x000fe20003f06070 */
[C---:B------:R-:W-:Y:S01]  /*5450*/  IMAD R6, R68.reuse, 0x39, RZ ;  /* 0x0000003944067824 */ /* 0x040fe200078e02ff */
[----:B------:R-:W-:Y:S01]  /*5460*/  IADD3 R92, P6, PT, R9, R2, RZ ;  /* 0x00000002095c7210 */ /* 0x000fe20007fde0ff */
[----:B------:R-:W-:Y:S01]  /*5470*/  IMAD R8, R68, 0xe6, RZ ;  /* 0x000000e644087824 */ /* 0x000fe200078e02ff */
[----:B------:R-:W-:Y:S01]  /*5480*/  STL [R1+0x274], R90 ;  /* 0x0002745a01007387 */ /* 0x000fe20000100800 */
[----:B0-----:R-:W-:-:S02]  /*5490*/  @!P3 IMAD.MOV.U32 R4, RZ, RZ, R90 ;  /* 0x000000ffff04b224 */ /* 0x001fc400078e005a */
[----:B------:R-:W-:Y:S01]  /*54a0*/  @!P3 IMAD.MOV.U32 R5, RZ, RZ, R93 ;  /* 0x000000ffff05b224 */ /* 0x000fe200078e005d */
[----:B------:R0:W-:Y:S04]  /*54b0*/  STL [R1+0x270], R93 ;  /* 0x0002705d01007387 */ /* 0x0001e80000100800 */
[----:B------:R1:W3:Y:S01]  /*54c0*/  @!P3 LDG.E.U16 R101, desc[UR20][R4.64] ;  /* 0x000000140465b981 */ /* 0x0002e2000c1e1500 */
[----:B------:R-:W-:Y:S01]  /*54d0*/  ISETP.GE.U32.AND P3, PT, R3, 0x7fffff79, PT ;  /* 0x7fffff790300780c */ /* 0x000fe20003f66070 */
[----:B------:R-:W-:Y:S01]  /*54e0*/  IMAD R3, R68, 0x73, RZ ;  /* 0x0000007344037824 */ /* 0x000fe200078e02ff */
[----:B0-----:R-:W-:Y:S02]  /*54f0*/  LEA.HI.X.SX32 R93, R6, R0, 0x1, P6 ;  /* 0x00000000065d7211 */ /* 0x001fe400030f0eff */
[----:B------:R-:W-:Y:S01]  /*5500*/  IADD3 R8, P6, PT, R8, R2, RZ ;  /* 0x0000000208087210 */ /* 0x000fe20007fde0ff */
[----:B-1----:R-:W-:-:S02]  /*5510*/  @!P2 IMAD.MOV.U32 R4, RZ, RZ, R92 ;  /* 0x000000ffff04a224 */ /* 0x002fc400078e005c */
[----:B------:R-:W-:Y:S01]  /*5520*/  @!P2 IMAD.MOV.U32 R5, RZ, RZ, R93 ;  /* 0x000000ffff05a224 */ /* 0x000fe200078e005d */
[----:B------:R-:W-:Y:S01]  /*5530*/  LEA.HI.X.SX32 R90, R3, R0, 0x1, P6 ;  /* 0x00000000035a7211 */ /* 0x000fe200030f0eff */
[----:B------:R-:W-:Y:S02]  /*5540*/  VIADD R6, R70, 0xffffffe3 ;  /* 0xffffffe346067836 */ /* 0x000fe40000000000 */
[----:B------:R-:W-:Y:S01]  /*5550*/  IMAD R3, R68, 0xe4, RZ ;  /* 0x000000e444037824 */ /* 0x000fe200078e02ff */
[----:B------:R0:W3:Y:S02]  /*5560*/  @!P2 LDG.E.U16 R97, desc[UR20][R4.64] ;  /* 0x000000140461a981 */ /* 0x0000e4000c1e1500 */
[----:B------:R-:W-:Y:S02]  /*5570*/  ISETP.GE.U32.AND P2, PT, R6, 0x7fffff64, PT ;  /* 0x7fffff640600780c */ /* 0x000fe40003f46070 */
[----:B------:R-:W-:Y:S01]  /*5580*/  IADD3 R6, P6, PT, R3, R2, RZ ;  /* 0x0000000203067210 */ /* 0x000fe20007fde0ff */
[----:B0-----:R-:W-:-:S02]  /*5590*/  @!P4 IMAD.MOV.U32 R4, RZ, RZ, R8 ;  /* 0x000000ffff04c224 */ /* 0x001fc400078e0008 */
[----:B------:R-:W-:Y:S01]  /*55a0*/  @!P4 IMAD.MOV.U32 R5, RZ, RZ, R90 ;  /* 0x000000ffff05c224 */ /* 0x000fe200078e005a */
[----:B------:R-:W-:-:S04]  /*55b0*/  LEA.HI.X.SX32 R9, R9, R0, 0x1, P6 ;  /* 0x0000000009097211 */ /* 0x000fc800030f0eff */
[----:B------:R0:W3:Y:S04]  /*55c0*/  @!P4 LDG.E.U16 R100, desc[UR20][R4.64] ;  /* 0x000000140464c981 */ /* 0x0000e8000c1e1500 */
[----:B------:R-:W-:Y:S01]  /*55d0*/  STL [R1+0x27c], R92 ;  /* 0x00027c5c01007387 */ /* 0x000fe20000100800 */
[----:B0-----:R-:W-:-:S03]  /*55e0*/  VIADD R4, R70, 0xffffffe2 ;  /* 0xffffffe246047836 */ /* 0x001fc60000000000 */
[----:B------:R-:W-:Y:S01]  /*55f0*/  STL [R1+0x278], R93 ;  /* 0x0002785d01007387 */ /* 0x000fe20000100800 */
[----:B------:R-:W-:-:S03]  /*5600*/  @!P5 IMAD.MOV.U32 R5, RZ, RZ, R9 ;  /* 0x000000ffff05d224 */ /* 0x000fc600078e0009 */
[----:B------:R0:W-:Y:S01]  /*5610*/  STL [R1+0x44c], R8 ;  /* 0x00044c0801007387 */ /* 0x0001e20000100800 */
[----:B------:R-:W-:Y:S01]  /*5620*/  ISETP.GE.U32.AND P6, PT, R4, 0x7fffff63, PT ;  /* 0x7fffff630400780c */ /* 0x000fe20003fc6070 */
[----:B------:R-:W-:Y:S02]  /*5630*/  @!P5 IMAD.MOV.U32 R4, RZ, RZ, R6 ;  /* 0x000000ffff04d224 */ /* 0x000fe400078e0006 */
[----:B------:R1:W-:Y:S01]  /*5640*/  STL [R1+0x448], R90 ;  /* 0x0004485a01007387 */ /* 0x0003e20000100800 */
[----:B0-----:R-:W-:Y:S01]  /*5650*/  IADD3 R8, P4, PT, R85, R2, RZ ;  /* 0x0000000255087210 */ /* 0x001fe20007f9e0ff */
[----:B------:R-:W-:Y:S02]  /*5660*/  IMAD R85, R68, 0xe, RZ ;  /* 0x0000000e44557824 */ /* 0x000fe400078e02ff */
[----:B------:R0:W-:Y:S01]  /*5670*/  STL [R1+0x444], R6 ;  /* 0x0004440601007387 */ /* 0x0001e20000100800 */
[----:B-1----:R-:W-:-:S03]  /*5680*/  LEA.HI.X.SX32 R90, R88, R0, 0x1, P4 ;  /* 0x00000000585a7211 */ /* 0x002fc600020f0eff */
[----:B------:R1:W3:Y:S01]  /*5690*/  @!P5 LDG.E.U16 R61, desc[UR20][R4.64] ;  /* 0x00000014043dd981 */ /* 0x0002e2000c1e1500 */
[----:B------:R-:W-:Y:S01]  /*56a0*/  IADD3 R92, P5, PT, R85, R2, RZ ;  /* 0x00000002555c7210 */ /* 0x000fe20007fbe0ff */
[----:B------:R-:W-:Y:S02]  /*56b0*/  VIADD R3, R70, 0xffffff8a ;  /* 0xffffff8a46037836 */ /* 0x000fe40000000000 */
[----:B0-----:R-:W-:Y:S01]  /*56c0*/  IMAD R6, R68, 0x7, RZ ;  /* 0x0000000744067824 */ /* 0x001fe200078e02ff */
[----:B------:R0:W-:Y:S01]  /*56d0*/  STL [R1+0x64], R8 ;  /* 0x0000640801007387 */ /* 0x0001e20000100800 */
[----:B-1----:R-:W-:-:S03]  /*56e0*/  @!P0 IMAD.MOV.U32 R4, RZ, RZ, R8 ;  /* 0x000000ffff048224 */ /* 0x002fc600078e0008 */
[----:B------:R1:W-:Y:S01]  /*56f0*/  STL [R1+0x440], R9 ;  /* 0x0004400901007387 */ /* 0x0003e20000100800 */
[----:B------:R-:W-:Y:S01]  /*5700*/  @!P0 IMAD.MOV.U32 R5, RZ, RZ, R90 ;  /* 0x000000ffff058224 */ /* 0x000fe200078e005a */
[----:B------:R-:W-:Y:S02]  /*5710*/  LEA.HI.X.SX32 R6, R6, R0, 0x1, P5 ;  /* 0x0000000006067211 */ /* 0x000fe400028f0eff */
[----:B------:R-:W-:Y:S02]  /*5720*/  ISETP.GE.U32.AND P4, PT, R3, 0x7fffff0b, PT ;  /* 0x7fffff0b0300780c */ /* 0x000fe40003f86070 */
[----:B0-----:R-:W-:Y:S01]  /*5730*/  IADD3 R8, P5, PT, R76, R2, RZ ;  /* 0x000000024c087210 */ /* 0x001fe20007fbe0ff */
[----:B------:R-:W-:Y:S01]  /*5740*/  VIADD R3, R70, 0xffffff8b ;  /* 0xffffff8b46037836 */ /* 0x000fe20000000000 */
[----:B------:R0:W3:Y:S01]  /*5750*/  @!P0 LDG.E.U16 R105, desc[UR20][R4.64] ;  /* 0x0000001404698981 */ /* 0x0000e2000c1e1500 */
[----:B-1----:R-:W-:-:S03]  /*5760*/  IMAD R9, R68, 0x1c, RZ ;  /* 0x0000001c44097824 */ /* 0x002fc600078e02ff */
[----:B------:R1:W-:Y:S01]  /*5770*/  STL [R1+0x60], R90 ;  /* 0x0000605a01007387 */ /* 0x0003e20000100800 */
[----:B------:R-:W-:Y:S01]  /*5780*/  ISETP.GE.U32.AND P0, PT, R3, 0x7fffff0c, PT ;  /* 0x7fffff0c0300780c */ /* 0x000fe20003f06070 */
[----:B0-----:R-:W-:Y:S02]  /*5790*/  @!P3 IMAD.MOV.U32 R4, RZ, RZ, R92 ;  /* 0x000000ffff04b224 */ /* 0x001fe400078e005c */
[----:B------:R-:W-:Y:S01]  /*57a0*/  @!P3 IMAD.MOV.U32 R5, RZ, RZ, R6 ;  /* 0x000000ffff05b224 */ /* 0x000fe200078e0006 */
[----:B-1----:R-:W-:Y:S01]  /*57b0*/  LEA.HI.X.SX32 R90, R9, R0, 0x1, P5 ;  /* 0x00000000095a7211 */ /* 0x002fe200028f0eff */
[----:B------:R-:W-:Y:S01]  /*57c0*/  VIADD R3, R70, 0xffffffc5 ;  /* 0xffffffc546037836 */ /* 0x000fe20000000000 */
[----:B------:R-:W-:Y:S04]  /*57d0*/  STL [R1+0x6c], R92 ;  /* 0x00006c5c01007387 */ /* 0x000fe80000100800 */
[----:B------:R0:W3:Y:S01]  /*57e0*/  @!P3 LDG.E.U16 R103, desc[UR20][R4.64] ;  /* 0x000000140467b981 */ /* 0x0000e2000c1e1500 */
[----:B------:R-:W-:-:S03]  /*57f0*/  ISETP.GE.U32.AND P3, PT, R3, 0x7fffff46, PT ;  /* 0x7fffff460300780c */ /* 0x000fc60003f66070 */
[----:B------:R1:W-:Y:S01]  /*5800*/  STL [R1+0x68], R6 ;  /* 0x0000680601007387 */ /* 0x0003e20000100800 */
[C---:B------:R-:W-:Y:S02]  /*5810*/  IMAD R3, R68.reuse, 0xea, RZ ;  /* 0x000000ea44037824 */ /* 0x040fe400078e02ff */
[----:B0-----:R-:W-:Y:S02]  /*5820*/  @!P2 IMAD.MOV.U32 R4, RZ, RZ, R8 ;  /* 0x000000ffff04a224 */ /* 0x001fe400078e0008 */
[----:B------:R-:W-:Y:S02]  /*5830*/  @!P2 IMAD.MOV.U32 R5, RZ, RZ, R90 ;  /* 0x000000ffff05a224 */ /* 0x000fe400078e005a */
[C---:B-1----:R-:W-:Y:S01]  /*5840*/  IMAD R6, R68.reuse, 0x3a, RZ ;  /* 0x0000003a44067824 */ /* 0x042fe200078e02ff */
[----:B------:R-:W-:Y:S04]  /*5850*/  STL [R1+0x114], R8 ;  /* 0x0001140801007387 */ /* 0x000fe80000100800 */
[----:B------:R0:W3:Y:S04]  /*5860*/  @!P2 LDG.E.U16 R104, desc[UR20][R4.64] ;  /* 0x000000140468a981 */ /* 0x0000e8000c1e1500 */
[----:B------:R1:W-:Y:S01]  /*5870*/  STL [R1+0x110], R90 ;  /* 0x0001105a01007387 */ /* 0x0003e20000100800 */
[-C--:B------:R-:W-:Y:S01]  /*5880*/  IADD3 R92, P5, PT, R3, R2.reuse, RZ ;  /* 0x00000002035c7210 */ /* 0x080fe20007fbe0ff */
[----:B0-----:R-:W-:Y:S01]  /*5890*/  IMAD R4, R68, 0x1d, RZ ;  /* 0x0000001d44047824 */ /* 0x001fe200078e02ff */
[----:B-1----:R-:W-:Y:S01]  /*58a0*/  IADD3 R90, P2, PT, R6, R2, RZ ;  /* 0x00000002065a7210 */ /* 0x002fe20007f5e0ff */
[----:B------:R-:W-:-:S03]  /*58b0*/  IMAD R5, R68, 0x75, RZ ;  /* 0x0000007544057824 */ /* 0x000fc600078e02ff */
[-C--:B------:R-:W-:Y:S01]  /*58c0*/  LEA.HI.X.SX32 R4, R4, R0.reuse, 0x1, P2 ;  /* 0x0000000004047211 */ /* 0x080fe200010f0eff */
[----:B------:R-:W-:Y:S01]  /*58d0*/  STL [R1+0x11c], R90 ;  /* 0x00011c5a01007387 */ /* 0x000fe20000100800 */
[----:B------:R-:W-:-:S03]  /*58e0*/  LEA.HI.X.SX32 R93, R5, R0, 0x1, P5 ;  /* 0x00000000055d7211 */ /* 0x000fc600028f0eff */
[----:B------:R-:W-:Y:S01]  /*58f0*/  STL [R1+0x45c], R92 ;  /* 0x00045c5c01007387 */ /* 0x000fe20000100800 */
[----:B------:R-:W-:-:S03]  /*5900*/  @!P6 IMAD.MOV.U32 R5, RZ, RZ, R4 ;  /* 0x000000ffff05e224 */ /* 0x000fc600078e0004 */
[----:B------:R0:W-:Y:S04]  /*5910*/  STL [R1+0x118], R4 ;  /* 0x0001180401007387 */ /* 0x0001e80000100800 */
[----:B------:R1:W-:Y:S01]  /*5920*/  STL [R1+0x458], R93 ;  /* 0x0004585d01007387 */ /* 0x0003e20000100800 */
[----:B0-----:R-:W-:-:S05]  /*5930*/  @!P6 IMAD.MOV.U32 R4, RZ, RZ, R90 ;  /* 0x000000ffff04e224 */ /* 0x001fca00078e005a */
[----:B------:R0:W3:Y:S02]  /*5940*/  @!P6 LDG.E.U16 R98, desc[UR20][R4.64] ;  /* 0x000000140462e981 */ /* 0x0000e4000c1e1500 */
[----:B0-----:R-:W-:Y:S02]  /*5950*/  @!P4 IMAD.MOV.U32 R5, RZ, RZ, R93 ;  /* 0x000000ffff05c224 */ /* 0x001fe400078e005d */
[----:B-1----:R-:W3:Y:S01]  /*5960*/  LDL.LU R93, [R1+0x4e4] ;  /* 0x0004e400015d7983 */ /* 0x002ee20000300800 */
[----:B------:R-:W-:-:S03]  /*5970*/  @!P4 IMAD.MOV.U32 R4, RZ, RZ, R92 ;  /* 0x000000ffff04c224 */ /* 0x000fc600078e005c */
[----:B------:R-:W4:Y:S01]  /*5980*/  LDL.LU R92, [R1+0x4e0] ;  /* 0x0004e000015c7983 */ /* 0x000f220000300800 */
[----:B------:R-:W-:-:S03]  /*5990*/  IMAD R8, R68, 0xe8, RZ ;  /* 0x000000e844087824 */ /* 0x000fc600078e02ff */
[----:B------:R2:W4:Y:S02]  /*59a0*/  @!P4 LDG.E.U16 R99, desc[UR20][R4.64] ;  /* 0x000000140463c981 */ /* 0x000524000c1e1500 */
[----:B------:R-:W-:-:S05]  /*59b0*/  IADD3 R90, P5, PT, R8, R2, RZ ;  /* 0x00000002085a7210 */ /* 0x000fca0007fbe0ff */
[----:B------:R0:W-:Y:S01]  /*59c0*/  STL [R1+0x454], R90 ;  /* 0x0004545a01007387 */ /* 0x0001e20000100800 */
[----:B--2---:R-:W-:-:S03]  /*59d0*/  IMAD.MOV.U32 R4, RZ, RZ, R91 ;  /* 0x000000ffff047224 */ /* 0x004fc600078e005b */
[----:B------:R-:W2:Y:S01]  /*59e0*/  LDL.LU R91, [R1+0x4dc] ;  /* 0x0004dc00015b7983 */ /* 0x000ea20000300800 */
[----:B------:R-:W-:Y:S02]  /*59f0*/  IMAD R3, R68, 0x74, RZ ;  /* 0x0000007444037824 */ /* 0x000fe400078e02ff */
[----:B------:R-:W-:-:S03]  /*5a00*/  IMAD.MOV.U32 R8, RZ, RZ, R89 ;  /* 0x000000ffff087224 */ /* 0x000fc600078e0059 */
[C---:B------:R-:W-:Y:S02]  /*5a10*/  IADD3 R89, P2, PT, R3.reuse, R2, RZ ;  /* 0x0000000203597210 */ /* 0x040fe40007f5e0ff */
[-C--:B------:R-:W-:Y:S02]  /*5a20*/  LEA.HI.X.SX32 R5, R3, R0.reuse, 0x1, P5 ;  /* 0x0000000003057211 */ /* 0x080fe400028f0eff */
[----:B------:R-:W-:Y:S01]  /*5a30*/  LEA.HI.X.SX32 R3, R6, R0, 0x1, P2 ;  /* 0x0000000006037211 */ /* 0x000fe200010f0eff */
[----:B------:R1:W-:Y:S01]  /*5a40*/  STL [R1+0x284], R89 ;  /* 0x0002845901007387 */ /* 0x0003e20000100800 */
[----:B------:R-:W-:Y:S02]  /*5a50*/  IMAD.MOV.U32 R6, RZ, RZ, R4 ;  /* 0x000000ffff067224 */ /* 0x000fe400078e0004 */
[----:B------:R-:W-:Y:S01]  /*5a60*/  @!P0 IMAD.MOV.U32 R4, RZ, RZ, R90 ;  /* 0x000000ffff048224 */ /* 0x000fe200078e005a */
[----:B------:R1:W-:Y:S04]  /*5a70*/  STL [R1+0x450], R5 ;  /* 0x0004500501007387 */ /* 0x0003e80000100800 */
[----:B0-----:R-:W2:Y:S04]  /*5a80*/  LDL.LU R90, [R1+0x4d8] ;  /* 0x0004d800015a7983 */ /* 0x001ea80000300800 */
[----:B------:R0:W2:Y:S04]  /*5a90*/  @!P0 LDG.E.U16 R95, desc[UR20][R4.64] ;  /* 0x00000014045f8981 */ /* 0x0000a8000c1e1500 */
[----:B------:R5:W-:Y:S01]  /*5aa0*/  STL [R1+0x280], R3 ;  /* 0x0002800301007387 */ /* 0x000be20000100800 */
[----:B0-----:R-:W-:-:S03]  /*5ab0*/  @!P3 IMAD.MOV.U32 R4, RZ, RZ, R89 ;  /* 0x000000ffff04b224 */ /* 0x001fc600078e0059 */
[----:B-1----:R-:W2:Y:S01]  /*5ac0*/  LDL.LU R89, [R1+0x4d4] ;  /* 0x0004d40001597983 */ /* 0x002ea20000300800 */
[----:B------:R-:W-:Y:S02]  /*5ad0*/  @!P3 IMAD.MOV.U32 R5, RZ, RZ, R3 ;  /* 0x000000ffff05b224 */ /* 0x000fe400078e0003 */
[----:B-----5:R-:W-:-:S03]  /*5ae0*/  VIADD R3, R70, 0xffffffc4 ;  /* 0xffffffc446037836 */ /* 0x020fc60000000000 */
[----:B------:R0:W5:Y:S02]  /*5af0*/  @!P3 LDG.E.U16 R96, desc[UR20][R4.64] ;  /* 0x000000140460b981 */ /* 0x000164000c1e1500 */
[----:B------:R-:W-:Y:S01]  /*5b00*/  ISETP.GE.U32.AND P0, PT, R3, 0x7fffff45, PT ;  /* 0x7fffff450300780c */ /* 0x000fe20003f06070 */
[C---:B------:R-:W-:Y:S02]  /*5b10*/  IMAD R3, R68.reuse, 0x76, RZ ;  /* 0x0000007644037824 */ /* 0x040fe400078e02ff */
[----:B0-----:R-:W-:-:S03]  /*5b20*/  IMAD R4, R68, 0x3b, RZ ;  /* 0x0000003b44047824 */ /* 0x001fc600078e02ff */
[----:B------:R-:W-:-:S04]  /*5b30*/  IADD3 R5, P2, PT, R3, R2, RZ ;  /* 0x0000000203057210 */ /* 0x000fc80007f5e0ff */
[----:B------:R-:W-:Y:S01]  /*5b40*/  LEA.HI.X.SX32 R4, R4, R0, 0x1, P2 ;  /* 0x0000000004047211 */ /* 0x000fe200010f0eff */
[----:B------:R0:W-:Y:S04]  /*5b50*/  STL [R1+0x28c], R5 ;  /* 0x00028c0501007387 */ /* 0x0001e80000100800 */
[----:B------:R1:W-:Y:S01]  /*5b60*/  STL [R1+0x288], R4 ;  /* 0x0002880401007387 */ /* 0x0003e20000100800 */
[----:B0-----:R-:W-:-:S04]  /*5b70*/  @!P0 LOP3.LUT R5, R5, R4, RZ, 0x3c, !PT ;  /* 0x0000000405058212 */ /* 0x001fc800078e3cff */
[----:B-1----:R-:W-:-:S04]  /*5b80*/  @!P0 LOP3.LUT R4, R5, R4, RZ, 0x3c, !PT ;  /* 0x0000000405048212 */ /* 0x002fc800078e3cff */
[----:B------:R-:W-:-:S05]  /*5b90*/  @!P0 LOP3.LUT R5, R5, R4, RZ, 0x3c, !PT ;  /* 0x0000000405058212 */ /* 0x000fca00078e3cff */
[----:B------:R0:W5:Y:S02]  /*5ba0*/  @!P0 LDG.E.U16 R94, desc[UR20][R4.64] ;  /* 0x00000014045e8981 */ /* 0x000164000c1e1500 */
[----:B0-----:R-:W-:-:S05]  /*5bb0*/  VIADD R4, R70, 0xffffff88 ;  /* 0xffffff8846047836 */ /* 0x001fca0000000000 */
[----:B------:R-:W-:Y:S01]  /*5bc0*/  ISETP.GE.U32.AND P0, PT, R4, 0x7fffff09, PT ;  /* 0x7fffff090400780c */ /* 0x000fe20003f06070 */
[----:B------:R-:W-:-:S05]  /*5bd0*/  IMAD R4, R68, 0xee, RZ ;  /* 0x000000ee44047824 */ /* 0x000fca00078e02ff */
[----:B------:R-:W-:Y:S01]  /*5be0*/  IADD3 R5, P2, PT, R4, R2, RZ ;  /* 0x0000000204057210 */ /* 0x000fe20007f5e0ff */
[----:B------:R-:W-:-:S05]  /*5bf0*/  IMAD R4, R68, 0x77, RZ ;  /* 0x0000007744047824 */ /* 0x000fca00078e02ff */
[----:B------:R-:W-:Y:S01]  /*5c00*/  LEA.HI.X.SX32 R4, R4, R0, 0x1, P2 ;  /* 0x0000000004047211 */ /* 0x000fe200010f0eff */
[----:B------:R0:W-:Y:S04]  /*5c10*/  STL [R1+0x46c], R5 ;  /* 0x00046c0501007387 */ /* 0x0001e80000100800 */
[----:B------:R1:W-:Y:S01]  /*5c20*/  STL [R1+0x468], R4 ;  /* 0x0004680401007387 */ /* 0x0003e20000100800 */
[----:B0-----:R-:W-:-:S04]  /*5c30*/  @!P0 LOP3.LUT R5, R5, R4, RZ, 0x3c, !PT ;  /* 0x0000000405058212 */ /* 0x001fc800078e3cff */
[----:B-1----:R-:W-:-:S04]  /*5c40*/  @!P0 LOP3.LUT R4, R5, R4, RZ, 0x3c, !PT ;  /* 0x0000000405048212 */ /* 0x002fc800078e3cff */
[----:B------:R-:W-:Y:S02]  /*5c50*/  @!P0 LOP3.LUT R5, R5, R4, RZ, 0x3c, !PT ;  /* 0x0000000405058212 */ /* 0x000fe400078e3cff */
[----:B---3--:R-:W-:-:S06]  /*5c60*/  PRMT R93, RZ, 0x7610, R93 ;  /* 0x00007610ff5d7816 */ /* 0x008fcc000000005d */
[----:B------:R0:W3:Y:S02]  /*5c70*/  @!P0 LDG.E.U16 R93, desc[UR20][R4.64] ;  /* 0x00000014045d8981 */ /* 0x0000e4000c1e1500 */
[----:B0-----:R-:W-:-:S05]  /*5c80*/  VIADD R4, R70, 0xffffff89 ;  /* 0xffffff8946047836 */ /* 0x001fca0000000000 */
[----:B------:R-:W-:Y:S01]  /*5c90*/  ISETP.GE.U32.AND P0, PT, R4, 0x7fffff0a, PT ;  /* 0x7fffff0a0400780c */ /* 0x000fe20003f06070 */
[----:B------:R-:W-:-:S05]  /*5ca0*/  IMAD R4, R68, 0xec, RZ ;  /* 0x000000ec44047824 */ /* 0x000fca00078e02ff */
[----:B------:R-:W-:-:S04]  /*5cb0*/  IADD3 R5, P2, PT, R4, R2, RZ ;  /* 0x0000000204057210 */ /* 0x000fc80007f5e0ff */
[----:B------:R-:W-:Y:S01]  /*5cc0*/  LEA.HI.X.SX32 R3, R3, R0, 0x1, P2 ;  /* 0x0000000003037211 */ /* 0x000fe200010f0eff */
[----:B------:R0:W-:Y:S01]  /*5cd0*/  STL [R1+0x464], R5 ;  /* 0x0004640501007387 */ /* 0x0001e20000100800 */
[----:B----4-:R-:W-:Y:S01]  /*5ce0*/  PRMT R92, RZ, 0x7610, R92 ;  /* 0x00007610ff5c7816 */ /* 0x010fe2000000005c */
[----:B------:R-:W-:Y:S02]  /*5cf0*/  @!P0 IMAD.MOV.U32 R4, RZ, RZ, R5 ;  /* 0x000000ffff048224 */ /* 0x000fe400078e0005 */
[----:B------:R1:W-:Y:S01]  /*5d00*/  STL [R1+0x460], R3 ;  /* 0x0004600301007387 */ /* 0x0003e20000100800 */
[----:B0-----:R-:W-:Y:S02]  /*5d10*/  @!P0 IMAD.MOV.U32 R5, RZ, RZ, R3 ;  /* 0x000000ffff058224 */ /* 0x001fe400078e0003 */
[----:B-1----:R-:W-:-:S03]  /*5d20*/  VIADD R3, R70, 0xffffff86 ;  /* 0xffffff8646037836 */ /* 0x002fc60000000000 */
[----:B------:R0:W3:Y:S02]  /*5d30*/  @!P0 LDG.E.U16 R92, desc[UR20][R4.64] ;  /* 0x00000014045c8981 */ /* 0x0000e4000c1e1500 */
[----:B------:R-:W-:Y:S01]  /*5d40*/  ISETP.GE.U32.AND P0, PT, R3, 0x7fffff07, PT ;  /* 0x7fffff070300780c */ /* 0x000fe20003f06070 */
[----:B------:R-:W-:-:S05]  /*5d50*/  IMAD R3, R68, 0xf2, RZ ;  /* 0x000000f244037824 */ /* 0x000fca00078e02ff */
[----:B0-----:R-:W-:Y:S01]  /*5d60*/  IADD3 R5, P2, PT, R3, R2, RZ ;  /* 0x0000000203057210 */ /* 0x001fe20007f5e0ff */
[----:B------:R-:W-:-:S05]  /*5d70*/  IMAD R3, R68, 0x79, RZ ;  /* 0x0000007944037824 */ /* 0x000fca00078e02ff */
[----:B------:R-:W-:Y:S01]  /*5d80*/  LEA.HI.X.SX32 R4, R3, R0, 0x1, P2 ;  /* 0x0000000003047211 */ /* 0x000fe200010f0eff */
[----:B------:R0:W-:Y:S04]  /*5d90*/  STL [R1+0x47c], R5 ;  /* 0x00047c0501007387 */ /* 0x0001e80000100800 */
[----:B------:R1:W-:Y:S01]  /*5da0*/  STL [R1+0x478], R4 ;  /* 0x0004780401007387 */ /* 0x0003e20000100800 */
[----:B0-----:R-:W-:-:S04]  /*5db0*/  @!P0 LOP3.LUT R5, R5, R4, RZ, 0x3c, !PT ;  /* 0x0000000405058212 */ /* 0x001fc800078e3cff */
[C---:B-1----:R-:W-:Y:S02]  /*5dc0*/  @!P0 LOP3.LUT R4, R5.reuse, R4, RZ, 0x3c, !PT ;  /* 0x0000000405048212 */ /* 0x042fe400078e3cff */
[----:B--2---:R-:W-:Y:S02]  /*5dd0*/  PRMT R91, RZ, 0x7610, R91 ;  /* 0x00007610ff5b7816 */ /* 0x004fe4000000005b */
[----:B------:R-:W-:Y:S01]  /*5de0*/  @!P0 LOP3.LUT R5, R5, R4, RZ, 0x3c, !PT ;  /* 0x0000000405058212 */ /* 0x000fe200078e3cff */
[----:B------:R-:W-:-:S04]  /*5df0*/  IMAD R3, R68, 0xf0, RZ ;  /* 0x000000f044037824 */ /* 0x000fc800078e02ff */
[----:B------:R0:W2:Y:S02]  /*5e00*/  @!P0 LDG.E.U16 R91, desc[UR20][R4.64] ;  /* 0x00000014045b8981 */ /* 0x0000a4000c1e1500 */
[C---:B0-----:R-:W-:Y:S01]  /*5e10*/  VIADD R4, R70.reuse, 0xffffff87 ;  /* 0xffffff8746047836 */ /* 0x041fe20000000000 */
[----:B------:R-:W-:Y:S01]  /*5e20*/  IADD3 R5, P3, PT, R3, R2, RZ ;  /* 0x0000000203057210 */ /* 0x000fe20007f7e0ff */
[----:B------:R-:W-:-:S03]  /*5e30*/  VIADD R3, R70, 0xfffffff1 ;  /* 0xfffffff146037836 */ /* 0x000fc60000000000 */
[----:B------:R-:W-:Y:S01]  /*5e40*/  ISETP.GE.U32.AND P2, PT, R4, 0x7fffff08, PT ;  /* 0x7fffff080400780c */ /* 0x000fe20003f46070 */
[----:B------:R-:W-:Y:S02]  /*5e50*/  IMAD.MOV.U32 R4, RZ, RZ, R6 ;  /* 0x000000ffff047224 */ /* 0x000fe400078e0006 */
[----:B------:R-:W-:Y:S01]  /*5e60*/  IMAD R6, R68, 0x78, RZ ;  /* 0x0000007844067824 */ /* 0x000fe200078e02ff */
[----:B------:R-:W-:Y:S01]  /*5e70*/  ISETP.GE.U32.AND P0, PT, R3, 0x7fffff72, PT ;  /* 0x7fffff720300780c */ /* 0x000fe20003f06070 */
[----:B------:R-:W-:-:S03]  /*5e80*/  IMAD.MOV.U32 R3, RZ, RZ, R4 ;  /* 0x000000ffff037224 */ /* 0x000fc600078e0004 */
[----:B------:R-:W-:Y:S01]  /*5e90*/  LEA.HI.X.SX32 R4, R6, R0, 0x1, P3 ;  /* 0x0000000006047211 */ /* 0x000fe200018f0eff */
[----:B------:R0:W-:Y:S04]  /*5ea0*/  STL [R1+0x474], R5 ;  /* 0x0004740501007387 */ /* 0x0001e80000100800 */
[----:B------:R1:W-:Y:S01]  /*5eb0*/  STL [R1+0x470], R4 ;  /* 0x0004700401007387 */ /* 0x0003e20000100800 */
[----:B0-----:R-:W-:-:S04]  /*5ec0*/  @!P2 LOP3.LUT R5, R5, R4, RZ, 0x3c, !PT ;  /* 0x000000040505a212 */ /* 0x001fc800078e3cff */
[C---:B-1----:R-:W-:Y:S02]  /*5ed0*/  @!P2 LOP3.LUT R4, R5.reuse, R4, RZ, 0x3c, !PT ;  /* 0x000000040504a212 */ /* 0x042fe400078e3cff */
[----:B------:R-:W-:Y:S02]  /*5ee0*/  PRMT R90, RZ, 0x7610, R90 ;  /* 0x00007610ff5a7816 */ /* 0x000fe4000000005a */
[----:B------:R-:W-:-:S05]  /*5ef0*/  @!P2 LOP3.LUT R5, R5, R4, RZ, 0x3c, !PT ;  /* 0x000000040505a212 */ /* 0x000fca00078e3cff */
[----:B------:R0:W2:Y:S02]  /*5f00*/  @!P2 LDG.E.U16 R90, desc[UR20][R4.64] ;  /* 0x00000014045aa981 */ /* 0x0000a4000c1e1500 */
[----:B0-----:R-:W-:Y:S01]  /*5f10*/  IMAD.MOV.U32 R5, RZ, RZ, R3 ;  /* 0x000000ffff057224 */ /* 0x001fe200078e0003 */
[----:B------:R-:W-:-:S04]  /*5f20*/  IADD3 R3, P2, PT, R9, R2, RZ ;  /* 0x0000000209037210 */ /* 0x000fc80007f5e0ff */
[----:B------:R-:W-:Y:S01]  /*5f30*/  LEA.HI.X.SX32 R4, R85, R0, 0x1, P2 ;  /* 0x0000000055047211 */ /* 0x000fe200010f0eff */
[----:B------:R-:W-:Y:S01]  /*5f40*/  IMAD.MOV.U32 R9, RZ, RZ, R5 ;  /* 0x000000ffff097224 */ /* 0x000fe200078e0005 */
[----:B------:R-:W-:Y:S01]  /*5f50*/  STL [R1+0xa4], R3 ;  /* 0x0000a40301007387 */ /* 0x000fe20000100800 */
[----:B------:R-:W-:Y:S02]  /*5f60*/  PRMT R89, RZ, 0x7610, R89 ;  /* 0x00007610ff597816 */ /* 0x000fe40000000059 */
[----:B------:R-:W-:Y:S01]  /*5f70*/  @!P0 IMAD.MOV.U32 R5, RZ, RZ, R4 ;  /* 0x000000ffff058224 */ /* 0x000fe200078e0004 */
[----:B------:R0:W-:Y:S02]  /*5f80*/  STL [R1+0xa0], R4 ;  /* 0x0000a00401007387 */ /* 0x0001e40000100800 */
[----:B0-----:R-:W-:Y:S02]  /*5f90*/  @!P0 IMAD.MOV.U32 R4, RZ, RZ, R3 ;  /* 0x000000ffff048224 */ /* 0x001fe400078e0003 */
[----:B------:R-:W-:-:S03]  /*5fa0*/  VIADD R3, R70, 0xfffffff0 ;  /* 0xfffffff046037836 */ /* 0x000fc60000000000 */
[----:B------:R0:W4:Y:S02]  /*5fb0*/  @!P0 LDG.E.U16 R89, desc[UR20][R4.64] ;  /* 0x0000001404598981 */ /* 0x000124000c1e1500 */
[----:B------:R-:W-:Y:S01]  /*5fc0*/  ISETP.GE.U32.AND P0, PT, R3, 0x7fffff71, PT ;  /* 0x7fffff710300780c */ /* 0x000fe20003f06070 */
[C---:B------:R-:W-:Y:S02]  /*5fd0*/  IMAD R3, R68.reuse, 0xf, RZ ;  /* 0x0000000f44037824 */ /* 0x040fe400078e02ff */
[----:B0-----:R-:W-:-:S05]  /*5fe0*/  IMAD R5, R68, 0x1e, RZ ;  /* 0x0000001e44057824 */ /* 0x001fca00078e02ff */
[----:B------:R-:W-:-:S04]  /*5ff0*/  IADD3 R4, P2, PT, R5, R2, RZ ;  /* 0x0000000205047210 */ /* 0x000fc80007f5e0ff */
[----:B------:R-:W-:Y:S01]  /*6000*/  LEA.HI.X.SX32 R5, R3, R0, 0x1, P2 ;  /* 0x0000000003057211 */ /* 0x000fe200010f0eff */
[----:B------:R-:W-:Y:S02]  /*6010*/  IMAD.MOV.U32 R3, RZ, RZ, R14 ;  /* 0x000000ffff037224 */ /* 0x000fe400078e000e */
[----:B------:R-:W2:Y:S01]  /*6020*/  LDL.LU R14, [R1+0x4d0] ;  /* 0x0004d000010e7983 */ /* 0x000ea20000300800 */
[----:B------:R-:W-:Y:S02]  /*6030*/  PRMT R88, RZ, 0x7610, R88 ;  /* 0x00007610ff587816 */ /* 0x000fe40000000058 */
[----:B------:R-:W-:Y:S01]  /*6040*/  PRMT R36, R12, 0x5410, R36 ;  /* 0x000054100c247816 */ /* 0x000fe20000000024 */
[----:B------:R-:W-:Y:S02]  /*6050*/  IMAD.MOV.U32 R12, RZ, RZ, R3 ;  /* 0x000000ffff0c7224 */ /* 0x000fe400078e0003 */
[----:B------:R-:W-:Y:S01]  /*6060*/  VIADD R3, R70, 0xffffffc3 ;  /* 0xffffffc346037836 */ /* 0x000fe20000000000 */
[----:B------:R0:W4:Y:S04]  /*6070*/  @!P0 LDG.E.U16 R88, desc[UR20][R4.64] ;  /* 0x0000001404588981 */ /* 0x000128000c1e1500 */
[----:B------:R-:W-:-:S02]  /*6080*/  ISETP.GE.U32.AND P0, PT, R3, 0x7fffff44, PT ;  /* 0x7fffff440300780c */ /* 0x000fc40003f06070 */
[----:B------:R-:W-:Y:S01]  /*6090*/  IADD3 R3, P2, PT, R6, R2, RZ ;  /* 0x0000000206037210 */ /* 0x000fe20007f5e0ff */
[----:B------:R0:W-:Y:S01]  /*60a0*/  STL [R1+0xac], R4 ;  /* 0x0000ac0401007387 */ /* 0x0001e20000100800 */
[----:B------:R-:W-:-:S03]  /*60b0*/  PRMT R85, RZ, 0x7610, R85 ;  /* 0x00007610ff557816 */ /* 0x000fc60000000055 */
[----:B------:R1:W-:Y:S04]  /*60c0*/  STL [R1+0xa8], R5 ;  /* 0x0000a80501007387 */ /* 0x0003e80000100800 */
[----:B------:R-:W-:Y:S01]  /*60d0*/  STL [R1+0x294], R3 ;  /* 0x0002940301007387 */ /* 0x000fe20000100800 */
[----:B------:R-:W-:Y:S01]  /*60e0*/  IMAD R6, R68, 0x7a, RZ ;  /* 0x0000007a44067824 */ /* 0x000fe200078e02ff */
[----:B------:R-:W-:Y:S02]  /*60f0*/  PRMT R76, RZ, 0x7610, R76 ;  /* 0x00007610ff4c7816 */ /* 0x000fe4000000004c */
[----:B------:R-:W-:Y:S01]  /*6100*/  PRMT R20, R13, 0x5410, R20 ;  /* 0x000054100d147816 */ /* 0x000fe20000000014 */
[----:B------:R-:W-:Y:S01]  /*6110*/  IMAD.MOV.U32 R13, RZ, RZ, R12 ;  /* 0x000000ffff0d7224 */ /* 0x000fe200078e000c */
[----:B------:R-:W-:Y:S01]  /*6120*/  PRMT R12, R22, 0x5410, R21 ;  /* 0x00005410160c7816 */ /* 0x000fe20000000015 */
[----:B------:R-:W-:-:S05]  /*6130*/  IMAD.MOV.U32 R22, RZ, RZ, R8 ;  /* 0x000000ffff167224 */ /* 0x000fca00078e0008 */
[--C-:B------:R-:W-:Y:S02]  /*6140*/  PRMT R22, R22, 0x5410, R77.reuse ;  /* 0x0000541016167816 */ /* 0x100fe4000000004d */
[----:B------:R-:W-:Y:S02]  /*6150*/  PRMT R77, RZ, 0x7610, R77 ;  /* 0x00007610ff4d7816 */ /* 0x000fe4000000004d */
[----:B------:R-:W-:Y:S02]  /*6160*/  PRMT R39, R40, 0x5410, R39 ;  /* 0x0000541028277816 */ /* 0x000fe40000000027 */
[----:B------:R-:W-:Y:S02]  /*6170*/  PRMT R40, R42, 0x5410, R41 ;  /* 0x000054102a287816 */ /* 0x000fe40000000029 */
[----:B------:R-:W-:Y:S02]  /*6180*/  PRMT R42, R11, 0x5410, R124 ;  /* 0x000054100b2a7816 */ /* 0x000fe4000000007c */
[----:B------:R-:W-:-:S02]  /*6190*/  PRMT R13, R13, 0x5410, R78 ;  /* 0x000054100d0d7816 */ /* 0x000fc4000000004e */
[----:B------:R-:W-:Y:S02]  /*61a0*/  PRMT R78, RZ, 0x7610, R78 ;  /* 0x00007610ff4e7816 */ /* 0x000fe4000000004e */
[----:B------:R-:W-:Y:S02]  /*61b0*/  PRMT R38, R23, 0x5410, R38 ;  /* 0x0000541017267816 */ /* 0x000fe40000000026 */
[----:B------:R-:W-:Y:S02]  /*61c0*/  PRMT R23, R69, 0x5410, R17 ;  /* 0x0000541045177816 */ /* 0x000fe40000000011 */
[--C-:B------:R-:W-:Y:S02]  /*61d0*/  PRMT R8, R122, 0x5410, R80.reuse ;  /* 0x000054107a087816 */ /* 0x100fe40000000050 */
[----:B------:R-:W-:Y:S02]  /*61e0*/  PRMT R80, RZ, 0x7610, R80 ;  /* 0x00007610ff507816 */ /* 0x000fe40000000050 */
[----:B------:R-:W-:Y:S01]  /*61f0*/  PRMT R44, R121, 0x5410, R44 ;  /* 0x00005410792c7816 */ /* 0x000fe2000000002c */
[----:B------:R-:W-:Y:S01]  /*6200*/  IMAD R121, R68, 0x3e, RZ ;  /* 0x0000003e44797824 */ /* 0x000fe200078e02ff */
[----:B------:R-:W-:-:S02]  /*6210*/  PRMT R21, R25, 0x5410, R24 ;  /* 0x0000541019157816 */ /* 0x000fc40000000018 */
[----:B------:R-:W-:Y:S02]  /*6220*/  PRMT R24, R79, 0x5410, R45 ;  /* 0x000054104f187816 */ /* 0x000fe4000000002d */
[----:B------:R-:W-:Y:S02]  /*6230*/  PRMT R79, RZ, 0x7610, R79 ;  /* 0x00007610ff4f7816 */ /* 0x000fe4000000004f */
[----:B--2---:R-:W-:Y:S01]  /*6240*/  PRMT R37, R14, 0x5410, R37 ;  /* 0x000054100e257816 */ /* 0x004fe20000000025 */
[----:B------:R-:W-:Y:S02]  /*6250*/  IMAD.MOV.U32 R14, RZ, RZ, R9 ;  /* 0x000000ffff0e7224 */ /* 0x000fe400078e0009 */
[----:B------:R-:W-:-:S05]  /*6260*/  IMAD R9, R68, 0x3c, RZ ;  /* 0x0000003c44097824 */ /* 0x000fca00078e02ff */
[----:B0-----:R-:W-:-:S05]  /*6270*/  LEA.HI.X.SX32 R4, R9, R0, 0x1, P2 ;  /* 0x0000000009047211 */ /* 0x001fca00010f0eff */
[----:B------:R0:W-:Y:S01]  /*6280*/  STL [R1+0x290], R4 ;  /* 0x0002900401007387 */ /* 0x0001e20000100800 */
[----:B-1----:R-:W-:Y:S02]  /*6290*/  @!P0 IMAD.MOV.U32 R5, RZ, RZ, R4 ;  /* 0x000000ffff058224 */ /* 0x002fe400078e0004 */
[----:B0-----:R-:W-:Y:S02]  /*62a0*/  @!P0 IMAD.MOV.U32 R4, RZ, RZ, R3 ;  /* 0x000000ffff048224 */ /* 0x001fe400078e0003 */
[----:B------:R-:W-:-:S03]  /*62b0*/  VIADD R3, R70, 0xffffffc2 ;  /* 0xffffffc246037836 */ /* 0x000fc60000000000 */
[----:B------:R0:W2:Y:S02]  /*62c0*/  @!P0 LDG.E.U16 R85, desc[UR20][R4.64] ;  /* 0x0000001404558981 */ /* 0x0000a4000c1e1500 */
[----:B------:R-:W-:Y:S01]  /*62d0*/  ISETP.GE.U32.AND P0, PT, R3, 0x7fffff43, PT ;  /* 0x7fffff430300780c */ /* 0x000fe20003f06070 */
[----:B------:R-:W-:Y:S01]  /*62e0*/  IMAD R3, R68, 0x3d, RZ ;  /* 0x0000003d44037824 */ /* 0x000fe200078e02ff */
[----:B0-----:R-:W-:-:S04]  /*62f0*/  IADD3 R4, P2, PT, R6, R2, RZ ;  /* 0x0000000206047210 */ /* 0x001fc80007f5e0ff */
[----:B------:R-:W-:Y:S01]  /*6300*/  LEA.HI.X.SX32 R5, R3, R0, 0x1, P2 ;  /* 0x0000000003057211 */ /* 0x000fe200010f0eff */
[----:B------:R-:W-:-:S06]  /*6310*/  VIADD R3, R70, 0xffffff84 ;  /* 0xffffff8446037836 */ /* 0x000fcc0000000000 */
[----:B------:R0:W2:Y:S01]  /*6320*/  @!P0 LDG.E.U16 R76, desc[UR20][R4.64] ;  /* 0x00000014044c8981 */ /* 0x0000a2000c1e1500 */
[----:B------:R-:W-:Y:S01]  /*6330*/  ISETP.GE.U32.AND P0, PT, R3, 0x7fffff05, PT ;  /* 0x7fffff050300780c */ /* 0x000fe20003f06070 */
[C---:B------:R-:W-:Y:S02]  /*6340*/  IMAD R3, R68.reuse, 0xf6, RZ ;  /* 0x000000f644037824 */ /* 0x040fe400078e02ff */
[----:B------:R0:W-:Y:S04]  /*6350*/  STL [R1+0x29c], R4 ;  /* 0x00029c0401007387 */ /* 0x0001e80000100800 */
[----:B------:R1:W-:Y:S01]  /*6360*/  STL [R1+0x298], R5 ;  /* 0x0002980501007387 */ /* 0x0003e20000100800 */
[----:B0-----:R-:W-:Y:S01]  /*6370*/  IADD3 R4, P2, PT, R3, R2, RZ ;  /* 0x0000000203047210 */ /* 0x001fe20007f5e0ff */
[----:B------:R-:W-:-:S05]  /*6380*/  IMAD R3, R68, 0x7b, RZ ;  /* 0x0000007b44037824 */ /* 0x000fca00078e02ff */
[----:B-1----:R-:W-:Y:S01]  /*6390*/  LEA.HI.X.SX32 R5, R3, R0, 0x1, P2 ;  /* 0x0000000003057211 */ /* 0x002fe200010f0eff */
[----:B------:R-:W-:-:S04]  /*63a0*/  VIADD R3, R70, 0xffffff85 ;  /* 0xffffff8546037836 */ /* 0x000fc80000000000 */
[----:B------:R0:W2:Y:S01]  /*63b0*/  @!P0 LDG.E.U16 R77, desc[UR20][R4.64] ;  /* 0x00000014044d8981 */ /* 0x0000a2000c1e1500 */
[----:B------:R-:W-:Y:S01]  /*63c0*/  ISETP.GE.U32.AND P0, PT, R3, 0x7fffff06, PT ;  /* 0x7fffff060300780c */ /* 0x000fe20003f06070 */
[----:B------:R-:W-:Y:S02]  /*63d0*/  IMAD R3, R68, 0xf4, RZ ;  /* 0x000000f444037824 */ /* 0x000fe400078e02ff */
[----:B------:R0:W-:Y:S03]  /*63e0*/  STL [R1+0x48c], R4 ;  /* 0x00048c0401007387 */ /* 0x0001e60000100800 */
[----:B0-----:R-:W-:Y:S01]  /*63f0*/  IADD3 R4, P2, PT, R3, R2, RZ ;  /* 0x0000000203047210 */ /* 0x001fe20007f5e0ff */
[----:B------:R0:W-:Y:S03]  /*6400*/  STL [R1+0x488], R5 ;  /* 0x0004880501007387 */ /* 0x0001e60000100800 */
[----:B------:R-:W-:Y:S01]  /*6410*/  LEA.HI.X.SX32 R3, R6, R0, 0x1, P2 ;  /* 0x0000000006037211 */ /* 0x000fe200010f0eff */
[----:B------:R-:W-:Y:S04]  /*6420*/  STL [R1+0x484], R4 ;  /* 0x0004840401007387 */ /* 0x000fe80000100800 */
[----:B------:R1:W-:Y:S04]  /*6430*/  STL [R1+0x480], R3 ;  /* 0x0004800301007387 */ /* 0x0003e80000100800 */
[----:B------:R-:W2:Y:S01]  /*6440*/  LDL.LU R11, [R1+0x4cc] ;  /* 0x0004cc00010b7983 */ /* 0x000ea20000300800 */
[----:B0-----:R-:W-:Y:S01]  /*6450*/  @!P0 IMAD.MOV.U32 R5, RZ, RZ, R3 ;  /* 0x000000ffff058224 */ /* 0x001fe200078e0003 */
[----:B------:R-:W-:Y:S01]  /*6460*/  PRMT R41, R14, 0x5410, R125 ;  /* 0x000054100e297816 */ /* 0x000fe2000000007d */
[----:B------:R-:W-:Y:S01]  /*6470*/  IMAD R14, R68, 0x1e, RZ ;  /* 0x0000001e440e7824 */ /* 0x000fe200078e02ff */
[----:B------:R-:W-:Y:S01]  /*6480*/  IADD3 R6, P2, PT, R9, R2, RZ ;  /* 0x0000000209067210 */ /* 0x000fe20007f5e0ff */
[----:B-1----:R-:W-:Y:S01]  /*6490*/  VIADD R3, R70, 0xffffffe1 ;  /* 0xffffffe146037836 */ /* 0x002fe20000000000 */
[----:B------:R0:W3:Y:S04]  /*64a0*/  @!P0 LDG.E.U16 R78, desc[UR20][R4.64] ;  /* 0x00000014044e8981 */ /* 0x0000e8000c1e1500 */
[----:B------:R-:W-:-:S02]  /*64b0*/  ISETP.GE.U32.AND P0, PT, R3, 0x7fffff62, PT ;  /* 0x7fffff620300780c */ /* 0x000fc40003f06070 */
[----:B------:R-:W-:Y:S01]  /*64c0*/  LEA.HI.X.SX32 R3, R14, R0, 0x1, P2 ;  /* 0x000000000e037211 */ /* 0x000fe200010f0eff */
[----:B------:R-:W-:Y:S04]  /*64d0*/  STL [R1+0x124], R6 ;  /* 0x0001240601007387 */ /* 0x000fe80000100800 */
[----:B------:R1:W-:Y:S04]  /*64e0*/  STL [R1+0x120], R3 ;  /* 0x0001200301007387 */ /* 0x0003e80000100800 */
[----:B------:R-:W3:Y:S02]  /*64f0*/  LDL.LU R17, [R1+0x4c8] ;  /* 0x0004c80001117983 */ /* 0x000ee40000300800 */
[----:B0-----:R-:W-:-:S02]  /*6500*/  @!P0 IMAD.MOV.U32 R4, RZ, RZ, R6 ;  /* 0x000000ffff048224 */ /* 0x001fc400078e0006 */
[----:B------:R-:W-:Y:S01]  /*6510*/  @!P0 IMAD.MOV.U32 R5, RZ, RZ, R3 ;  /* 0x000000ffff058224 */ /* 0x000fe200078e0003 */
[----:B------:R-:W3:Y:S01]  /*6520*/  LDL.LU R69, [R1+0x4c4] ;  /* 0x0004c40001457983 */ /* 0x000ee20000300800 */
[----:B-1----:R-:W-:-:S03]  /*6530*/  VIADD R3, R70, 0xffffffe0 ;  /* 0xffffffe046037836 */ /* 0x002fc60000000000 */
[----:B------:R0:W3:Y:S02]  /*6540*/  @!P0 LDG.E.U16 R80, desc[UR20][R4.64] ;  /* 0x0000001404508981 */ /* 0x0000e4000c1e1500 */
[----:B------:R-:W-:Y:S01]  /*6550*/  ISETP.GE.U32.AND P0, PT, R3, 0x7fffff61, PT ;  /* 0x7fffff610300780c */ /* 0x000fe20003f06070 */
[----:B------:R-:W-:Y:S01]  /*6560*/  IMAD R3, R68, 0x1f, RZ ;  /* 0x0000001f44037824 */ /* 0x000fe200078e02ff */
[----:B0-----:R-:W-:-:S04]  /*6570*/  IADD3 R4, P2, PT, R121, R2, RZ ;  /* 0x0000000279047210 */ /* 0x001fc80007f5e0ff */
[----:B------:R-:W-:Y:S01]  /*6580*/  LEA.HI.X.SX32 R5, R3, R0, 0x1, P2 ;  /* 0x0000000003057211 */ /* 0x000fe200010f0eff */
[----:B------:R-:W-:-:S06]  /*6590*/  VIADD R3, R70, 0xffffff82 ;  /* 0xffffff8246037836 */ /* 0x000fcc0000000000 */
[----:B------:R0:W3:Y:S01]  /*65a0*/  @!P0 LDG.E.U16 R79, desc[UR20][R4.64] ;  /* 0x00000014044f8981 */ /* 0x0000e2000c1e1500 */
[----:B------:R-:W-:Y:S01]  /*65b0*/  ISETP.GE.U32.AND P0, PT, R3, 0x7fffff03, PT ;  /* 0x7fffff030300780c */ /* 0x000fe20003f06070 */
[----:B------:R-:W-:-:S05]  /*65c0*/  IMAD R3, R68, 0xfa, RZ ;  /* 0x000000fa44037824 */ /* 0x000fca00078e02ff */
[----:B------:R-:W-:Y:S01]  /*65d0*/  IADD3 R9, P2, PT, R3, R2, RZ ;  /* 0x0000000203097210 */ /* 0x000fe20007f5e0ff */
[----:B------:R-:W-:Y:S01]  /*65e0*/  IMAD R3, R68, 0x7d, RZ ;  /* 0x0000007d44037824 */ /* 0x000fe200078e02ff */
[----:B------:R0:W-:Y:S01]  /*65f0*/  STL [R1+0x12c], R4 ;  /* 0x00012c0401007387 */ /* 0x0001e20000100800 */
[----:B------:R-:W-:-:S03]  /*6600*/  PRMT R14, R81, 0x5410, R46 ;  /* 0x00005410510e7816 */ /* 0x000fc6000000002e */
[----:B------:R-:W-:Y:S01]  /*6610*/  LEA.HI.X.SX32 R25, R3, R0, 0x1, P2 ;  /* 0x0000000003197211 */ /* 0x000fe200010f0eff */
[----:B------:R1:W-:Y:S01]  /*6620*/  STL [R1+0x128], R5 ;  /* 0x0001280501007387 */ /* 0x0003e20000100800 */
[----:B------:R-:W-:Y:S01]  /*6630*/  PRMT R81, RZ, 0x7610, R81 ;  /* 0x00007610ff517816 */ /* 0x000fe20000000051 */
[----:B------:R-:W-:Y:S02]  /*6640*/  VIADD R3, R70, 0xffffff83 ;  /* 0xffffff8346037836 */ /* 0x000fe40000000000 */
[----:B0-----:R-:W-:Y:S02]  /*6650*/  @!P0 IMAD.MOV.U32 R4, RZ, RZ, R9 ;  /* 0x000000ffff048224 */ /* 0x001fe400078e0009 */
[----:B-1----:R-:W-:-:S05]  /*6660*/  @!P0 IMAD.MOV.U32 R5, RZ, RZ, R25 ;  /* 0x000000ffff058224 */ /* 0x002fca00078e0019 */
[----:B------:R0:W4:Y:S01]  /*6670*/  @!P0 LDG.E.U16 R81, desc[UR20][R4.64] ;  /* 0x0000001404518981 */ /* 0x000122000c1e1500 */
[----:B------:R-:W-:Y:S01]  /*6680*/  ISETP.GE.U32.AND P0, PT, R3, 0x7fffff04, PT ;  /* 0x7fffff040300780c */ /* 0x000fe20003f06070 */
[----:B------:R-:W-:Y:S02]  /*6690*/  IMAD R3, R68, 0xf8, RZ ;  /* 0x000000f844037824 */ /* 0x000fe400078e02ff */
[----:B------:R1:W-:Y:S01]  /*66a0*/  STL [R1+0x49c], R9 ;  /* 0x00049c0901007387 */ /* 0x0003e20000100800 */
[----:B------:R-:W-:Y:S02]  /*66b0*/  PRMT R6, R118, 0x5410, R116 ;  /* 0x0000541076067816 */ /* 0x000fe40000000074 */
[----:B-1----:R-:W-:Y:S01]  /*66c0*/  IADD3 R9, P2, PT, R3, R2, RZ ;  /* 0x0000000203097210 */ /* 0x002fe20007f5e0ff */
[----:B------:R-:W-:Y:S01]  /*66d0*/  IMAD R3, R68, 0x7c, RZ ;  /* 0x0000007c44037824 */ /* 0x000fe200078e02ff */
[----:B------:R-:W-:-:S04]  /*66e0*/  PRMT R48, R82, 0x5410, R48 ;  /* 0x0000541052307816 */ /* 0x000fc80000000030 */
[----:B------:R-:W-:Y:S01]  /*66f0*/  LEA.HI.X.SX32 R116, R3, R0, 0x1, P2 ;  /* 0x0000000003747211 */ /* 0x000fe200010f0eff */
[----:B0-----:R-:W-:Y:S01]  /*6700*/  @!P0 IMAD.MOV.U32 R4, RZ, RZ, R9 ;  /* 0x000000ffff048224 */ /* 0x001fe200078e0009 */
[----:B------:R-:W-:-:S03]  /*6710*/  PRMT R82, RZ, 0x7610, R82 ;  /* 0x00007610ff527816 */ /* 0x000fc60000000052 */
[----:B------:R-:W-:-:S05]  /*6720*/  @!P0 IMAD.MOV.U32 R5, RZ, RZ, R116 ;  /* 0x000000ffff058224 */ /* 0x000fca00078e0074 */
[----:B------:R0:W4:Y:S01]  /*6730*/  @!P0 LDG.E.U16 R82, desc[UR20][R4.64] ;  /* 0x0000001404528981 */ /* 0x000122000c1e1500 */
[----:B------:R-:W-:Y:S01]  /*6740*/  IADD3 R3, P2, PT, R3, R2, RZ ;  /* 0x0000000203037210 */ /* 0x000fe20007f5e0ff */
[----:B0-----:R-:W-:-:S05]  /*6750*/  VIADD R4, R70, 0xffffffc1 ;  /* 0xffffffc146047836 */ /* 0x001fca0000000000 */
[----:B------:R-:W-:Y:S02]  /*6760*/  ISETP.GE.U32.AND P0, PT, R4, 0x7fffff42, PT ;  /* 0x7fffff420400780c */ /* 0x000fe40003f06070 */
[----:B------:R-:W-:Y:S01]  /*6770*/  PRMT R47, R112, 0x5410, R47 ;  /* 0x00005410702f7816 */ /* 0x000fe2000000002f */
[----:B------:R-:W-:Y:S01]  /*6780*/  STL [R1+0x498], R25 ;  /* 0x0004981901007387 */ /* 0x000fe20000100800 */
[----:B------:R-:W-:-:S03]  /*6790*/  LEA.HI.X.SX32 R112, R121, R0, 0x1, P2 ;  /* 0x0000000079707211 */ /* 0x000fc600010f0eff */
[----:B------:R0:W-:Y:S04]  /*67a0*/  STL [R1+0x494], R9 ;  /* 0x0004940901007387 */ /* 0x0001e80000100800 */
[----:B------:R-:W-:Y:S02]  /*67b0*/  STL [R1+0x490], R116 ;  /* 0x0004907401007387 */ /* 0x000fe40000100800 */
[----:B------:R-:W-:Y:S02]  /*67c0*/  @!P0 IMAD.MOV.U32 R4, RZ, RZ, R3 ;  /* 0x000000ffff048224 */ /* 0x000fe400078e0003 */
[----:B------:R1:W-:Y:S01]  /*67d0*/  STL [R1+0x2a4], R3 ;  /* 0x0002a40301007387 */ /* 0x0003e20000100800 */
[----:B0-----:R-:W-:Y:S01]  /*67e0*/  PRMT R9, R111, 0x5410, R84 ;  /* 0x000054106f097816 */ /* 0x001fe20000000054 */
[----:B------:R-:W-:Y:S01]  /*67f0*/  @!P0 IMAD.MOV.U32 R5, RZ, RZ, R112 ;  /* 0x000000ffff058224 */ /* 0x000fe200078e0070 */
[----:B------:R-:W-:-:S02]  /*6800*/  PRMT R84, RZ, 0x7610, R84 ;  /* 0x00007610ff547816 */ /* 0x000fc40000000054 */
[----:B------:R-:W-:Y:S01]  /*6810*/  PRMT R15, R108, 0x5410, R15 ;  /* 0x000054106c0f7816 */ /* 0x000fe2000000000f */
[----:B-1----:R-:W-:-:S03]  /*6820*/  VIADD R3, R70, 0xffffffc0 ;  /* 0xffffffc046037836 */ /* 0x002fc60000000000 */
[----:B------:R0:W4:Y:S01]  /*6830*/  @!P0 LDG.E.U16 R84, desc[UR20][R4.64] ;  /* 0x0000001404548981 */ /* 0x000122000c1e1500 */
[C---:B------:R-:W-:Y:S01]  /*6840*/  IMAD R108, R68.reuse, 0x7e, RZ ;  /* 0x0000007e446c7824 */ /* 0x040fe200078e02ff */
[----:B------:R-:W-:Y:S01]  /*6850*/  ISETP.GE.U32.AND P0, PT, R3, 0x7fffff41, PT ;  /* 0x7fffff410300780c */ /* 0x000fe20003f06070 */
[----:B------:R-:W-:-:S03]  /*6860*/  IMAD R3, R68, 0x3f, RZ ;  /* 0x0000003f44037824 */ /* 0x000fc600078e02ff */
[----:B------:R-:W-:Y:S01]  /*6870*/  IADD3 R111, P2, PT, R108, R2, RZ ;  /* 0x000000026c6f7210 */ /* 0x000fe20007f5e0ff */
[----:B------:R1:W-:Y:S01]  /*6880*/  STL [R1+0x2a0], R112 ;  /* 0x0002a07001007387 */ /* 0x0003e20000100800 */
[----:B------:R-:W-:Y:S02]  /*6890*/  PRMT R50, R83, 0x5410, R50 ;  /* 0x0000541053327816 */ /* 0x000fe40000000032 */
[----:B------:R-:W-:Y:S02]  /*68a0*/  PRMT R83, RZ, 0x7610, R83 ;  /* 0x00007610ff537816 */ /* 0x000fe40000000053 */
[----:B-1----:R-:W-:-:S03]  /*68b0*/  LEA.HI.X.SX32 R112, R3, R0, 0x1, P2 ;  /* 0x0000000003707211 */ /* 0x002fc600010f0eff */
[----:B0-----:R-:W-:Y:S02]  /*68c0*/  @!P0 IMAD.MOV.U32 R4, RZ, RZ, R111 ;  /* 0x000000ffff048224 */ /* 0x001fe400078e006f */
[----:B------:R-:W-:Y:S02]  /*68d0*/  VIADD R3, R70, 0xffffff80 ;  /* 0xffffff8046037836 */ /* 0x000fe40000000000 */
[----:B------:R-:W-:-:S05]  /*68e0*/  @!P0 IMAD.MOV.U32 R5, RZ, RZ, R112 ;  /* 0x000000ffff058224 */ /* 0x000fca00078e0070 */
[----:B------:R0:W4:Y:S01]  /*68f0*/  @!P0 LDG.E.U16 R83, desc[UR20][R4.64] ;  /* 0x0000001404538981 */ /* 0x000122000c1e1500 */
[----:B------:R-:W-:Y:S01]  /*6900*/  ISETP.GE.U32.AND P0, PT, R3, 0x7fffff01, PT ;  /* 0x7fffff010300780c */ /* 0x000fe20003f06070 */
[----:B------:R-:W-:Y:S01]  /*6910*/  IMAD R3, R68, 0xfe, RZ ;  /* 0x000000fe44037824 */ /* 0x000fe200078e02ff */
[----:B------:R-:W-:-:S04]  /*6920*/  PRMT R49, R109, 0x5410, R49 ;  /* 0x000054106d317816 */ /* 0x000fc80000000031 */
[----:B------:R-:W-:Y:S01]  /*6930*/  IADD3 R109, P2, PT, R3, R2, RZ ;  /* 0x00000002036d7210 */ /* 0x000fe20007f5e0ff */
[----:B------:R-:W-:Y:S01]  /*6940*/  IMAD R3, R68, 0x7f, RZ ;  /* 0x0000007f44037824 */ /* 0x000fe200078e02ff */
[----:B------:R-:W-:-:S04]  /*6950*/  PRMT R26, R110, 0x5410, R26 ;  /* 0x000054106e1a7816 */ /* 0x000fc8000000001a */
[----:B------:R-:W-:Y:S02]  /*6960*/  LEA.HI.X.SX32 R110, R3, R0, 0x1, P2 ;  /* 0x00000000036e7211 */ /* 0x000fe400010f0eff */
[----:B------:R-:W-:Y:S01]  /*6970*/  PRMT R52, R86, 0x5410, R52 ;  /* 0x0000541056347816 */ /* 0x000fe20000000034 */
[----:B0-----:R-:W-:Y:S01]  /*6980*/  @!P0 IMAD.MOV.U32 R4, RZ, RZ, R109 ;  /* 0x000000ffff048224 */ /* 0x001fe200078e006d */
[----:B------:R-:W-:Y:S01]  /*6990*/  PRMT R86, RZ, 0x7610, R86 ;  /* 0x00007610ff567816 */ /* 0x000fe20000000056 */
[----:B------:R-:W-:Y:S02]  /*69a0*/  @!P0 IMAD.MOV.U32 R5, RZ, RZ, R110 ;  /* 0x000000ffff058224 */ /* 0x000fe400078e006e */
[----:B------:R-:W-:-:S03]  /*69b0*/  VIADD R3, R70, 0xffffff81 ;  /* 0xffffff8146037836 */ /* 0x000fc60000000000 */
[----:B------:R0:W4:Y:S02]  /*69c0*/  @!P0 LDG.E.U16 R86, desc[UR20][R4.64] ;  /* 0x0000001404568981 */ /* 0x000124000c1e1500 */
[----:B------:R-:W-:Y:S01]  /*69d0*/  ISETP.GE.U32.AND P0, PT, R3, 0x7fffff02, PT ;  /* 0x7fffff020300780c */ /* 0x000fe20003f06070 */
[----:B------:R-:W-:Y:S01]  /*69e0*/  IMAD R3, R68, 0xfc, RZ ;  /* 0x000000fc44037824 */ /* 0x000fe200078e02ff */
[----:B------:R-:W-:-:S04]  /*69f0*/  PRMT R51, R106, 0x5410, R51 ;  /* 0x000054106a337816 */ /* 0x000fc80000000033 */
[----:B------:R-:W-:Y:S02]  /*6a00*/  IADD3 R106, P2, PT, R3, R2, RZ ;  /* 0x00000002036a7210 */ /* 0x000fe40007f5e0ff */
[----:B------:R-:W-:Y:S01]  /*6a10*/  PRMT R27, R107, 0x5410, R27 ;  /* 0x000054106b1b7816 */ /* 0x000fe2000000001b */
[----:B------:R-:W1:Y:S01]  /*6a20*/  S2R R122, SR_TID.X ;  /* 0x00000000007a7919 */ /* 0x000e620000002100 */
[----:B------:R-:W-:Y:S02]  /*6a30*/  LEA.HI.X.SX32 R107, R108, R0, 0x1, P2 ;  /* 0x000000006c6b7211 */ /* 0x000fe400010f0eff */
[----:B------:R-:W-:Y:S01]  /*6a40*/  PRMT R53, R87, 0x5410, R53 ;  /* 0x0000541057357816 */ /* 0x000fe20000000035 */
[----:B0-----:R-:W-:Y:S01]  /*6a50*/  @!P0 IMAD.MOV.U32 R4, RZ, RZ, R106 ;  /* 0x000000ffff048224 */ /* 0x001fe200078e006a */
[----:B------:R-:W-:Y:S01]  /*6a60*/  PRMT R87, RZ, 0x7610, R87 ;  /* 0x00007610ff577816 */ /* 0x000fe20000000057 */
[----:B------:R-:W-:-:S05]  /*6a70*/  @!P0 IMAD.MOV.U32 R5, RZ, RZ, R107 ;  /* 0x000000ffff058224 */ /* 0x000fca00078e006b */
[----:B------:R0:W4:Y:S01]  /*6a80*/  @!P0 LDG.E.U16 R87, desc[UR20][R4.64] ;  /* 0x0000001404578981 */ /* 0x000122000c1e1500 */
[----:B-1----:R-:W-:-:S05]  /*6a90*/  SHF.R.U32.HI R122, RZ, 0x5, R122 ;  /* 0x00000005ff7a7819 */ /* 0x002fca000001167a */
[----:B------:R-:W-:-:S05]  /*6aa0*/  IMAD.SHL.U32 R122, R122, 0x200000, RZ ;  /* 0x002000007a7a7824 */ /* 0x000fca00078e00ff */
[----:B------:R-:W-:Y:S02]  /*6ab0*/  LOP3.LUT R122, R122, 0x600000, RZ, 0xc0, !PT ;  /* 0x006000007a7a7812 */ /* 0x000fe400078ec0ff */
[----:B--2---:R-:W-:-:S04]  /*6ac0*/  IABS R3, R11 ;  /* 0x0000000b00037213 */ /* 0x004fc80000000000 */
[----:B0-----:R-:W0:Y:S08]  /*6ad0*/  I2F.RP R4, R3 ;  /* 0x0000000300047306 */ /* 0x001e300000209400 */
[----:B0-----:R-:W0:Y:S02]  /*6ae0*/  MUFU.RCP R4, R4 ;  /* 0x0000000400047308 */ /* 0x001e240000001000 */
[----:B0-----:R-:W-:-:S06]  /*6af0*/  VIADD R4, R4, 0xffffffe ;  /* 0x0ffffffe04047836 */ /* 0x001fcc0000000000 */
[----:B------:R0:W1:Y:S02]  /*6b00*/  F2I.FTZ.U32.TRUNC.NTZ R5, R4 ;  /* 0x0000000400057305 */ /* 0x000064000021f000 */
[----:B0-----:R-:W-:Y:S02]  /*6b10*/  VIADD R4, R122, UR8 ;  /* 0x000000087a047c36 */ /* 0x001fe40008000000 */
[----:B------:R-:W0:Y:S01]  /*6b20*/  S2R R122, SR_TID.X ;  /* 0x00000000007a7919 */ /* 0x000e220000002100 */
[----:B------:R-:W-:Y:S02]  /*6b30*/  PRMT R16, R63, 0x5410, R16 ;  /* 0x000054103f107816 */ /* 0x000fe40000000010 */
[----:B------:R-:W-:Y:S01]  /*6b40*/  R2UR UR12, R4 ;  /* 0x00000000040c72ca */ /* 0x000fe200000e0000 */
[----:B-1----:R-:W-:Y:S02]  /*6b50*/  IMAD.MOV R4, RZ, RZ, -R5 ;  /* 0x000000ffff047224 */ /* 0x002fe400078e0a05 */
[----:B---3--:R-:W-:Y:S01]  /*6b60*/  IMAD.SHL.U32 R17, R17, 0x20, RZ ;  /* 0x0000002011117824 */ /* 0x008fe200078e00ff */
[----:B------:R-:W-:Y:S01]  /*6b70*/  STL [R1+0x2ac], R111 ;  /* 0x0002ac6f01007387 */ /* 0x000fe20000100800 */
[----:B------:R-:W-:Y:S01]  /*6b80*/  PRMT R54, R54, 0x5410, R7 ;  /* 0x0000541036367816 */ /* 0x000fe20000000007 */
[----:B------:R-:W-:-:S02]  /*6b90*/  IMAD R7, R4, R3, RZ ;  /* 0x0000000304077224 */ /* 0x000fc400078e02ff */
[----:B------:R-:W-:Y:S01]  /*6ba0*/  STL [R1+0x2a8], R112 ;  /* 0x0002a87001007387 */ /* 0x000fe20000100800 */
[----:B------:R-:W-:-:S03]  /*6bb0*/  IMAD.MOV.U32 R4, RZ, RZ, RZ ;  /* 0x000000ffff047224 */ /* 0x000fc600078e00ff */
[----:B------:R-:W-:Y:S01]  /*6bc0*/  STL [R1+0x4ac], R109 ;  /* 0x0004ac6d01007387 */ /* 0x000fe20000100800 */
[----:B------:R-:W-:-:S03]  /*6bd0*/  IMAD.HI.U32 R7, R5, R7, R4 ;  /* 0x0000000705077227 */ /* 0x000fc600078e0004 */
[----:B------:R-:W-:Y:S04]  /*6be0*/  STL [R1+0x4a8], R110 ;  /* 0x0004a86e01007387 */ /* 0x000fe80000100800 */
[----:B------:R-:W-:Y:S01]  /*6bf0*/  STL [R1+0x4a4], R106 ;  /* 0x0004a46a01007387 */ /* 0x000fe20000100800 */
[----:B0-----:R-:W-:-:S04]  /*6c00*/  SHF.R.U32.HI R63, RZ, 0x7, R122 ;  /* 0x00000007ff3f7819 */ /* 0x001fc8000001167a */
[----:B------:R-:W-:Y:S01]  /*6c10*/  SGXT.U32 R63, R63, 0x1 ;  /* 0x000000013f3f781a */ /* 0x000fe20000000000 */
[----:B------:R-:W-:Y:S03]  /*6c20*/  STL [R1+0x4a0], R107 ;  /* 0x0004a06b01007387 */ /* 0x000fe60000100800 */
[----:B------:R-:W-:Y:S01]  /*6c30*/  LOP3.LUT R63, R17, R63, RZ, 0xfc, !PT ;  /* 0x0000003f113f7212 */ /* 0x000fe200078efcff */
[----:B------:R0:W-:Y:S03]  /*6c40*/  STL [R1+0x4b0], R17 ;  /* 0x0004b01101007387 */ /* 0x0001e60000100800 */
[----:B0-----:R-:W-:-:S05]  /*6c50*/  IABS R17, R63 ;  /* 0x0000003f00117213 */ /* 0x001fca0000000000 */
[----:B------:R-:W-:-:S04]  /*6c60*/  IMAD.HI.U32 R4, R7, R17, RZ ;  /* 0x0000001107047227 */ /* 0x000fc800078e00ff */
[----:B------:R-:W-:-:S04]  /*6c70*/  IMAD.MOV R4, RZ, RZ, -R4 ;  /* 0x000000ffff047224 */ /* 0x000fc800078e0a04 */
[----:B------:R-:W-:-:S05]  /*6c80*/  IMAD R17, R3, R4, R17 ;  /* 0x0000000403117224 */ /* 0x000fca00078e0211 */
[----:B------:R-:W-:Y:S02]  /*6c90*/  ISETP.GT.U32.AND P4, PT, R3, R17, PT ;  /* 0x000000110300720c */ /* 0x000fe40003f84070 */
[----:B------:R-:W-:-:S04]  /*6ca0*/  LOP3.LUT R5, R63, 0x2, RZ, 0xfc, !PT ;  /* 0x000000023f057812 */ /* 0x000fc800078efcff */
[----:B------:R-:W-:Y:S02]  /*6cb0*/  IABS R4, R5 ;  /* 0x0000000500047213 */ /* 0x000fe40000000000 */
[----:B------:R-:W-:-:S05]  /*6cc0*/  PRMT R55, R55, 0x5410, R19 ;  /* 0x0000541037377816 */ /* 0x000fca0000000013 */
[----:B------:R-:W-:Y:S02]  /*6cd0*/  @!P4 IMAD.IADD R17, R17, 0x1, -R3 ;  /* 0x000000011111c824 */ /* 0x000fe400078e0a03 */
[----:B------:R-:W-:-:S03]  /*6ce0*/  IMAD.HI.U32 R19, R7, R4, RZ ;  /* 0x0000000407137227 */ /* 0x000fc600078e00ff */
[----:B------:R-:W-:Y:S01]  /*6cf0*/  ISETP.GT.U32.AND P4, PT, R3, R17, PT ;  /* 0x000000110300720c */ /* 0x000fe20003f84070 */
[----:B------:R-:W-:Y:S01]  /*6d00*/  IMAD.MOV R19, RZ, RZ, -R19 ;  /* 0x000000ffff137224 */ /* 0x000fe200078e0a13 */
[----:B------:R-:W-:Y:S02]  /*6d10*/  ISETP.GE.AND P2, PT, R5, RZ, PT ;  /* 0x000000ff0500720c */ /* 0x000fe40003f46270 */
[----:B------:R-:W-:Y:S01]  /*6d20*/  LOP3.LUT R5, R63, 0x4, RZ, 0xfc, !PT ;  /* 0x000000043f057812 */ /* 0x000fe200078efcff */
[----:B------:R-:W-:-:S03]  /*6d30*/  IMAD R19, R3, R19, R4 ;  /* 0x0000001303137224 */ /* 0x000fc600078e0204 */
[----:B------:R-:W-:Y:S02]  /*6d40*/  IABS R4, R5 ;  /* 0x0000000500047213 */ /* 0x000fe40000000000 */
[----:B------:R-:W-:-:S03]  /*6d50*/  PRMT R56, R56, 0x5410, R18 ;  /* 0x0000541038387816 */ /* 0x000fc60000000012 */
[----:B------:R-:W-:Y:S01]  /*6d60*/  @!P4 IMAD.IADD R17, R17, 0x1, -R3 ;  /* 0x000000011111c824 */ /* 0x000fe200078e0a03 */
[----:B------:R-:W-:Y:S01]  /*6d70*/  ISETP.GE.AND P4, PT, R63, RZ, PT ;  /* 0x000000ff3f00720c */ /* 0x000fe20003f86270 */
[----:B------:R-:W-:Y:S01]  /*6d80*/  IMAD.HI.U32 R18, R7, R4, RZ ;  /* 0x0000000407127227 */ /* 0x000fe200078e00ff */
[----:B------:R-:W-:Y:S02]  /*6d90*/  ISETP.GT.U32.AND P5, PT, R3, R19, PT ;  /* 0x000000130300720c */ /* 0x000fe40003fa4070 */
[----:B------:R-:W-:Y:S01]  /*6da0*/  PRMT R29, R74, 0x5410, R29 ;  /* 0x000054104a1d7816 */ /* 0x000fe2000000001d */
[----:B------:R-:W-:Y:S01]  /*6db0*/  IMAD.MOV R18, RZ, RZ, -R18 ;  /* 0x000000ffff127224 */ /* 0x000fe200078e0a12 */
[----:B------:R-:W-:Y:S02]  /*6dc0*/  LOP3.LUT R74, R63, 0x6, RZ, 0xfc, !PT ;  /* 0x000000063f4a7812 */ /* 0x000fe400078efcff */
[----:B------:R-:W-:Y:S01]  /*6dd0*/  PRMT R28, R28, 0x5410, R75 ;  /* 0x000054101c1c7816 */ /* 0x000fe2000000004b */
[----:B------:R-:W-:Y:S01]  /*6de0*/  IMAD R18, R3, R18, R4 ;  /* 0x0000001203127224 */ /* 0x000fe200078e0204 */
[----:B------:R-:W-:Y:S01]  /*6df0*/  ISETP.GE.AND P3, PT, R5, RZ, PT ;  /* 0x000000ff0500720c */ /* 0x000fe20003f66270 */
[----:B------:R-:W-:Y:S01]  /*6e00*/  IMAD.MOV.U32 R75, RZ, RZ, R17 ;  /* 0x000000ffff4b7224 */ /* 0x000fe200078e0011 */
[----:B------:R-:W-:-:S03]  /*6e10*/  IABS R5, R74 ;  /* 0x0000004a00057213 */ /* 0x000fc60000000000 */
[----:B------:R-:W-:Y:S01]  /*6e20*/  @!P4 IMAD.MOV R75, RZ, RZ, -R75 ;  /* 0x000000ffff4bc224 */ /* 0x000fe200078e0a4b */
[----:B------:R-:W-:Y:S01]  /*6e30*/  ISETP.GT.U32.AND P4, PT, R3, R18, PT ;  /* 0x000000120300720c */ /* 0x000fe20003f84070 */
[----:B------:R-:W-:Y:S01]  /*6e40*/  @!P5 IMAD.IADD R19, R19, 0x1, -R3 ;  /* 0x000000011313d824 */ /* 0x000fe200078e0a03 */
[----:B------:R-:W-:Y:S01]  /*6e50*/  PRMT R4, R73, 0x5410, R31 ;  /* 0x0000541049047816 */ /* 0x000fe2000000001f */
[----:B------:R-:W-:-:S03]  /*6e60*/  IMAD.HI.U32 R31, R7, R5, RZ ;  /* 0x00000005071f7227 */ /* 0x000fc600078e00ff */
[----:B------:R-:W-:Y:S01]  /*6e70*/  ISETP.GT.U32.AND P5, PT, R3, R19, PT ;  /* 0x000000130300720c */ /* 0x000fe20003fa4070 */
[----:B------:R-:W-:-:S04]  /*6e80*/  IMAD.MOV R31, RZ, RZ, -R31 ;  /* 0x000000ffff1f7224 */ /* 0x000fc800078e0a1f */
[----:B------:R-:W-:Y:S01]  /*6e90*/  IMAD R31, R3, R31, R5 ;  /* 0x0000001f031f7224 */ /* 0x000fe200078e0205 */
[----:B------:R-:W-:Y:S01]  /*6ea0*/  PRMT R5, R72, 0x5410, R34 ;  /* 0x0000541048057816 */ /* 0x000fe20000000022 */
[----:B------:R-:W-:Y:S01]  /*6eb0*/  @!P4 IMAD.IADD R18, R18, 0x1, -R3 ;  /* 0x000000011212c824 */ /* 0x000fe200078e0a03 */
[----:B------:R-:W-:-:S04]  /*6ec0*/  LOP3.LUT R72, R63, 0x8, RZ, 0xfc, !PT ;  /* 0x000000083f487812 */ /* 0x000fc800078efcff */
[----:B------:R-:W-:Y:S01]  /*6ed0*/  IABS R34, R72 ;  /* 0x0000004800227213 */ /* 0x000fe20000000000 */
[----:B------:R-:W-:Y:S01]  /*6ee0*/  @!P5 IMAD.IADD R19, R19, 0x1, -R3 ;  /* 0x000000011313d824 */ /* 0x000fe200078e0a03 */
[----:B------:R-:W-:Y:S02]  /*6ef0*/  ISETP.GT.U32.AND P4, PT, R3, R18, PT ;  /* 0x000000120300720c */ /* 0x000fe40003f84070 */
[----:B------:R-:W-:Y:S01]  /*6f00*/  ISETP.GE.AND P6, PT, R72, RZ, PT ;  /* 0x000000ff4800720c */ /* 0x000fe20003fc6270 */
[----:B------:R-:W-:Y:S01]  /*6f10*/  IMAD.HI.U32 R73, R7, R34, RZ ;  /* 0x0000002207497227 */ /* 0x000fe200078e00ff */
[----:B------:R-:W-:Y:S02]  /*6f20*/  LOP3.LUT R72, R63, 0xa, RZ, 0xfc, !PT ;  /* 0x0000000a3f487812 */ /* 0x000fe400078efcff */
[----:B------:R-:W-:Y:S01]  /*6f30*/  ISETP.GE.AND P0, PT, R74, RZ, PT ;  /* 0x000000ff4a00720c */ /* 0x000fe20003f06270 */
[----:B------:R-:W-:Y:S01]  /*6f40*/  IMAD.MOV.U32 R74, RZ, RZ, R19 ;  /* 0x000000ffff4a7224 */ /* 0x000fe200078e0013 */
[----:B------:R-:W-:Y:S01]  /*6f50*/  PRMT R10, R33, 0x5410, R10 ;  /* 0x00005410210a7816 */ /* 0x000fe2000000000a */
[----:B------:R-:W-:Y:S01]  /*6f60*/  IMAD.MOV R73, RZ, RZ, -R73 ;  /* 0x000000ffff497224 */ /* 0x000fe200078e0a49 */
[----:B------:R-:W-:Y:S01]  /*6f70*/  IABS R33, R72 ;  /* 0x0000004800217213 */ /* 0x000fe20000000000 */
[----:B------:R-:W-:Y:S01]  /*6f80*/  @!P2 IMAD.MOV R74, RZ, RZ, -R74 ;  /* 0x000000ffff4aa224 */ /* 0x000fe200078e0a4a */
[C---:B------:R-:W-:Y:S01]  /*6f90*/  ISETP.GT.U32.AND P2, PT, R3.reuse, R31, PT ;  /* 0x0000001f0300720c */ /* 0x040fe20003f44070 */
[----:B------:R-:W-:-:S02]  /*6fa0*/  IMAD R34, R3, R73, R34 ;  /* 0x0000004903227224 */ /* 0x000fc400078e0222 */
[----:B------:R-:W-:-:S04]  /*6fb0*/  IMAD.HI.U32 R73, R7, R33, RZ ;  /* 0x0000002107497227 */ /* 0x000fc800078e00ff */
[----:B------:R-:W-:Y:S02]  /*6fc0*/  @!P4 IMAD.IADD R18, R18, 0x1, -R3 ;  /* 0x000000011212c824 */ /* 0x000fe400078e0a03 */
[----:B------:R-:W-:Y:S02]  /*6fd0*/  IMAD.MOV R17, RZ, RZ, -R73 ;  /* 0x000000ffff117224 */ /* 0x000fe400078e0a49 */
[----:B------:R-:W-:Y:S02]  /*6fe0*/  IMAD.MOV.U32 R73, RZ, RZ, R18 ;  /* 0x000000ffff497224 */ /* 0x000fe400078e0012 */
[----:B------:R-:W-:Y:S02]  /*6ff0*/  @!P2 IMAD.IADD R31, R31, 0x1, -R3 ;  /* 0x000000011f1fa824 */ /* 0x000fe400078e0a03 */
[----:B------:R-:W-:Y:S01]  /*7000*/  @!P3 IMAD.MOV R73, RZ, RZ, -R73 ;  /* 0x000000ffff49b224 */ /* 0x000fe200078e0a49 */
[----:B------:R-:W-:Y:S02]  /*7010*/  ISETP.GT.U32.AND P3, PT, R3, R34, PT ;  /* 0x000000220300720c */ /* 0x000fe40003f64070 */
[----:B------:R-:W-:-:S02]  /*7020*/  ISETP.GE.AND P5, PT, R72, RZ, PT ;  /* 0x000000ff4800720c */ /* 0x000fc40003fa6270 */
[----:B------:R-:W-:Y:S02]  /*7030*/  ISETP.GT.U32.AND P2, PT, R3, R31, PT ;  /* 0x0000001f0300720c */ /* 0x000fe40003f44070 */
[----:B------:R-:W-:Y:S02]  /*7040*/  LOP3.LUT R72, R63, 0xc, RZ, 0xfc, !PT ;  /* 0x0000000c3f487812 */ /* 0x000fe400078efcff */
[----:B------:R-:W-:Y:S02]  /*7050*/  PRMT R30, R32, 0x5410, R30 ;  /* 0x00005410201e7816 */ /* 0x000fe4000000001e */
[----:B------:R-:W-:Y:S01]  /*7060*/  IABS R32, R72 ;  /* 0x0000004800207213 */ /* 0x000fe20000000000 */
[----:B------:R-:W-:Y:S02]  /*7070*/  IMAD R33, R3, R17, R33 ;  /* 0x0000001103217224 */ /* 0x000fe400078e0221 */
[----:B------:R-:W-:Y:S01]  /*7080*/  @!P3 IMAD.IADD R34, R34, 0x1, -R3 ;  /* 0x000000012222b824 */ /* 0x000fe200078e0a03 */
[----:B------:R-:W-:Y:S01]  /*7090*/  ISETP.GE.AND P4, PT, R72, RZ, PT ;  /* 0x000000ff4800720c */ /* 0x000fe20003f86270 */
[----:B------:R-:W-:Y:S01]  /*70a0*/  IMAD.HI.U32 R17, R7, R32, RZ ;  /* 0x0000002007117227 */ /* 0x000fe200078e00ff */
[----:B------:R-:W-:-:S02]  /*70b0*/  LOP3.LUT R72, R63, 0xe, RZ, 0xfc, !PT ;  /* 0x0000000e3f487812 */ /* 0x000fc400078efcff */
[----:B------:R-:W-:Y:S01]  /*70c0*/  ISETP.GT.U32.AND P3, PT, R3, R34, PT ;  /* 0x000000220300720c */ /* 0x000fe20003f64070 */
[----:B------:R-:W-:Y:S01]  /*70d0*/  @!P2 IMAD.IADD R31, R31, 0x1, -R3 ;  /* 0x000000011f1fa824 */ /* 0x000fe200078e0a03 */
[----:B------:R-:W-:Y:S01]  /*70e0*/  IABS R19, R72 ;  /* 0x0000004800137213 */ /* 0x000fe20000000000 */
[----:B------:R-:W-:Y:S01]  /*70f0*/  IMAD.MOV R17, RZ, RZ, -R17 ;  /* 0x000000ffff117224 */ /* 0x000fe200078e0a11 */
[----:B------:R-:W-:Y:S01]  /*7100*/  ISETP.GE.AND P2, PT, R72, RZ, PT ;  /* 0x000000ff4800720c */ /* 0x000fe20003f46270 */
[----:B------:R-:W-:Y:S02]  /*7110*/  IMAD.MOV.U32 R72, RZ, RZ, R31 ;  /* 0x000000ffff487224 */ /* 0x000fe400078e001f */
[----:B------:R-:W-:Y:S02]  /*7120*/  IMAD R32, R3, R17, R32 ;  /* 0x0000001103207224 */ /* 0x000fe400078e0220 */
[----:B------:R-:W-:-:S04]  /*7130*/  IMAD.HI.U32 R17, R7, R19, RZ ;  /* 0x0000001307117227 */ /* 0x000fc800078e00ff */
[----:B------:R-:W-:Y:S01]  /*7140*/  @!P0 IMAD.MOV R72, RZ, RZ, -R72 ;  /* 0x000000ffff488224 */ /* 0x000fe200078e0a48 */
[C---:B------:R-:W-:Y:S01]  /*7150*/  ISETP.GT.U32.AND P0, PT, R3.reuse, R33, PT ;  /* 0x000000210300720c */ /* 0x040fe20003f04070 */
[----:B------:R-:W-:Y:S02]  /*7160*/  IMAD.MOV R17, RZ, RZ, -R17 ;  /* 0x000000ffff117224 */ /* 0x000fe400078e0a11 */
[----:B------:R-:W-:Y:S02]  /*7170*/  @!P3 IMAD.IADD R34, R34, 0x1, -R3 ;  /* 0x000000012222b824 */ /* 0x000fe400078e0a03 */
[----:B------:R-:W-:Y:S01]  /*7180*/  IMAD R19, R3, R17, R19 ;  /* 0x0000001103137224 */ /* 0x000fe200078e0213 */
[----:B------:R-:W-:Y:S01]  /*7190*/  PRMT R17, R71, 0x5410, R62 ;  /* 0x0000541047117816 */ /* 0x000fe2000000003e */
[----:B------:R-:W-:-:S04]  /*71a0*/  IMAD.MOV.U32 R71, RZ, RZ, R34 ;  /* 0x000000ffff477224 */ /* 0x000fc800078e0022 */
[----:B------:R-:W-:Y:S01]  /*71b0*/  @!P6 IMAD.MOV R71, RZ, RZ, -R71 ;  /* 0x000000ffff47e224 */ /* 0x000fe200078e0a47 */
[----:B------:R-:W-:Y:S01]  /*71c0*/  ISETP.GT.U32.AND P6, PT, R3, R32, PT ;  /* 0x000000200300720c */ /* 0x000fe20003fc4070 */
[----:B------:R-:W-:Y:S01]  /*71d0*/  @!P0 IMAD.IADD R33, R33, 0x1, -R3 ;  /* 0x0000000121218824 */ /* 0x000fe200078e0a03 */
[----:B------:R-:W-:-:S04]  /*71e0*/  LOP3.LUT R62, R63, 0x10, RZ, 0xfc, !PT ;  /* 0x000000103f3e7812 */ /* 0x000fc800078efcff */
[----:B------:R-:W-:Y:S02]  /*71f0*/  ISETP.GT.U32.AND P0, PT, R3, R33, PT ;  /* 0x000000210300720c */ /* 0x000fe40003f04070 */
[----:B------:R-:W-:-:S05]  /*7200*/  IABS R18, R62 ;  /* 0x0000003e00127213 */ /* 0x000fca0000000000 */
[----:B------:R-:W-:Y:S02]  /*7210*/  @!P6 IMAD.IADD R32, R32, 0x1, -R3 ;  /* 0x000000012020e824 */ /* 0x000fe400078e0a03 */
[----:B------:R-:W-:-:S03]  /*7220*/  IMAD.HI.U32 R31, R7, R18, RZ ;  /* 0x00000012071f7227 */ /* 0x000fc600078e00ff */
[----:B------:R-:W-:Y:S01]  /*7230*/  ISETP.GT.U32.AND P6, PT, R3, R32, PT ;  /* 0x000000200300720c */ /* 0x000fe20003fc4070 */
[----:B------:R-:W-:Y:S01]  /*7240*/  @!P0 IMAD.IADD R33, R33, 0x1, -R3 ;  /* 0x0000000121218824 */ /* 0x000fe200078e0a03 */
[----:B------:R-:W-:Y:S01]  /*7250*/  PRMT R57, R57, 0x5410, R67 ;  /* 0x0000541039397816 */ /* 0x000fe20000000043 */
[----:B------:R-:W-:Y:S02]  /*7260*/  IMAD.MOV R31, RZ, RZ, -R31 ;  /* 0x000000ffff1f7224 */ /* 0x000fe400078e0a1f */
[----:B------:R-:W-:Y:S02]  /*7270*/  IMAD.MOV.U32 R67, RZ, RZ, R33 ;  /* 0x000000ffff437224 */ /* 0x000fe400078e0021 */
[C---:B------:R-:W-:Y:S02]  /*7280*/  IMAD R18, R3.reuse, R31, R18 ;  /* 0x0000001f03127224 */ /* 0x040fe400078e0212 */
[----:B------:R-:W-:Y:S01]  /*7290*/  @!P5 IMAD.MOV R67, RZ, RZ, -R67 ;  /* 0x000000ffff43d224 */ /* 0x000fe200078e0a43 */
[----:B------:R-:W-:-:S03]  /*72a0*/  ISETP.GT.U32.AND P5, PT, R3, R19, PT ;  /* 0x000000130300720c */ /* 0x000fc60003fa4070 */
[----:B------:R-:W-:Y:S01]  /*72b0*/  @!P6 IMAD.IADD R32, R32, 0x1, -R3 ;  /* 0x000000012020e824 */ /* 0x000fe200078e0a03 */
[----:B------:R-:W-:Y:S02]  /*72c0*/  ISETP.GT.U32.AND P6, PT, R3, R18, PT ;  /* 0x000000120300720c */ /* 0x000fe40003fc4070 */
[----:B------:R-:W-:Y:S02]  /*72d0*/  LOP3.LUT R31, R63, 0x12, RZ, 0xfc, !PT ;  /* 0x000000123f1f7812 */ /* 0x000fe400078efcff */
[----:B------:R-:W-:Y:S02]  /*72e0*/  ISETP.GE.AND P3, PT, R62, RZ, PT ;  /* 0x000000ff3e00720c */ /* 0x000fe40003f66270 */
[----:B------:R-:W-:-:S03]  /*72f0*/  IABS R62, R31 ;  /* 0x0000001f003e7213 */ /* 0x000fc60000000000 */
[----:B------:R-:W-:Y:S01]  /*7300*/  @!P5 IMAD.IADD R19, R19, 0x1, -R3 ;  /* 0x000000011313d824 */ /* 0x000fe200078e0a03 */
[----:B------:R-:W-:Y:S01]  /*7310*/  ISETP.GE.AND P0, PT, R31, RZ, PT ;  /* 0x000000ff1f00720c */ /* 0x000fe20003f06270 */
[----:B------:R-:W-:-:S04]  /*7320*/  IMAD.HI.U32 R31, R7, R62, RZ ;  /* 0x0000003e071f7227 */ /* 0x000fc800078e00ff */
[----:B------:R-:W-:Y:S01]  /*7330*/  @!P6 IMAD.IADD R18, R18, 0x1, -R3 ;  /* 0x000000011212e824 */ /* 0x000fe200078e0a03 */
[----:B------:R-:W-:Y:S01]  /*7340*/  ISETP.GT.U32.AND P6, PT, R3, R19, PT ;  /* 0x000000130300720c */ /* 0x000fe20003fc4070 */
[----:B------:R-:W-:-:S04]  /*7350*/  IMAD.MOV R31, RZ, RZ, -R31 ;  /* 0x000000ffff1f7224 */ /* 0x000fc800078e0a1f */
[----:B------:R-:W-:Y:S01]  /*7360*/  IMAD R62, R3, R31, R62 ;  /* 0x0000001f033e7224 */ /* 0x000fe200078e023e */
[----:B------:R-:W-:-:S04]  /*7370*/  LOP3.LUT R31, R63, 0x14, RZ, 0xfc, !PT ;  /* 0x000000143f1f7812 */ /* 0x000fc800078efcff */
[----:B------:R-:W-:Y:S02]  /*7380*/  IABS R33, R31 ;  /* 0x0000001f00217213 */ /* 0x000fe40000000000 */
[----:B------:R-:W-:Y:S01]  /*7390*/  ISETP.GE.AND P5, PT, R31, RZ, PT ;  /* 0x000000ff1f00720c */ /* 0x000fe20003fa6270 */
[----:B------:R-:W-:Y:S01]  /*73a0*/  @!P6 IMAD.IADD R19, R19, 0x1, -R3 ;  /* 0x000000011313e824 */ /* 0x000fe200078e0a03 */
[----:B------:R-:W-:Y:S01]  /*73b0*/  PRMT R31, R66, 0x5410, R35 ;  /* 0x00005410421f7816 */ /* 0x000fe20000000023 */
[----:B------:R-:W-:Y:S01]  /*73c0*/  IMAD.MOV.U32 R66, RZ, RZ, R32 ;  /* 0x000000ffff427224 */ /* 0x000fe200078e0020 */
[----:B------:R-:W-:-:S03]  /*73d0*/  ISETP.GT.U32.AND P6, PT, R3, R62, PT ;  /* 0x0000003e0300720c */ /* 0x000fc60003fc4070 */
[----:B------:R-:W-:Y:S01]  /*73e0*/  @!P4 IMAD.MOV R66, RZ, RZ, -R66 ;  /* 0x000000ffff42c224 */ /* 0x000fe200078e0a42 */
[----:B------:R-:W-:Y:S02]  /*73f0*/  ISETP.GT.U32.AND P4, PT, R3, R18, PT ;  /* 0x000000120300720c */ /* 0x000fe40003f84070 */
[----:B------:R-:W-:-:S04]  /*7400*/  LOP3.LUT R32, R63, 0x16, RZ, 0xfc, !PT ;  /* 0x000000163f207812 */ /* 0x000fc800078efcff */
[----:B------:R-:W-:-:S03]  /*7410*/  IABS R34, R32 ;  /* 0x0000002000227213 */ /* 0x000fc60000000000 */
[----:B------:R-:W-:-:S04]  /*7420*/  @!P6 IMAD.IADD R62, R62, 0x1, -R3 ;  /* 0x000000013e3ee824 */ /* 0x000fc800078e0a03 */
[----:B------:R-:W-:Y:S01]  /*7430*/  @!P4 IMAD.IADD R18, R18, 0x1, -R3 ;  /* 0x000000011212c824 */ /* 0x000fe200078e0a03 */
[----:B------:R-:W-:Y:S01]  /*7440*/  ISETP.GE.AND P4, PT, R32, RZ, PT ;  /* 0x000000ff2000720c */ /* 0x000fe20003f86270 */
[----:B------:R-:W-:Y:S01]  /*7450*/  IMAD.HI.U32 R32, R7, R34, RZ ;  /* 0x0000002207207227 */ /* 0x000fe200078e00ff */
[----:B------:R-:W-:-:S03]  /*7460*/  ISETP.GT.U32.AND P6, PT, R3, R62, PT ;  /* 0x0000003e0300720c */ /* 0x000fc60003fc4070 */
[----:B------:R-:W-:-:S04]  /*7470*/  IMAD.MOV R32, RZ, RZ, -R32 ;  /* 0x000000ffff207224 */ /* 0x000fc800078e0a20 */
[----:B------:R-:W-:Y:S02]  /*7480*/  IMAD R34, R3, R32, R34 ;  /* 0x0000002003227224 */ /* 0x000fe400078e0222 */
[----:B------:R-:W-:-:S04]  /*7490*/  IMAD.HI.U32 R35, R7, R33, RZ ;  /* 0x0000002107237227 */ /* 0x000fc800078e00ff */
[----:B------:R-:W-:Y:S01]  /*74a0*/  @!P6 IMAD.IADD R62, R62, 0x1, -R3 ;  /* 0x000000013e3ee824 */ /* 0x000fe200078e0a03 */
[----:B------:R-:W-:Y:S01]  /*74b0*/  ISETP.GT.U32.AND P6, PT, R3, R34, PT ;  /* 0x000000220300720c */ /* 0x000fe20003fc4070 */
[----:B------:R-:W-:Y:S01]  /*74c0*/  IMAD.MOV R35, RZ, RZ, -R35 ;  /* 0x000000ffff237224 */ /* 0x000fe200078e0a23 */
[----:B------:R-:W-:Y:S01]  /*74d0*/  PRMT R58, R58, 0x5410, R65 ;  /* 0x000054103a3a7816 */ /* 0x000fe20000000041 */
[----:B------:R-:W-:Y:S01]  /*74e0*/  IMAD.MOV.U32 R65, RZ, RZ, R19 ;  /* 0x000000ffff417224 */ /* 0x000fe200078e0013 */
[----:B------:R-:W-:Y:S01]  /*74f0*/  LOP3.LUT R32, R63, 0x18, RZ, 0xfc, !PT ;  /* 0x000000183f207812 */ /* 0x000fe200078efcff */
[C---:B------:R-:W-:Y:S02]  /*7500*/  IMAD R35, R3.reuse, R35, R33 ;  /* 0x0000002303237224 */ /* 0x040fe400078e0221 */
[----:B------:R-:W-:Y:S01]  /*7510*/  @!P2 IMAD.MOV R65, RZ, RZ, -R65 ;  /* 0x000000ffff41a224 */ /* 0x000fe200078e0a41 */
[----:B------:R-:W-:Y:S02]  /*7520*/  IABS R33, R32 ;  /* 0x0000002000217213 */ /* 0x000fe40000000000 */
[----:B------:R-:W-:-:S03]  /*7530*/  ISETP.GT.U32.AND P2, PT, R3, R35, PT ;  /* 0x000000230300720c */ /* 0x000fc60003f44070 */
[----:B------:R-:W-:Y:S01]  /*7540*/  @!P6 IMAD.IADD R34, R34, 0x1, -R3 ;  /* 0x000000012222e824 */ /* 0x000fe200078e0a03 */
[----:B------:R-:W-:Y:S01]  /*7550*/  PRMT R59, R59, 0x5410, R64 ;  /* 0x000054103b3b7816 */ /* 0x000fe20000000040 */
[----:B------:R-:W-:Y:S02]  /*7560*/  IMAD.MOV.U32 R64, RZ, RZ, R18 ;  /* 0x000000ffff407224 */ /* 0x000fe400078e0012 */
[----:B------:R-:W-:Y:S01]  /*7570*/  IMAD.HI.U32 R18, R7, R33, RZ ;  /* 0x0000002107127227 */ /* 0x000fe200078e00ff */
[----:B------:R-:W-:-:S03]  /*7580*/  ISETP.GT.U32.AND P6, PT, R3, R34, PT ;  /* 0x000000220300720c */ /* 0x000fc60003fc4070 */
[----:B------:R-:W-:Y:S02]  /*7590*/  IMAD.MOV R18, RZ, RZ, -R18 ;  /* 0x000000ffff127224 */ /* 0x000fe400078e0a12 */
[----:B------:R-:W-:Y:S02]  /*75a0*/  @!P2 IMAD.IADD R35, R35, 0x1, -R3 ;  /* 0x000000012323a824 */ /* 0x000fe400078e0a03 */
[----:B------:R-:W-:-:S03]  /*75b0*/  IMAD R33, R3, R18, R33 ;  /* 0x0000001203217224 */ /* 0x000fc600078e0221 */
[----:B------:R-:W-:-:S03]  /*75c0*/  ISETP.GT.U32.AND P2, PT, R3, R35, PT ;  /* 0x000000230300720c */ /* 0x000fc60003f44070 */
[----:B------:R-:W-:Y:S01]  /*75d0*/  @!P6 IMAD.IADD R34, R34, 0x1, -R3 ;  /* 0x000000012222e824 */ /* 0x000fe200078e0a03 */
[----:B------:R-:W-:Y:S02]  /*75e0*/  ISETP.GT.U32.AND P6, PT, R3, R33, PT ;  /* 0x000000210300720c */ /* 0x000fe40003fc4070 */
[----:B------:R-:W-:-:S04]  /*75f0*/  LOP3.LUT R18, R63, 0x1a, RZ, 0xfc, !PT ;  /* 0x0000001a3f127812 */ /* 0x000fc800078efcff */
[----:B------:R-:W-:-:S03]  /*7600*/  IABS R19, R18 ;  /* 0x0000001200137213 */ /* 0x000fc60000000000 */
[----:B------:R-:W-:Y:S01]  /*7610*/  @!P2 IMAD.IADD R35, R35, 0x1, -R3 ;  /* 0x000000012323a824 */ /* 0x000fe200078e0a03 */
[----:B------:R-:W-:Y:S01]  /*7620*/  ISETP.GE.AND P2, PT, R18, RZ, PT ;  /* 0x000000ff1200720c */ /* 0x000fe20003f46270 */
[----:B------:R-:W-:-:S04]  /*7630*/  IMAD.HI.U32 R18, R7, R19, RZ ;  /* 0x0000001307127227 */ /* 0x000fc800078e00ff */
[----:B------:R-:W-:Y:S02]  /*7640*/  @!P6 IMAD.IADD R33, R33, 0x1, -R3 ;  /* 0x000000012121e824 */ /* 0x000fe400078e0a03 */
[----:B------:R-:W-:Y:S01]  /*7650*/  @!P3 IMAD.MOV R64, RZ, RZ, -R64 ;  /* 0x000000ffff40b224 */ /* 0x000fe200078e0a40 */
[----:B------:R-:W-:Y:S01]  /*7660*/  ISETP.GE.AND P3, PT, R32, RZ, PT ;  /* 0x000000ff2000720c */ /* 0x000fe20003f66270 */
[----:B------:R-:W-:Y:S01]  /*7670*/  IMAD.MOV R18, RZ, RZ, -R18 ;  /* 0x000000ffff127224 */ /* 0x000fe200078e0a12 */
[----:B------:R-:W-:Y:S02]  /*7680*/  ISETP.GT.U32.AND P6, PT, R3, R33, PT ;  /* 0x000000210300720c */ /* 0x000fe40003fc4070 */
[----:B------:R-:W-:Y:S02]  /*7690*/  PRMT R32, R101, 0x5410, R97 ;  /* 0x0000541065207816 */ /* 0x000fe40000000061 */
[----:B------:R-:W-:Y:S01]  /*76a0*/  LOP3.LUT R101, R63, 0x1c, RZ, 0xfc, !PT ;  /* 0x0000001c3f657812 */ /* 0x000fe200078efcff */
[----:B------:R-:W-:-:S03]  /*76b0*/  IMAD R19, R3, R18, R19 ;  /* 0x0000001203137224 */ /* 0x000fc600078e0213 */
[----:B------:R-:W-:-:S05]  /*76c0*/  IABS R18, R101 ;  /* 0x0000006500127213 */ /* 0x000fca0000000000 */
[----:B------:R-:W-:-:S04]  /*76d0*/  IMAD.HI.U32 R97, R7, R18, RZ ;  /* 0x0000001207617227 */ /* 0x000fc800078e00ff */
[----:B------:R-:W-:Y:S01]  /*76e0*/  @!P6 IMAD.IADD R33, R33, 0x1, -R3 ;  /* 0x000000012121e824 */ /* 0x000fe200078e0a03 */
[----:B------:R-:W-:Y:S01]  /*76f0*/  ISETP.GT.U32.AND P6, PT, R3, R19, PT ;  /* 0x000000130300720c */ /* 0x000fe20003fc4070 */
[----:B------:R-:W-:-:S04]  /*7700*/  IMAD.MOV R97, RZ, RZ, -R97 ;  /* 0x000000ffff617224 */ /* 0x000fc800078e0a61 */
[----:B------:R-:W-:Y:S01]  /*7710*/  IMAD R18, R3, R97, R18 ;  /* 0x0000006103127224 */ /* 0x000fe200078e0212 */
[----:B------:R-:W-:-:S04]  /*7720*/  LOP3.LUT R97, R63, 0x1e, RZ, 0xfc, !PT ;  /* 0x0000001e3f617812 */ /* 0x000fc800078efcff */
[----:B------:R-:W-:-:S03]  /*7730*/  IABS R63, R97 ;  /* 0x00000061003f7213 */ /* 0x000fc60000000000 */
[----:B------:R-:W-:Y:S01]  /*7740*/  @!P6 IMAD.IADD R19, R19, 0x1, -R3 ;  /* 0x000000011313e824 */ /* 0x000fe200078e0a03 */
[----:B------:R-:W-:Y:S01]  /*7750*/  ISETP.GT.U32.AND P6, PT, R3, R18, PT ;  /* 0x000000120300720c */ /* 0x000fe20003fc4070 */
[----:B------:R-:W-:-:S04]  /*7760*/  IMAD.HI.U32 R7, R7, R63, RZ ;  /* 0x0000003f07077227 */ /* 0x000fc800078e00ff */
[----:B------:R-:W-:-:S04]  /*7770*/  IMAD.MOV R7, RZ, RZ, -R7 ;  /* 0x000000ffff077224 */ /* 0x000fc800078e0a07 */
[----:B------:R-:W-:-:S04]  /*7780*/  IMAD R7, R3, R7, R63 ;  /* 0x0000000703077224 */ /* 0x000fc800078e023f */
[----:B------:R-:W-:Y:S01]  /*7790*/  @!P6 IMAD.IADD R18, R18, 0x1, -R3 ;  /* 0x000000011212e824 */ /* 0x000fe200078e0a03 */
[C---:B------:R-:W-:Y:S01]  /*77a0*/  ISETP.GT.U32.AND P6, PT, R3.reuse, R7, PT ;  /* 0x000000070300720c */ /* 0x040fe20003fc4070 */
[----:B------:R-:W-:Y:S02]  /*77b0*/  @!P5 IMAD.MOV R35, RZ, RZ, -R35 ;  /* 0x000000ffff23d224 */ /* 0x000fe400078e0a23 */
[----:B------:R-:W-:Y:S01]  /*77c0*/  @!P0 IMAD.MOV R62, RZ, RZ, -R62 ;  /* 0x000000ffff3e8224 */ /* 0x000fe200078e0a3e */
[----:B------:R-:W-:-:S09]  /*77d0*/  ISETP.GT.U32.AND P0, PT, R3, R19, PT ;  /* 0x000000130300720c */ /* 0x000fd20003f04070 */
[----:B------:R-:W-:-:S05]  /*77e0*/  @!P6 IMAD.IADD R7, R7, 0x1, -R3 ;  /* 0x000000010707e824 */ /* 0x000fca00078e0a03 */
[C---:B------:R-:W-:Y:S02]  /*77f0*/  ISETP.GT.U32.AND P5, PT, R3.reuse, R7, PT ;  /* 0x000000070300720c */ /* 0x040fe40003fa4070 */
[----:B------:R-:W-:Y:S01]  /*7800*/  ISETP.GT.U32.AND P6, PT, R3, R18, PT ;  /* 0x000000120300720c */ /* 0x000fe20003fc4070 */
[----:B------:R-:W-:Y:S01]  /*7810*/  @!P0 IMAD.IADD R19, R19, 0x1, -R3 ;  /* 0x0000000113138824 */ /* 0x000fe200078e0a03 */
[----:B------:R-:W-:Y:S02]  /*7820*/  ISETP.GE.AND P0, PT, R101, RZ, PT ;  /* 0x000000ff6500720c */ /* 0x000fe40003f06270 */
[----:B------:R-:W-:-:S07]  /*7830*/  PRMT R46, R117, 0x5410, R114 ;  /* 0x00005410752e7816 */ /* 0x000fce0000000072 */
[--C-:B------:R-:W-:Y:S01]  /*7840*/  @!P5 IMAD.IADD R7, R7, 0x1, -R3.reuse ;  /* 0x000000010707d824 */ /* 0x100fe200078e0a03 */
[----:B------:R-:W-:Y:S02]  /*7850*/  ISETP.NE.AND P5, PT, R11, RZ, PT ;  /* 0x000000ff0b00720c */ /* 0x000fe40003fa5270 */
[----:B------:R-:W-:Y:S01]  /*7860*/  LOP3.LUT R11, RZ, R11, RZ, 0x33, !PT ;  /* 0x0000000bff0b7212 */ /* 0x000fe200078e33ff */
[----:B------:R-:W-:Y:S01]  /*7870*/  @!P6 IMAD.IADD R18, R18, 0x1, -R3 ;  /* 0x000000011212e824 */ /* 0x000fe200078e0a03 */
[----:B------:R-:W-:Y:S02]  /*7880*/  ISETP.GE.AND P6, PT, R97, RZ, PT ;  /* 0x000000ff6100720c */ /* 0x000fe40003fc6270 */
[----:B------:R-:W-:Y:S02]  /*7890*/  SEL R114, R11, R72, !P5 ;  /* 0x000000480b727207 */ /* 0x000fe40006800000 */
[----:B------:R-:W-:Y:S02]  /*78a0*/  LOP3.LUT R72, R122, 0x7f, RZ, 0xc0, !PT ;  /* 0x0000007f7a487812 */ /* 0x000fe400078ec0ff */
[----:B------:R-:W-:-:S02]  /*78b0*/  PRMT R25, R115, 0x5410, R113 ;  /* 0x0000541073197816 */ /* 0x000fc40000000071 */
[C---:B------:R-:W-:Y:S01]  /*78c0*/  SEL R113, R11.reuse, R71, !P5 ;  /* 0x000000470b717207 */ /* 0x040fe20006800000 */
[----:B------:R-:W-:Y:S01]  /*78d0*/  IMAD R71, R72, R69, RZ ;  /* 0x0000004548477224 */ /* 0x000fe200078e02ff */
[C---:B------:R-:W-:Y:S01]  /*78e0*/  SEL R115, R11.reuse, R75, !P5 ;  /* 0x0000004b0b737207 */ /* 0x040fe20006800000 */
[----:B------:R-:W-:Y:S01]  /*78f0*/  @!P0 IMAD.MOV R18, RZ, RZ, -R18 ;  /* 0x000000ffff128224 */ /* 0x000fe200078e0a12 */
[C---:B------:R-:W-:Y:S01]  /*7900*/  SEL R75, R11.reuse, R73, !P5 ;  /* 0x000000490b4b7207 */ /* 0x040fe20006800000 */
[----:B------:R-:W-:Y:S01]  /*7910*/  @!P4 IMAD.MOV R34, RZ, RZ, -R34 ;  /* 0x000000ffff22c224 */ /* 0x000fe200078e0a22 */
[----:B------:R-:W-:Y:S01]  /*7920*/  SEL R74, R11, R74, !P5 ;  /* 0x0000004a0b4a7207 */ /* 0x000fe20006800000 */
[----:B------:R-:W-:Y:S01]  /*7930*/  IMAD R73, R115, UR11, RZ ;  /* 0x0000000b73497c24 */ /* 0x000fe2000f8e02ff */
[----:B------:R-:W-:Y:S01]  /*7940*/  LEA R3, P0, R71, UR14, 0x1 ;  /* 0x0000000e47037c11 */ /* 0x000fe2000f8008ff */
[----:B------:R-:W-:Y:S01]  /*7950*/  @!P3 IMAD.MOV R33, RZ, RZ, -R33 ;  /* 0x000000ffff21b224 */ /* 0x000fe200078e0a21 */
[C---:B------:R-:W-:Y:S01]  /*7960*/  SEL R110, R11.reuse, R65, !P5 ;  /* 0x000000410b6e7207 */ /* 0x040fe20006800000 */
[----:B------:R-:W-:Y:S01]  /*7970*/  @!P2 IMAD.MOV R19, RZ, RZ, -R19 ;  /* 0x000000ffff13a224 */ /* 0x000fe200078e0a13 */
[----:B------:R-:W-:Y:S01]  /*7980*/  SEL R112, R11, R67, !P5 ;  /* 0x000000430b707207 */ /* 0x000fe20006800000 */
[----:B------:R-:W-:Y:S01]  /*7990*/  @!P6 IMAD.MOV R7, RZ, RZ, -R7 ;  /* 0x000000ffff07e224 */ /* 0x000fe200078e0a07 */
[----:B------:R-:W-:Y:S01]  /*79a0*/  PRMT R65, R78, 0x5410, R77 ;  /* 0x000054104e417816 */ /* 0x000fe2000000004d */
[----:B------:R-:W-:Y:S01]  /*79b0*/  IMAD R77, R113, UR11, RZ ;  /* 0x0000000b714d7c24 */ /* 0x000fe2000f8e02ff */
[----:B------:R-:W-:Y:S01]  /*79c0*/  LEA.HI.X.SX32 R71, R71, UR15, 0x1, P0 ;  /* 0x0000000f47477c11 */ /* 0x000fe200080f0eff */
[----:B------:R-:W-:Y:S01]  /*79d0*/  IMAD R74, R74, UR11, RZ ;  /* 0x0000000b4a4a7c24 */ /* 0x000fe2000f8e02ff */
[----:B------:R-:W-:Y:S01]  /*79e0*/  LEA R113, P0, R73, R3, 0x1 ;  /* 0x0000000349717211 */ /* 0x000fe200078008ff */
[----:B------:R-:W-:Y:S01]  /*79f0*/  IMAD R75, R75, UR11, RZ ;  /* 0x0000000b4b4b7c24 */ /* 0x000fe2000f8e02ff */
[----:B------:R-:W-:Y:S01]  /*7a00*/  SEL R106, R11, R34, !P5 ;  /* 0x000000220b6a7207 */ /* 0x000fe20006800000 */
[----:B------:R-:W-:Y:S01]  /*7a10*/  IMAD R78, R112, UR11, RZ ;  /* 0x0000000b704e7c24 */ /* 0x000fe2000f8e02ff */
[----:B------:R-:W-:Y:S01]  /*7a20*/  PRMT R60, R102, 0x5410, R60 ;  /* 0x00005410663c7816 */ /* 0x000fe2000000003c */
[----:B------:R-:W0:Y:S01]  /*7a30*/  LDCU UR14, c[0x0][0x3b0] ;  /* 0x00007600ff0e77ac */ /* 0x000e220008000800 */
[----:B------:R-:W-:-:S02]  /*7a40*/  PRMT R61, R61, 0x5410, R100 ;  /* 0x000054103d3d7816 */ /* 0x000fc40000000064 */
[----:B------:R-:W-:Y:S01]  /*7a50*/  PRMT R34, R85, 0x5410, R76 ;  /* 0x0000541055227816 */ /* 0x000fe2000000004c */
[----:B------:R-:W-:Y:S01]  /*7a60*/  IMAD R76, R114, UR11, RZ ;  /* 0x0000000b724c7c24 */ /* 0x000fe2000f8e02ff */
[C---:B------:R-:W-:Y:S02]  /*7a70*/  SEL R111, R11.reuse, R66, !P5 ;  /* 0x000000420b6f7207 */ /* 0x040fe40006800000 */
[C---:B------:R-:W-:Y:S02]  /*7a80*/  SEL R109, R11.reuse, R64, !P5 ;  /* 0x000000400b6d7207 */ /* 0x040fe40006800000 */
[C---:B------:R-:W-:Y:S02]  /*7a90*/  SEL R108, R11.reuse, R62, !P5 ;  /* 0x0000003e0b6c7207 */ /* 0x040fe40006800000 */
[C---:B------:R-:W-:Y:S02]  /*7aa0*/  SEL R107, R11.reuse, R35, !P5 ;  /* 0x000000230b6b7207 */ /* 0x040fe40006800000 */
[----:B------:R-:W-:-:S02]  /*7ab0*/  SEL R102, R11, R33, !P5 ;  /* 0x000000210b667207 */ /* 0x000fc40006800000 */
[C---:B------:R-:W-:Y:S02]  /*7ac0*/  SEL R101, R11.reuse, R19, !P5 ;  /* 0x000000130b657207 */ /* 0x040fe40006800000 */
[C---:B------:R-:W-:Y:S02]  /*7ad0*/  SEL R100, R11.reuse, R18, !P5 ;  /* 0x000000120b647207 */ /* 0x040fe40006800000 */
[----:B------:R-:W-:Y:S02]  /*7ae0*/  SEL R97, R11, R7, !P5 ;  /* 0x000000070b617207 */ /* 0x000fe40006800000 */
[----:B----4-:R-:W-:Y:S02]  /*7af0*/  PRMT R11, R89, 0x5410, R88 ;  /* 0x00005410590b7816 */ /* 0x010fe40000000058 */
[----:B------:R-:W-:Y:S02]  /*7b00*/  LEA.HI.X.SX32 R112, R73, R71, 0x1, P0 ;  /* 0x0000004749707211 */ /* 0x000fe400000f0eff */
[----:B------:R-:W-:-:S02]  /*7b10*/  LEA R89, P0, R74, R3, 0x1 ;  /* 0x000000034a597211 */ /* 0x000fc400078008ff */
[----:B------:R-:W-:Y:S02]  /*7b20*/  PRMT R62, R95, 0x5410, R99 ;  /* 0x000054105f3e7816 */ /* 0x000fe40000000063 */
[----:B------:R-:W-:Y:S02]  /*7b30*/  PRMT R43, R123, 0x5410, R43 ;  /* 0x000054107b2b7816 */ /* 0x000fe4000000002b */
[-C--:B------:R-:W-:Y:S02]  /*7b40*/  LEA R95, P2, R75, R3.reuse, 0x1 ;  /* 0x000000034b5f7211 */ /* 0x080fe400078408ff */
[----:B------:R-:W-:Y:S01]  /*7b50*/  PRMT R19, R80, 0x5410, R79 ;  /* 0x0000541050137816 */ /* 0x000fe2000000004f */
[----:B------:R-:W-:Y:S01]  /*7b60*/  IMAD R79, R111, UR11, RZ ;  /* 0x0000000b6f4f7c24 */ /* 0x000fe2000f8e02ff */
[----:B------:R-:W-:Y:S01]  /*7b70*/  LEA R123, P3, R76, R3, 0x1 ;  /* 0x000000034c7b7211 */ /* 0x000fe200078608ff */
[----:B------:R1:W-:Y:S01]  /*7b80*/  STL [R1+0x14c], R113 ;  /* 0x00014c7101007387 */ /* 0x0003e20000100800 */
[----:B------:R-:W-:-:S02]  /*7b90*/  LEA.HI.X.SX32 R85, R74, R71, 0x1, P0 ;  /* 0x000000474a557211 */ /* 0x000fc400000f0eff */
[----:B-----5:R-:W-:Y:S01]  /*7ba0*/  PRMT R33, R96, 0x5410, R94 ;  /* 0x0000541060217816 */ /* 0x020fe2000000005e */
[----:B------:R1:W-:Y:S01]  /*7bb0*/  STL [R1+0x148], R112 ;  /* 0x0001487001007387 */ /* 0x0003e20000100800 */
[----:B------:R-:W-:Y:S02]  /*7bc0*/  LEA.HI.X.SX32 R94, R75, R71, 0x1, P2 ;  /* 0x000000474b5e7211 */ /* 0x000fe400010f0eff */
[----:B------:R-:W-:Y:S01]  /*7bd0*/  LEA R115, P0, R77, R3, 0x1 ;  /* 0x000000034d737211 */ /* 0x000fe200078008ff */
[----:B------:R1:W-:Y:S01]  /*7be0*/  STL [R1+0x154], R89 ;  /* 0x0001545901007387 */ /* 0x0003e20000100800 */
[----:B------:R-:W-:Y:S01]  /*7bf0*/  PRMT R64, R90, 0x5410, R91 ;  /* 0x000054105a407816 */ /* 0x000fe2000000005b */
[----:B------:R-:W-:Y:S01]  /*7c00*/  IMAD R80, R110, UR11, RZ ;  /* 0x0000000b6e507c24 */ /* 0x000fe2000f8e02ff */
[----:B------:R-:W-:Y:S01]  /*7c10*/  LEA.HI.X.SX32 R124, R76, R71, 0x1, P3 ;  /* 0x000000474c7c7211 */ /* 0x000fe200018f0eff */
[----:B------:R1:W-:Y:S01]  /*7c20*/  STL [R1+0x15c], R95 ;  /* 0x00015c5f01007387 */ /* 0x0003e20000100800 */
[----:B------:R-:W-:-:S02]  /*7c30*/  PRMT R18, R104, 0x5410, R98 ;  /* 0x0000541068127816 */ /* 0x000fc40000000062 */
[----:B------:R-:W-:Y:S01]  /*7c40*/  PRMT R66, R82, 0x5410, R81 ;  /* 0x0000541052427816 */ /* 0x000fe20000000051 */
[----:B------:R-:W-:Y:S01]  /*7c50*/  IMAD R81, R109, UR11, RZ ;  /* 0x0000000b6d517c24 */ /* 0x000fe2000f8e02ff */
[-C--:B------:R-:W-:Y:S01]  /*7c60*/  LEA R90, P2, R78, R3.reuse, 0x1 ;  /* 0x000000034e5a7211 */ /* 0x080fe200078408ff */
[----:B------:R1:W-:Y:S01]  /*7c70*/  STL [R1+0x150], R85 ;  /* 0x0001505501007387 */ /* 0x0003e20000100800 */
[----:B------:R-:W-:Y:S01]  /*7c80*/  LEA R104, P3, R79, R3, 0x1 ;  /* 0x000000034f687211 */ /* 0x000fe200078608ff */
[----:B------:R-:W-:Y:S01]  /*7c90*/  IMAD R82, R108, UR11, RZ ;  /* 0x0000000b6c527c24 */ /* 0x000fe2000f8e02ff */
[-C--:B------:R-:W-:Y:S01]  /*7ca0*/  LEA.HI.X.SX32 R114, R77, R71.reuse, 0x1, P0 ;  /* 0x000000474d727211 */ /* 0x080fe200000f0eff */
[----:B------:R1:W-:Y:S01]  /*7cb0*/  STL [R1+0x164], R123 ;  /* 0x0001647b01007387 */ /* 0x0003e20000100800 */
[----:B------:R-:W-:Y:S02]  /*7cc0*/  PRMT R45, R120, 0x5410, R119 ;  /* 0x00005410782d7816 */ /* 0x000fe40000000077 */
[----:B------:R-:W-:Y:S01]  /*7cd0*/  LEA.HI.X.SX32 R88, R78, R71, 0x1, P2 ;  /* 0x000000474e587211 */ /* 0x000fe200010f0eff */
[----:B------:R1:W-:Y:S01]  /*7ce0*/  STL [R1+0x158], R94 ;  /* 0x0001585e01007387 */ /* 0x0003e20000100800 */
[----:B------:R-:W-:-:S02]  /*7cf0*/  PRMT R67, R87, 0x5410, R86 ;  /* 0x0000541057437816 */ /* 0x000fc40000000056 */
[----:B------:R-:W-:Y:S01]  /*7d00*/  LEA.HI.X.SX32 R99, R79, R71, 0x1, P3 ;  /* 0x000000474f637211 */ /* 0x000fe200018f0eff */
[----:B------:R1:W-:Y:S01]  /*7d10*/  STL [R1+0x160], R124 ;  /* 0x0001607c01007387 */ /* 0x0003e20000100800 */
[-C--:B------:R-:W-:Y:S01]  /*7d20*/  LEA R120, P0, R80, R3.reuse, 0x1 ;  /* 0x0000000350787211 */ /* 0x080fe200078008ff */
[----:B------:R-:W-:Y:S01]  /*7d30*/  IMAD R107, R107, UR11, RZ ;  /* 0x0000000b6b6b7c24 */ /* 0x000fe2000f8e02ff */
[----:B------:R-:W-:Y:S01]  /*7d40*/  PRMT R63, R92, 0x5410, R93 ;  /* 0x000054105c3f7816 */ /* 0x000fe2000000005d */
[----:B------:R1:W-:Y:S01]  /*7d50*/  STL [R1+0x16c], R115 ;  /* 0x00016c7301007387 */ /* 0x0003e20000100800 */
[-C--:B------:R-:W-:Y:S01]  /*7d60*/  LEA R86, P2, R81, R3.reuse, 0x1 ;  /* 0x0000000351567211 */ /* 0x080fe200078408ff */
[----:B------:R-:W-:Y:S01]  /*7d70*/  IMAD R102, R102, UR11, RZ ;  /* 0x0000000b66667c24 */ /* 0x000fe2000f8e02ff */
[----:B------:R-:W-:Y:S01]  /*7d80*/  LEA R92, P3, R82, R3, 0x1 ;  /* 0x00000003525c7211 */ /* 0x000fe200078608ff */
[----:B------:R1:W-:Y:S01]  /*7d90*/  STL [R1+0x174], R90 ;  /* 0x0001745a01007387 */ /* 0x0003e20000100800 */
[----:B------:R-:W-:Y:S01]  /*7da0*/  IMAD R106, R106, UR11, RZ ;  /* 0x0000000b6a6a7c24 */ /* 0x000fe2000f8e02ff */
[----:B------:R-:W-:-:S02]  /*7db0*/  LEA.HI.X.SX32 R121, R80, R71, 0x1, P0 ;  /* 0x0000004750797211 */ /* 0x000fc400000f0eff */
[----:B------:R1:W-:Y:S01]  /*7dc0*/  STL [R1+0x168], R114 ;  /* 0x0001687201007387 */ /* 0x0003e20000100800 */
[----:B------:R-:W-:Y:S01]  /*7dd0*/  IMAD R101, R101, UR13, RZ ;  /* 0x0000000d65657c24 */ /* 0x000fe2000f8e02ff */
[-C--:B------:R-:W-:Y:S02]  /*7de0*/  LEA.HI.X.SX32 R87, R81, R71.reuse, 0x1, P2 ;  /* 0x0000004751577211 */ /* 0x080fe400010f0eff */
[----:B------:R1:W-:Y:S01]  /*7df0*/  STL [R1+0x17c], R104 ;  /* 0x00017c6801007387 */ /* 0x0003e20000100800 */
[----:B------:R-:W-:Y:S01]  /*7e00*/  PRMT R7, R105, 0x5410, R103 ;  /* 0x0000541069077816 */ /* 0x000fe20000000067 */
[----:B------:R-:W-:Y:S02]  /*7e10*/  IMAD R100, R100, UR16, RZ ;  /* 0x0000001064647c24 */ /* 0x000fe4000f8e02ff */
[----:B------:R1:W-:Y:S01]  /*7e20*/  STL [R1+0x170], R88 ;  /* 0x0001705801007387 */ /* 0x0003e20000100800 */
[----:B------:R-:W-:-:S03]  /*7e30*/  LEA.HI.X.SX32 R91, R82, R71, 0x1, P3 ;  /* 0x00000047525b7211 */ /* 0x000fc600018f0eff */
[----:B------:R1:W-:Y:S01]  /*7e40*/  STL [R1+0x178], R99 ;  /* 0x0001786301007387 */ /* 0x0003e20000100800 */
[----:B------:R-:W-:Y:S01]  /*7e50*/  PRMT R35, R84, 0x5410, R83 ;  /* 0x0000541054237816 */ /* 0x000fe20000000053 */
[----:B0-----:R-:W-:Y:S01]  /*7e60*/  IMAD R97, R97, UR14, RZ ;  /* 0x0000000e61617c24 */ /* 0x001fe2000f8e02ff */
[-C--:B------:R-:W-:Y:S01]  /*7e70*/  LEA R105, P0, R107, R3.reuse, 0x1 ;  /* 0x000000036b697211 */ /* 0x080fe200078008ff */
[----:B------:R1:W-:Y:S01]  /*7e80*/  STL [R1+0x18c], R86 ;  /* 0x00018c5601007387 */ /* 0x0003e20000100800 */
[----:B------:R-:W-:-:S03]  /*7e90*/  LEA R83, P3, R102, R3, 0x1 ;  /* 0x0000000366537211 */ /* 0x000fc600078608ff */
[----:B------:R1:W-:Y:S01]  /*7ea0*/  STL [R1+0x184], R120 ;  /* 0x0001847801007387 */ /* 0x0003e20000100800 */
[----:B------:R-:W-:-:S03]  /*7eb0*/  LEA R118, P2, R106, R3, 0x1 ;  /* 0x000000036a767211 */ /* 0x000fc600078408ff */
[----:B------:R1:W-:Y:S01]  /*7ec0*/  STL [R1+0x194], R92 ;  /* 0x0001945c01007387 */ /* 0x0003e20000100800 */
[----:B------:R-:W-:-:S03]  /*7ed0*/  LEA R96, P4, R101, R3, 0x1 ;  /* 0x0000000365607211 */ /* 0x000fc600078808ff */
[----:B------:R1:W-:Y:S01]  /*7ee0*/  STL [R1+0x180], R121 ;  /* 0x0001807901007387 */ /* 0x0003e20000100800 */
[----:B------:R-:W-:-:S03]  /*7ef0*/  LEA R125, P5, R100, R3, 0x1 ;  /* 0x00000003647d7211 */ /* 0x000fc600078a08ff */
[----:B------:R1:W-:Y:S01]  /*7f00*/  STL [R1+0x188], R87 ;  /* 0x0001885701007387 */ /* 0x0003e20000100800 */
[----:B------:R-:W-:-:S03]  /*7f10*/  LEA.HI.X.SX32 R98, R107, R71, 0x1, P0 ;  /* 0x000000476b627211 */ /* 0x000fc600000f0eff */
[----:B------:R1:W-:Y:S01]  /*7f20*/  STL [R1+0x190], R91 ;  /* 0x0001905b01007387 */ /* 0x0003e20000100800 */
[----:B------:R-:W-:-:S03]  /*7f30*/  LEA R116, P6, R97, R3, 0x1 ;  /* 0x0000000361747211 */ /* 0x000fc600078c08ff */
[----:B------:R1:W-:Y:S01]  /*7f40*/  STL [R1+0x19c], R105 ;  /* 0x00019c6901007387 */ /* 0x0003e20000100800 */
[----:B------:R-:W-:-:S03]  /*7f50*/  LEA.HI.X.SX32 R84, R102, R71, 0x1, P3 ;  /* 0x0000004766547211 */ /* 0x000fc600018f0eff */
        /* <DEDUP_REMOVED lines=8> */
[----:B------:R1:W-:Y:S04]  /*7fe0*/  STL [R1+0x198], R98 ;  /* 0x0001986201007387 */ /* 0x0003e80000100800 */
[----:B------:R1:W-:Y:S04]  /*7ff0*/  STL [R1+0x1c4], R116 ;  /* 0x0001c47401007387 */ /* 0x0003e80000100800 */
[----:B------:R1:W-:Y:S01]  /*8000*/  STL [R1+0x1a8], R84 ;  /* 0x0001a85401007387 */ /* 0x0003e20000100800 */
[----:B------:R-:W-:-:S03]  /*8010*/  VIADD R71, R70, 0x7f ;  /* 0x0000007f46477836 */ /* 0x000fc60000000000 */
[----:B------:R1:W-:Y:S04]  /*8020*/  STL [R1+0x1a0], R119 ;  /* 0x0001a07701007387 */ /* 0x0003e80000100800 */
[----:B------:R1:W-:Y:S04]  /*8030*/  STL [R1+0x1b0], R93 ;  /* 0x0001b05d01007387 */ /* 0x0003e80000100800 */
[----:B------:R1:W-:Y:S04]  /*8040*/  STL [R1+0x1b8], R103 ;  /* 0x0001b86701007387 */ /* 0x0003e80000100800 */
[----:B------:R1:W-:Y:S01]  /*8050*/  STL [R1+0x1c0], R117 ;  /* 0x0001c07501007387 */ /* 0x0003e20000100800 */
[----:B------:R-:W-:-:S04]  /*8060*/  @!UP1 UIADD3 UR10, UPT, UPT, -UR10, 0x100000, URZ ;  /* 0x001000000a0a9890 */ /* 0x000fc8000fffe1ff */
[----:B------:R-:W-:Y:S02]  /*8070*/  @!UP1 USHF.L.U32 UR11, UR10, 0xb, URZ ;  /* 0x0000000b0a0b9899 */ /* 0x000fe400080006ff */
[----:B------:R-:W-:Y:S01]  /*8080*/  @!UP1 USHF.L.U32 UR10, UR10, 0x1, URZ ;  /* 0x000000010a0a9899 */ /* 0x000fe200080006ff */
[----:B------:R-:W-:Y:S01]  /*8090*/  ISETP.GT.AND P0, PT, R71, 0x7f, PT ;  /* 0x0000007f4700780c */ /* 0x000fe20003f04270 */
[----:B------:R-:W-:Y:S01]  /*80a0*/  VOTEU.ALL UP1, P1 ;  /* 0x0000000000ff7886 */ /* 0x000fe20000820000 */
[----:B------:R-:W-:-:S09]  /*80b0*/  ULEA UR9, UR9, UR12, 0x4 ;  /* 0x0000000c09097291 */ /* 0x000fd2000f8e20ff */
[----:B------:R1:W0:Y:S02]  /*80c0*/  @!UP1 SYNCS.EXCH.64 URZ, [UR4+0x4008], UR10 ;  /* 0x0040080a04ff95b2 */ /* 0x0002240008000100 */
[----:B-1----:R-:W-:Y:S05]  /*80d0*/  @!P0 BRA `(.L_x_6) ;  /* 0x0000000000048947 */ /* 0x002fea0003800000 */
[----:B------:R1:W-:Y:S02]  /*80e0*/  STTM.x64 tmem[UR9], R4 ;  /* 0x00000004000079ed */ /* 0x0003e40008340009 */
.L_x_6:
[----:B------:R-:W2:Y:S01]  /*80f0*/  FENCE.VIEW.ASYNC.T ;  /* 0x00000000000073c6 */ /* 0x000ea20000000200 */
[----:B------:R-:W-:Y:S02]  /*8100*/  ISETP.LT.AND P0, PT, R72, R70, P0 ;  /* 0x000000464800720c */ /* 0x000fe40000701270 */
[----:B-1----:R-:W-:Y:S02]  /*8110*/  PRMT R19, RZ, 0x7610, R19 ;  /* 0x00007610ff137816 */ /* 0x002fe40000000013 */
[----:B------:R-:W-:-:S09]  /*8120*/  PRMT R15, RZ, 0x7610, R15 ;  /* 0x00007610ff0f7816 */ /* 0x000fd2000000000f */
[----:B------:R-:W-:Y:S02]  /*8130*/  @P0 IMAD.MOV.U32 R4, RZ, RZ, R113 ;  /* 0x000000ffff040224 */ /* 0x000fe400078e0071 */
[----:B------:R-:W-:Y:S01]  /*8140*/  @P0 IMAD.MOV.U32 R5, RZ, RZ, R112 ;  /* 0x000000ffff050224 */ /* 0x000fe200078e0070 */
[----:B0-2---:R-:W-:Y:S01]  /*8150*/  BAR.SYNC.DEFER_BLOCKING 0x0 ;  /* 0x0000000000007b1d */ /* 0x005fe20000010000 */
[----:B------:R-:W-:Y:S02]  /*8160*/  PRMT R11, RZ, 0x7610, R11 ;  /* 0x00007610ff0b7816 */ /* 0x000fe4000000000b */
[----:B------:R-:W-:Y:S02]  /*8170*/  PRMT R7, RZ, 0x7610, R7 ;  /* 0x00007610ff077816 */ /* 0x000fe40000000007 */
[----:B------:R-:W-:Y:S01]  /*8180*/  PRMT R18, RZ, 0x7610, R18 ;  /* 0x00007610ff127816 */ /* 0x000fe20000000012 */
[----:B------:R0:W2:Y:S02]  /*8190*/  @P0 LDG.E.U16 R19, desc[UR20][R4.64] ;  /* 0x0000001404130981 */ /* 0x0000a4000c1e1500 */
[----:B0-----:R-:W-:-:S02]  /*81a0*/  @P0 IMAD.MOV.U32 R4, RZ, RZ, R115 ;  /* 0x000000ffff040224 */ /* 0x001fc400078e0073 */
[----:B------:R-:W-:-:S05]  /*81b0*/  @P0 IMAD.MOV.U32 R5, RZ, RZ, R114 ;  /* 0x000000ffff050224 */ /* 0x000fca00078e0072 */
[----:B------:R0:W3:Y:S02]  /*81c0*/  @P0 LDG.E.U16 R15, desc[UR20][R4.64] ;  /* 0x00000014040f0981 */ /* 0x0000e4000c1e1500 */
[----:B0-----:R-:W-:Y:S02]  /*81d0*/  @P0 IMAD.MOV.U32 R4, RZ, RZ, R86 ;  /* 0x000000ffff040224 */ /* 0x001fe400078e0056 */
[----:B------:R-:W-:-:S05]  /*81e0*/  @P0 IMAD.MOV.U32 R5, RZ, RZ, R87 ;  /* 0x000000ffff050224 */ /* 0x000fca00078e0057 */
[----:B------:R0:W4:Y:S02]  /*81f0*/  @P0 LDG.E.U16 R11, desc[UR20][R4.64] ;  /* 0x00000014040b0981 */ /* 0x000124000c1e1500 */
[----:B0-----:R-:W-:Y:S02]  /*8200*/  @P0 IMAD.MOV.U32 R4, RZ, RZ, R83 ;  /* 0x000000ffff040224 */ /* 0x001fe400078e0053 */
[----:B------:R-:W-:-:S05]  /*8210*/  @P0 IMAD.MOV.U32 R5, RZ, RZ, R84 ;  /* 0x000000ffff050224 */ /* 0x000fca00078e0054 */
[----:B------:R0:W5:Y:S01]  /*8220*/  @P0 LDG.E.U16 R7, desc[UR20][R4.64] ;  /* 0x0000001404070981 */ /* 0x000162000c1e1500 */
[----:B------:R-:W-:Y:S01]  /*8230*/  PRMT R14, RZ, 0x7610, R14 ;  /* 0x00007610ff0e7816 */ /* 0x000fe2000000000e */
        /* <DEDUP_REMOVED lines=16> */
[----:B------:R-:W-:Y:S01]  /*8340*/  @P0 IMAD.MOV.U32 R20, RZ, RZ, R105 ;  /* 0x000000ffff140224 */ /* 0x000fe200078e0069 */
[----:B------:R-:W-:Y:S01]  /*8350*/  PRMT R9, RZ, 0x7610, R9 ;  /* 0x00007610ff097816 */ /* 0x000fe20000000009 */
[----:B0-----:R-:W-:Y:S02]  /*8360*/  @P0 IMAD.MOV.U32 R4, RZ, RZ, R95 ;  /* 0x000000ffff040224 */ /* 0x001fe400078e005f */
[----:B------:R-:W-:Y:S02]  /*8370*/  @P0 IMAD.MOV.U32 R5, RZ, RZ, R94 ;  /* 0x000000ffff050224 */ /* 0x000fe400078e005e */
[----:B------:R-:W-:-:S03]  /*8380*/  @P0 IMAD.MOV.U32 R21, RZ, RZ, R98 ;  /* 0x000000ffff150224 */ /* 0x000fc600078e0062 */
[----:B------:R0:W5:Y:S04]  /*8390*/  @P0 LDG.E.U16 R17, desc[UR20][R4.64] ;  /* 0x0000001404110981 */ /* 0x000168000c1e1500 */
[----:B------:R1:W5:Y:S01]  /*83a0*/  @P0 LDG.E.U16 R9, desc[UR20][R20.64] ;  /* 0x0000001414090981 */ /* 0x000362000c1e1500 */
[----:B0-----:R-:W-:Y:S02]  /*83b0*/  @P0 IMAD.MOV.U32 R4, RZ, RZ, R104 ;  /* 0x000000ffff040224 */ /* 0x001fe400078e0068 */
[----:B------:R-:W-:Y:S02]  /*83c0*/  @P0 IMAD.MOV.U32 R5, RZ, RZ, R99 ;  /* 0x000000ffff050224 */ /* 0x000fe400078e0063 */
[----:B-1----:R-:W-:-:S03]  /*83d0*/  @P0 IMAD.MOV.U32 R20, RZ, RZ, R125 ;  /* 0x000000ffff140224 */ /* 0x002fc600078e007d */
[----:B------:R0:W5:Y:S01]  /*83e0*/  @P0 LDG.E.U16 R13, desc[UR20][R4.64] ;  /* 0x00000014040d0981 */ /* 0x000162000c1e1500 */
[----:B------:R-:W-:Y:S01]  /*83f0*/  @P0 IMAD.MOV.U32 R21, RZ, RZ, R103 ;  /* 0x000000ffff150224 */ /* 0x000fe200078e0067 */
[----:B------:R-:W-:Y:S02]  /*8400*/  PRMT R16, RZ, 0x7610, R16 ;  /* 0x00007610ff107816 */ /* 0x000fe40000000010 */
[----:B0-----:R-:W-:-:S06]  /*8410*/  PRMT R5, RZ, 0x7610, R5 ;  /* 0x00007610ff057816 */ /* 0x001fcc0000000005 */
        /* <DEDUP_REMOVED lines=12> */
[----:B------:R0:W5:Y:S02]  /*84e0*/  @P0 LDG.E.U16 R8, desc[UR20][R20.64] ;  /* 0x0000001414080981 */ /* 0x000164000c1e1500 */
[----:B0-----:R-:W-:Y:S02]  /*84f0*/  @P0 IMAD.MOV.U32 R20, RZ, RZ, R116 ;  /* 0x000000ffff140224 */ /* 0x001fe400078e0074 */
[----:B------:R-:W-:-:S05]  /*8500*/  @P0 IMAD.MOV.U32 R21, RZ, RZ, R117 ;  /* 0x000000ffff150224 */ /* 0x000fca00078e0075 */
[----:B------:R0:W5:Y:S01]  /*8510*/  @P0 LDG.E.U16 R4, desc[UR20][R20.64] ;  /* 0x0000001414040981 */ /* 0x000162000c1e1500 */
[----:B------:R-:W-:-:S04]  /*8520*/  SHF.R.S32.HI R3, RZ, 0x7, R122 ;  /* 0x00000007ff037819 */ /* 0x000fc8000001147a */
[----:B------:R-:W-:-:S04]  /*8530*/  SGXT R3, R3, 0x1 ;  /* 0x000000010303781a */ /* 0x000fc80000000200 */
[----:B------:R-:W-:Y:S01]  /*8540*/  LOP3.LUT R3, R3, 0x90, RZ, 0xc0, !PT ;  /* 0x0000009003037812 */ /* 0x000fe200078ec0ff */
[----:B0-----:R-:W-:-:S05]  /*8550*/  IMAD.SHL.U32 R20, R122, 0x2, RZ ;  /* 0x000000027a147824 */ /* 0x001fca00078e00ff */
[----:B------:R-:W-:Y:S01]  /*8560*/  LOP3.LUT R3, R3, 0x7e, R20, 0x78, !PT ;  /* 0x0000007e03037812 */ /* 0x000fe200078e7814 */
[----:B------:R-:W-:Y:S01]  /*8570*/  IMAD.SHL.U32 R20, R122, 0x40, RZ ;  /* 0x000000407a147824 */ /* 0x000fe200078e00ff */
[----:B------:R-:W-:-:S04]  /*8580*/  SHF.R.U32.HI R22, RZ, 0x5, R122 ;  /* 0x00000005ff167819 */ /* 0x000fc8000001167a */
[----:B------:R-:W-:Y:S02]  /*8590*/  LOP3.LUT R3, R3, 0x1000, R20, 0xf8, !PT ;  /* 0x0000100003037812 */ /* 0x000fe400078ef814 */
[----:B------:R-:W-:Y:S02]  /*85a0*/  ISETP.NE.U32.AND P0, PT, R22, RZ, PT ;  /* 0x000000ff1600720c */ /* 0x000fe40003f05070 */
[C---:B------:R-:W-:Y:S02]  /*85b0*/  LOP3.LUT R22, R3.reuse, 0x20, RZ, 0x3c, !PT ;  /* 0x0000002003167812 */ /* 0x040fe400078e3cff */
[----:B------:R-:W-:Y:S02]  /*85c0*/  LOP3.LUT R21, R3, 0x40, RZ, 0x3c, !PT ;  /* 0x0000004003157812 */ /* 0x000fe400078e3cff */
[----:B------:R-:W-:Y:S01]  /*85d0*/  SHF.R.S32.HI R20, RZ, 0x1f, R71 ;  /* 0x0000001fff147819 */ /* 0x000fe20000011447 */
[----:B------:R-:W-:-:S03]  /*85e0*/  UIADD3 UR10, UPT, UPT, UR4, 0x2000, URZ ;  /* 0x00002000040a7890 */ /* 0x000fc6000fffe0ff */
[----:B------:R-:W-:Y:S01]  /*85f0*/  LEA.HI R20, R20, R71, RZ, 0x7 ;  /* 0x0000004714147211 */ /* 0x000fe200078f38ff */
[----:B------:R-:W-:Y:S01]  /*8600*/  USHF.R.U32.HI UR10, URZ, 0x4, UR10 ;  /* 0x00000004ff0a7899 */ /* 0x000fe2000801160a */
[----:B------:R-:W-:Y:S01]  /*8610*/  ISETP.LT.OR P2, PT, R71, 0x80, P0 ;  /* 0x000000804700780c */ /* 0x000fe20000741670 */
[----:B--2---:R-:W-:Y:S04]  /*8620*/  STS.U16 [R3+UR4], R19 ;  /* 0x0000001303007988 */ /* 0x004fe80008000404 */
[----:B---3--:R-:W-:Y:S04]  /*8630*/  STS.U16 [R3+UR4+0x400], R15 ;  /* 0x0004000f03007988 */ /* 0x008fe80008000404 */
[----:B----4-:R-:W-:Y:S04]  /*8640*/  STS.U16 [R3+UR4+0x800], R11 ;  /* 0x0008000b03007988 */ /* 0x010fe80008000404 */
[----:B-----5:R0:W-:Y:S02]  /*8650*/  STS.U16 [R3+UR4+0xc00], R7 ;  /* 0x000c000703007988 */ /* 0x0201e40008000404 */
[----:B0-----:R-:W-:-:S02]  /*8660*/  LOP3.LUT R7, R3, 0x60, RZ, 0x3c, !PT ;  /* 0x0000006003077812 */ /* 0x001fc400078e3cff */
[----:B------:R-:W-:Y:S04]  /*8670*/  STS.U16 [R22+UR4+0x100], R18 ;  /* 0x0001001216007988 */ /* 0x000fe80008000404 */
[----:B------:R-:W-:Y:S04]  /*8680*/  STS.U16 [R22+UR4+0x500], R14 ;  /* 0x0005000e16007988 */ /* 0x000fe80008000404 */
[----:B------:R-:W-:Y:S04]  /*8690*/  STS.U16 [R22+UR4+0x900], R10 ;  /* 0x0009000a16007988 */ /* 0x000fe80008000404 */
[----:B------:R-:W-:Y:S04]  /*86a0*/  STS.U16 [R22+UR4+0xd00], R6 ;  /* 0x000d000616007988 */ /* 0x000fe80008000404 */
[----:B------:R-:W-:Y:S04]  /*86b0*/  STS.U16 [R21+UR4+0x200], R17 ;  /* 0x0002001115007988 */ /* 0x000fe80008000404 */
[----:B------:R-:W-:Y:S04]  /*86c0*/  STS.U16 [R21+UR4+0x600], R13 ;  /* 0x0006000d15007988 */ /* 0x000fe80008000404 */
[----:B------:R-:W-:Y:S04]  /*86d0*/  STS.U16 [R21+UR4+0xa00], R9 ;  /* 0x000a000915007988 */ /* 0x000fe80008000404 */
[----:B------:R0:W-:Y:S04]  /*86e0*/  STS.U16 [R21+UR4+0xe00], R5 ;  /* 0x000e000515007988 */ /* 0x0001e80008000404 */
[----:B------:R-:W-:Y:S01]  /*86f0*/  STS.U16 [R7+UR4+0x300], R16 ;  /* 0x0003001007007988 */ /* 0x000fe20008000404 */
[----:B0-----:R-:W-:-:S03]  /*8700*/  SHF.R.S32.HI R5, RZ, 0x7, R20 ;  /* 0x00000007ff057819 */ /* 0x001fc60000011414 */
[----:B------:R-:W-:Y:S04]  /*8710*/  STS.U16 [R7+UR4+0x700], R12 ;  /* 0x0007000c07007988 */ /* 0x000fe80008000404 */
[----:B------:R-:W-:Y:S04]  /*8720*/  STS.U16 [R7+UR4+0xb00], R8 ;  /* 0x000b000807007988 */ /* 0x000fe80008000404 */
[----:B------:R0:W-:Y:S01]  /*8730*/  STS.U16 [R7+UR4+0xf00], R4 ;  /* 0x000f000407007988 */ /* 0x0001e20008000404 */
[----:B------:R1:W-:Y:S06]  /*8740*/  MEMBAR.ALL.CTA ;  /* 0x0000000000007992 */ /* 0x0003ec0000008000 */
[----:B-1----:R-:W1:Y:S01]  /*8750*/  FENCE.VIEW.ASYNC.S ;  /* 0x00000000000073c6 */ /* 0x002e620000000000 */
[----:B------:R-:W-:Y:S01]  /*8760*/  USGXT.U32 UR10, UR10, 0xe ;  /* 0x0000000e0a0a789a */ /* 0x000fe20008000000 */
[----:B------:R-:W-:Y:S01]  /*8770*/  VIMNMX R5, PT, PT, R5, 0x1, !PT ;  /* 0x0000000105057848 */ /* 0x000fe20007fe0100 */
[----:B------:R-:W-:-:S02]  /*8780*/  UMOV UR12, URZ ;  /* 0x000000ff000c7c82 */ /* 0x000fc40008000000 */
[----:B------:R-:W-:Y:S02]  /*8790*/  UIADD3 UR11, UP1, UPT, UR10, 0x2, URZ ;  /* 0x000000020a0b7890 */ /* 0x000fe4000ff3e0ff */
[----:B0-----:R-:W-:Y:S02]  /*87a0*/  VIADD R4, R5, 0xffffffff ;  /* 0xffffffff05047836 */ /* 0x001fe40000000000 */
[----:B------:R-:W-:Y:S01]  /*87b0*/  UIADD3.X UR12, UPT, UPT, UR12, 0x40004040, URZ, UP1, !UPT ;  /* 0x400040400c0c7890 */ /* 0x000fe20008ffe4ff */
[----:B------:R-:W-:Y:S01]  /*87c0*/  IMAD.SHL.U32 R70, R69, 0x80, RZ ;  /* 0x0000008045467824 */ /* 0x000fe200078e00ff */
[----:B-1----:R-:W-:Y:S01]  /*87d0*/  BAR.SYNC.DEFER_BLOCKING 0x0 ;  /* 0x0000000000007b1d */ /* 0x002fe20000010000 */
[----:B------:R-:W-:-:S05]  /*87e0*/  ISETP.NE.U32.AND P3, PT, R4, RZ, PT ;  /* 0x000000ff0400720c */ /* 0x000fca0003f65070 */
[----:B------:R-:W-:Y:S08]  /*87f0*/  @P2 BRA `(.L_x_7) ;  /* 0x0000000400642947 */ /* 0x000ff00003800000 */
[----:B------:R-:W-:Y:S01]  /*8800*/  USHF.R.U32.HI UR46, URZ, 0x4, UR4 ;  /* 0x00000004ff2e7899 */ /* 0x000fe20008011604 */
[----:B------:R-:W-:Y:S01]  /*8810*/  MOV.SPILL R5, UR11 ;  /* 0x0000000b00057c02 */ /* 0x000fe20009000f00 */
[----:B------:R-:W-:Y:S01]  /*8820*/  UMOV UR14, URZ ;  /* 0x000000ff000e7c82 */ /* 0x000fe20008000000 */
[----:B------:R-:W-:Y:S01]  /*8830*/  UIADD3 UR76, UPT, UPT, UR5, 0x48, URZ ;  /* 0x00000048054c7890 */ /* 0x000fe2000fffe0ff */
[----:B------:R-:W-:Y:S01]  /*8840*/  MOV.SPILL R4, UR10 ;  /* 0x0000000a00047c02 */ /* 0x000fe20009000f00 */
[----:B------:R-:W-:Y:S02]  /*8850*/  USGXT.U32 UR46, UR46, 0xe ;  /* 0x0000000e2e2e789a */ /* 0x000fe40008000000 */
[----:B------:R-:W-:Y:S02]  /*8860*/  UIADD3 UR75, UPT, UPT, UR5, 0x50, URZ ;  /* 0x00000050054b7890 */ /* 0x000fe4000fffe0ff */
[----:B------:R-:W-:Y:S01]  /*8870*/  UIADD3 UR50, UP1, UPT, UR46, 0x2, URZ ;  /* 0x000000022e327890 */ /* 0x000fe2000ff3e0ff */
[----:B------:R-:W-:Y:S01]  /*8880*/  UMOV UR34, 0x0 ;  /* 0x0000000000227882 */ /* 0x000fe20000000000 */
[----:B------:R-:W-:-:S02]  /*8890*/  UMOV UR35, 0x8080490 ;  /* 0x0808049000237882 */ /* 0x000fc40000000000 */
[----:B------:R-:W-:Y:S01]  /*88a0*/  UIADD3.X UR51, UPT, UPT, UR14, 0x40004040, URZ, UP1, !UPT ;  /* 0x400040400e337890 */ /* 0x000fe20008ffe4ff */
[----:B------:R-:W-:Y:S01]  /*88b0*/  UMOV UR47, 0x40004040 ;  /* 0x40004040002f7882 */ /* 0x000fe20000000000 */
[----:B------:R-:W-:Y:S02]  /*88c0*/  UMOV UR32, 0x0 ;  /* 0x0000000000207882 */ /* 0x000fe40000000000 */
[----:B------:R-:W-:Y:S01]  /*88d0*/  UIADD3.64 UR56, UPT, UPT, UR50, 0x2, URZ ;  /* 0x0000000232387897 */ /* 0x000fe2000fffe0ff */
[----:B------:R0:W-:Y:S01]  /*88e0*/  UTCHMMA tmem[UR8], gdesc[UR46], tmem[UR5], tmem[UR34], idesc[UR35], !UPT ;  /* 0x00ff222e080079ea */ /* 0x0001e2000f800005 */
[----:B------:R-:W-:Y:S01]  /*88f0*/  UMOV UR33, 0x8080490 ;  /* 0x0808049000217882 */ /* 0x000fe20000000000 */
[----:B------:R-:W-:Y:S02]  /*8900*/  UIADD3 UR13, UPT, UPT, UR5, 0x58, URZ ;  /* 0x00000058050d7890 */ /* 0x000fe4000fffe0ff */
[----:B------:R-:W-:Y:S02]  /*8910*/  UIADD3.64 UR58, UPT, UPT, UR50, 0x4, URZ ;  /* 0x00000004323a7897 */ /* 0x000fe4000fffe0ff */
[----:B------:R1:W-:Y:S01]  /*8920*/  UTCHMMA tmem[UR76], gdesc[UR50], tmem[UR5], tmem[UR32], idesc[UR33], UPT ;  /* 0x00ff20324c0079ea */ /* 0x0003e2000b800005 */
[----:B------:R-:W-:Y:S01]  /*8930*/  UMOV UR26, 0x0 ;  /* 0x00000000001a7882 */ /* 0x000fe20000000000 */
[----:B------:R-:W-:Y:S01]  /*8940*/  UMOV UR27, 0x8080490 ;  /* 0x08080490001b7882 */ /* 0x000fe20000000000 */
[----:B------:R-:W-:-:S02]  /*8950*/  UIADD3 UR74, UPT, UPT, UR5, 0x60, URZ ;  /* 0x00000060054a7890 */ /* 0x000fc4000fffe0ff */
[----:B------:R2:W-:Y:S01]  /*8960*/  UTCHMMA tmem[UR75], gdesc[UR56], tmem[UR5], tmem[UR26], idesc[UR27], UPT ;  /* 0x00ff1a384b0079ea */ /* 0x0005e2000b800005 */
[----:B------:R-:W-:Y:S02]  /*8970*/  UIADD3.64 UR60, UPT, UPT, UR50, 0xfe, URZ ;  /* 0x000000fe323c7897 */ /* 0x000fe4000fffe0ff */
[----:B------:R-:W-:Y:S02]  /*8980*/  UIADD3 UR73, UPT, UPT, UR5, 0x68, URZ ;  /* 0x0000006805497890 */ /* 0x000fe4000fffe0ff */
[----:B0-----:R-:W-:Y:S02]  /*8990*/  UIADD3.64 UR34, UPT, UPT, UR50, 0x100, URZ ;  /* 0x0000010032227897 */ /* 0x001fe4000fffe0ff */
[----:B------:R-:W-:Y:S02]  /*89a0*/  UIADD3 UR72, UPT, UPT, UR5, 0x70, URZ ;  /* 0x0000007005487890 */ /* 0x000fe4000fffe0ff */
[----:B-1----:R-:W-:Y:S02]  /*89b0*/  UIADD3.64 UR32, UPT, UPT, UR50, 0x102, URZ ;  /* 0x0000010232207897 */ /* 0x002fe4000fffe0ff */
[----:B------:R-:W-:-:S02]  /*89c0*/  UIADD3 UR71, UPT, UPT, UR5, 0x78, URZ ;  /* 0x0000007805477890 */ /* 0x000fc4000fffe0ff */
[----:B--2---:R-:W-:Y:S02]  /*89d0*/  UIADD3.64 UR26, UPT, UPT, UR50, 0x104, URZ ;  /* 0x00000104321a7897 */ /* 0x004fe4000fffe0ff */
[----:B------:R-:W-:Y:S02]  /*89e0*/  UIADD3 UR70, UPT, UPT, UR5, 0x20, URZ ;  /* 0x0000002005467890 */ /* 0x000fe4000fffe0ff */
[----:B------:R-:W-:Y:S02]  /*89f0*/  UIADD3 UR69, UPT, UPT, UR5, 0x80, URZ ;  /* 0x0000008005457890 */ /* 0x000fe4000fffe0ff */
[----:B------:R-:W-:Y:S02]  /*8a00*/  UIADD3 UR68, UPT, UPT, UR5, 0x20, URZ ;  /* 0x0000002005447890 */ /* 0x000fe4000fffe0ff */
[----:B------:R-:W-:Y:S01]  /*8a10*/  UIADD3 UR67, UPT, UPT, UR5, 0x88, URZ ;  /* 0x0000008805437890 */ /* 0x000fe2000fffe0ff */
[----:B------:R-:W-:Y:S01]  /*8a20*/  UMOV UR24, 0x0 ;  /* 0x0000000000187882 */ /* 0x000fe20000000000 */
[----:B------:R-:W-:Y:S01]  /*8a30*/  UMOV UR25, 0x8080490 ;  /* 0x0808049000197882 */ /* 0x000fe20000000000 */
[----:B------:R-:W-:-:S02]  /*8a40*/  UIADD3 UR66, UPT, UPT, UR5, 0x20, URZ ;  /* 0x0000002005427890 */ /* 0x000fc4000fffe0ff */
[----:B------:R0:W-:Y:S01]  /*8a50*/  UTCHMMA tmem[UR13], gdesc[UR58], tmem[UR5], tmem[UR24], idesc[UR25], UPT ;  /* 0x00ff183a0d0079ea */ /* 0x0001e2000b800005 */
[----:B------:R-:W-:Y:S01]  /*8a60*/  UIADD3 UR65, UPT, UPT, UR5, 0x90, URZ ;  /* 0x0000009005417890 */ /* 0x000fe2000fffe0ff */
[----:B------:R-:W-:Y:S01]  /*8a70*/  UMOV UR22, 0x0 ;  /* 0x0000000000167882 */ /* 0x000fe20000000000 */
[----:B------:R-:W-:Y:S01]  /*8a80*/  UMOV UR23, 0x8080490 ;  /* 0x0808049000177882 */ /* 0x000fe20000000000 */
[----:B------:R-:W-:Y:S02]  /*8a90*/  UIADD3 UR64, UPT, UPT, UR5, 0x20, URZ ;  /* 0x0000002005407890 */ /* 0x000fe4000fffe0ff */
[----:B------:R1:W-:Y:S01]  /*8aa0*/  UTCHMMA tmem[UR74], gdesc[UR60], tmem[UR5], tmem[UR22], idesc[UR23], UPT ;  /* 0x00ff163c4a0079ea */ /* 0x0003e2000b800005 */
        /* <DEDUP_REMOVED lines=18> */
[----:B------:R-:W-:Y:S01]  /*8bd0*/  UIADD3 UR14, UPT, UPT, UR5, 0x20, URZ ;  /* 0x00000020050e7890 */ /* 0x000fe2000fffe0ff */
[----:B------:R1:W-:Y:S01]  /*8be0*/  UTCHMMA tmem[UR69], gdesc[UR46], tmem[UR70], tmem[UR36], idesc[UR37], !UPT ;  /* 0x00ff242e450079ea */ /* 0x0003e2000f800046 */
[----:B------:R-:W-:Y:S01]  /*8bf0*/  UIADD3 UR77, UPT, UPT, UR5, 0xb8, URZ ;  /* 0x000000b8054d7890 */ /* 0x000fe2000fffe0ff */
[----:B------:R-:W-:Y:S01]  /*8c00*/  UMOV UR44, 0x0 ;  /* 0x00000000002c7882 */ /* 0x000fe20000000000 */
[----:B------:R-:W-:Y:S01]  /*8c10*/  UMOV UR45, 0x8080490 ;  /* 0x08080490002d7882 */ /* 0x000fe20000000000 */
[----:B------:R-:W-:Y:S01]  /*8c20*/  UMOV UR40, 0x0 ;  /* 0x0000000000287882 */ /* 0x000fe20000000000 */
[----:B------:R-:W-:Y:S01]  /*8c30*/  UMOV UR41, 0x8080490 ;  /* 0x0808049000297882 */ /* 0x000fe20000000000 */
[----:B------:R-:W-:Y:S01]  /*8c40*/  UMOV UR38, 0x0 ;  /* 0x0000000000267882 */ /* 0x000fe20000000000 */
[----:B------:R-:W-:Y:S01]  /*8c50*/  UMOV UR39, 0x8080490 ;  /* 0x0808049000277882 */ /* 0x000fe20000000000 */
[----:B------:R1:W-:Y:S01]  /*8c60*/  UTCHMMA tmem[UR67], gdesc[UR50], tmem[UR68], tmem[UR44], idesc[UR45], UPT ;  /* 0x00ff2c32430079ea */ /* 0x0003e2000b800044 */
        /* <DEDUP_REMOVED lines=8> */
[----:B------:R-:W-:Y:S01]  /*8cf0*/  UMOV UR10, UR7 ;  /* 0x00000007000a7c82 */ /* 0x000fe20008000000 */
[----:B------:R-:W-:Y:S01]  /*8d00*/  UMOV UR11, URZ ;  /* 0x000000ff000b7c82 */ /* 0x000fe20008000000 */
[----:B------:R1:W-:Y:S01]  /*8d10*/  UTCHMMA tmem[UR19], gdesc[UR60], tmem[UR62], tmem[UR48], idesc[UR49], UPT ;  /* 0x00ff303c130079ea */ /* 0x0003e2000b80003e */
[----:B------:R1:W-:Y:S01]  /*8d20*/  UTCHMMA tmem[UR17], gdesc[UR34], tmem[UR18], tmem[UR52], idesc[UR53], UPT ;  /* 0x00ff3422110079ea */ /* 0x0003e2000b800012 */
[----:B0-----:R-:W-:Y:S01]  /*8d30*/  UMOV UR13, UR10 ;  /* 0x0000000a000d7c82 */ /* 0x001fe20008000000 */
[----:B------:R1:W-:Y:S01]  /*8d40*/  UTCHMMA tmem[UR15], gdesc[UR32], tmem[UR16], tmem[UR54], idesc[UR55], UPT ;  /* 0x00ff36200f0079ea */ /* 0x0003e2000b800010 */
[----:B------:R1:W-:Y:S01]  /*8d50*/  UTCHMMA tmem[UR77], gdesc[UR26], tmem[UR14], tmem[UR24], idesc[UR25], UPT ;  /* 0x00ff181a4d0079ea */ /* 0x0003e2000b80000e */
[----:B------:R1:W-:Y:S01]  /*8d60*/  UTCBAR [UR13], URZ ;  /* 0x000000ff0d0073e9 */ /* 0x0003e200080000ff */
[----:B------:R-:W-:-:S02]  /*8d70*/  R2UR.FILL UR11, R5 ;  /* 0x00000000050b72ca */ /* 0x000fc400004e0000 */
[----:B------:R-:W-:-:S15]  /*8d80*/  R2UR.FILL UR10, R4 ;  /* 0x00000000040a72ca */ /* 0x000fde00004e0000 */
.L_x_7:
[----:B-1----:R-:W-:Y:S01]  /*8d90*/  UMOV UR14, URZ ;  /* 0x000000ff000e7c82 */ /* 0x002fe20008000000 */
[----:B------:R-:W-:Y:S01]  /*8da0*/  UMOV UR22, UR11 ;  /* 0x0000000b00167c82 */ /* 0x000fe20008000000 */
[----:B------:R-:W-:Y:S01]  /*8db0*/  UMOV UR23, UR12 ;  /* 0x0000000c00177c82 */ /* 0x000fe20008000000 */
[----:B------:R-:W-:Y:S02]  /*8dc0*/  IMAD.SHL.U32 R72, R68, 0x80, RZ ;  /* 0x0000008044487824 */ /* 0x000fe400078e00ff */
[----:B------:R-:W-:Y:S01]  /*8dd0*/  IMAD.MOV.U32 R68, RZ, RZ, RZ ;  /* 0x000000ffff447224 */ /* 0x000fe200078e00ff */
[----:B------:R-:W-:Y:S06]  /*8de0*/  @!P3 BRA `(.L_x_8) ;  /* 0x00000074000cb947 */ /* 0x000fec0003800000 */
[----:B------:R-:W-:Y:S01]  /*8df0*/  SHF.R.S32.HI R69, RZ, 0x1f, R70 ;  /* 0x0000001fff457819 */ /* 0x000fe20000011446 */
[----:B------:R-:W-:Y:S01]  /*8e00*/  UIADD3.64 UR24, UPT, UPT, UR22, 0x2, URZ ;  /* 0x0000000216187897 */ /* 0x000fe2000fffe0ff */
[----:B------:R-:W-:Y:S01]  /*8e10*/  SHF.R.S32.HI R71, RZ, 0x1f, R72 ;  /* 0x0000001fff477819 */ /* 0x000fe20000011448 */
[----:B------:R-:W-:Y:S01]  /*8e20*/  UIADD3.64 UR26, UPT, UPT, UR22, 0x4, URZ ;  /* 0x00000004161a7897 */ /* 0x000fe2000fffe0ff */
[C---:B------:R-:W-:Y:S01]  /*8e30*/  SHF.L.U64.HI R69, R70.reuse, 0x1, R69 ;  /* 0x0000000146457819 */ /* 0x040fe20000010245 */
[----:B------:R-:W-:Y:S01]  /*8e40*/  IMAD.SHL.U32 R70, R70, 0x2, RZ ;  /* 0x0000000246467824 */ /* 0x000fe200078e00ff */
[C---:B------:R-:W-:Y:S01]  /*8e50*/  SHF.L.U64.HI R71, R72.reuse, 0x1, R71 ;  /* 0x0000000148477819 */ /* 0x040fe20000010247 */
[----:B------:R-:W-:Y:S01]  /*8e60*/  IMAD.SHL.U32 R72, R72, 0x2, RZ ;  /* 0x0000000248487824 */ /* 0x000fe200078e00ff */
[----:B------:R-:W-:Y:S02]  /*8e70*/  UIADD3.64 UR28, UPT, UPT, UR22, 0xfe, URZ ;  /* 0x000000fe161c7897 */ /* 0x000fe4000fffe0ff */
[----:B------:R-:W-:Y:S01]  /*8e80*/  UIADD3.64 UR30, UPT, UPT, UR22, 0x100, URZ ;  /* 0x00000100161e7897 */ /* 0x000fe2000fffe0ff */
[----:B------:R-:W0:Y:S01]  /*8e90*/  LDCU UR12, c[0x0][0x3a0] ;  /* 0x00007400ff0c77ac */ /* 0x000e220008000800 */
[----:B------:R-:W-:-:S02]  /*8ea0*/  UIADD3.64 UR32, UPT, UPT, UR22, 0x102, URZ ;  /* 0x0000010216207897 */ /* 0x000fc4000fffe0ff */
[----:B------:R-:W-:Y:S01]  /*8eb0*/  UIADD3.64 UR34, UPT, UPT, UR22, 0x104, URZ ;  /* 0x0000010416227897 */ /* 0x000fe2000fffe0ff */
[----:B------:R-:W-:Y:S01]  /*8ec0*/  UMOV UR13, 0x1 ;  /* 0x00000001000d7882 */ /* 0x000fe20000000000 */
[----:B------:R-:W-:Y:S01]  /*8ed0*/  UMOV UR11, URZ ;  /* 0x000000ff000b7c82 */ /* 0x000fe20008000000 */
[----:B------:R-:W-:Y:S01]  /*8ee0*/  UMOV UR36, UR10 ;  /* 0x0000000a00247c82 */ /* 0x000fe20008000000 */
[----:B------:R-:W-:-:S08]  /*8ef0*/  UMOV UR37, 0x40004040 ;  /* 0x4000404000257882 */ /* 0x000fd00000000000 */
.L_x_11:
[----:B------:R-:W1:Y:S01]  /*8f00*/  LDC R56, c[0x0][0x3a0] ;  /* 0x0000e800ff387b82 */ /* 0x000e620000000800 */
[----:B------:R2:W-:Y:S01]  /*8f10*/  STL [R1+0x514], R59 ;  /* 0x0005143b01007387 */ /* 0x0005e20000100800 */
[----:B------:R-:W-:-:S03]  /*8f20*/  VIADD R68, R68, 0x1 ;  /* 0x0000000144447836 */ /* 0x000fc60000000000 */
[----:B--2---:R-:W2:Y:S04]  /*8f30*/  LDL.LU R59, [R1+0x5c] ;  /* 0x00005c00013b7983 */ /* 0x004ea80000300800 */
[----:B------:R3:W-:Y:S04]  /*8f40*/  STL [R1+0x510], R81 ;  /* 0x0005105101007387 */ /* 0x0007e80000100800 */
[----:B---3--:R-:W3:Y:S04]  /*8f50*/  LDL.LU R81, [R1+0x54] ;  /* 0x0000540001517983 */ /* 0x008ee80000300800 */
[----:B------:R-:W-:Y:S01]  /*8f60*/  STL [R1+0x50c], R60 ;  /* 0x00050c3c01007387 */ /* 0x000fe20000100800 */
[----:B-1----:R-:W-:-:S03]  /*8f70*/  IMAD R56, R68, -0x80, R56 ;  /* 0xffffff8044387824 */ /* 0x002fc600078e0238 */
[----:B------:R1:W-:Y:S02]  /*8f80*/  STL [R1+0x508], R80 ;  /* 0x0005085001007387 */ /* 0x0003e40000100800 */
[----:B------:R-:W-:Y:S02]  /*8f90*/  ISETP.GT.AND P3, PT, R56, RZ, PT ;  /* 0x000000ff3800720c */ /* 0x000fe40003f64270 */
[----:B-1----:R-:W4:Y:S04]  /*8fa0*/  LDL.LU R80, [R1+0x4c] ;  /* 0x00004c0001507983 */ /* 0x002f280000300800 */
[----:B------:R-:W-:Y:S04]  /*8fb0*/  STL [R1+0x504], R61 ;  /* 0x0005043d01007387 */ /* 0x000fe80000100800 */
[----:B------:R-:W-:Y:S04]  /*8fc0*/  STL [R1+0x500], R79 ;  /* 0x0005004f01007387 */ /* 0x000fe80000100800 */
[----:B------:R1:W-:Y:S01]  /*8fd0*/  STL [R1+0x4fc], R62 ;  /* 0x0004fc3e01007387 */ /* 0x0003e20000100800 */
[----:B------:R-:W-:-:S03]  /*8fe0*/  IADD3 R2, P2, PT, R2, R72, RZ ;  /* 0x0000004802027210 */ /* 0x000fc60007f5e0ff */
[----:B-1----:R-:W2:Y:S04]  /*8ff0*/  LDL.LU R62, [R1+0x48] ;  /* 0x00004800013e7983 */ /* 0x002ea80000300800 */
[----:B------:R-:W-:Y:S04]  /*9000*/  STL [R1+0x4f8], R78 ;  /* 0x0004f84e01007387 */ /* 0x000fe80000100800 */
[----:B------:R-:W-:Y:S04]  /*9010*/  STL [R1+0x4f4], R63 ;  /* 0x0004f43f01007387 */ /* 0x000fe80000100800 */
[----:B------:R1:W-:Y:S01]  /*9020*/  STL [R1+0x4f0], R77 ;  /* 0x0004f04d01007387 */ /* 0x0003e20000100800 */
[----:B------:R-:W-:-:S03]  /*9030*/  IMAD.X R0, R0, 0x1, R71, P2 ;  /* 0x0000000100007824 */ /* 0x000fc600010e0647 */
[----:B-1----:R-:W2:Y:S04]  /*9040*/  LDL.LU R77, [R1+0x44] ;  /* 0x00004400014d7983 */ /* 0x002ea80000300800 */
[----:B------:R-:W-:Y:S04]  /*9050*/  STL [R1+0x4ec], R64 ;  /* 0x0004ec4001007387 */ /* 0x000fe80000100800 */
[----:B------:R-:W-:Y:S04]  /*9060*/  STL [R1+0x4e8], R76 ;  /* 0x0004e84c01007387 */ /* 0x000fe80000100800 */
[----:B------:R-:W-:Y:S04]  /*9070*/  STL [R1+0x4e4], R65 ;  /* 0x0004e44101007387 */ /* 0x000fe80000100800 */
[----:B------:R-:W-:Y:S04]  /*9080*/  STL [R1+0x4e0], R75 ;  /* 0x0004e04b01007387 */ /* 0x000fe80000100800 */
[----:B------:R-:W-:Y:S04]  /*9090*/  STL [R1+0x4dc], R66 ;  /* 0x0004dc4201007387 */ /* 0x000fe80000100800 */
[----:B------:R1:W-:Y:S01]  /*90a0*/  STL [R1+0x4d8], R74 ;  /* 0x0004d84a01007387 */ /* 0x0003e20000100800 */
[----:B------:R-:W-:Y:S01]  /*90b0*/  PRMT R57, RZ, 0x7610, R57 ;  /* 0x00007610ff397816 */ /* 0x000fe20000000039 */
[----:B------:R-:W-:-:S02]  /*90c0*/  @P3 IMAD.MOV.U32 R4, RZ, RZ, R2 ;  /* 0x000000ffff043224 */ /* 0x000fc400078e0002 */
[----:B------:R-:W-:-:S05]  /*90d0*/  @P3 IMAD.MOV.U32 R5, RZ, RZ, R0 ;  /* 0x000000ffff053224 */ /* 0x000fca00078e0000 */
[----:B------:R0:W3:Y:S04]  /*90e0*/  @P3 LDG.E.U16 R57, desc[UR20][R4.64] ;  /* 0x0000001404393981 */ /* 0x0000e8000c1e1500 */
[----:B-1----:R-:W3:Y:S04]  /*90f0*/  LDL.LU R74, [R1+0x40] ;  /* 0x00004000014a7983 */ /* 0x002ee80000300800 */
[----:B------:R-:W-:Y:S04]  /*9100*/  STL [R1+0x4d4], R67 ;  /* 0x0004d44301007387 */ /* 0x000fe80000100800 */
[----:B------:R-:W-:Y:S04]  /*9110*/  STL [R1+0x4d0], R73 ;  /* 0x0004d04901007387 */ /* 0x000fe80000100800 */
[----:B------:R-:W-:Y:S04]  /*9120*/  STL [R1+0x4cc], R70 ;  /* 0x0004cc4601007387 */ /* 0x000fe80000100800 */
[----:B------:R-:W-:Y:S04]  /*9130*/  STL [R1+0x4c8], R69 ;  /* 0x0004c84501007387 */ /* 0x000fe80000100800 */
[----:B------:R1:W-:Y:S04]  /*9140*/  STL [R1+0x4c4], R3 ;  /* 0x0004c40301007387 */ /* 0x0003e80000100800 */
[----:B-1----:R-:W4:Y:S01]  /*9150*/  LDL.LU R3, [R1+0x3c] ;  /* 0x00003c0001037983 */ /* 0x002f220000300800 */
[----:B------:R-:W-:-:S02]  /*9160*/  ISETP.GT.AND P4, PT, R56, 0x1, PT ;  /* 0x000000013800780c */ /* 0x000fc40003f84270 */
[C---:B------:R-:W-:Y:S01]  /*9170*/  ISETP.GT.AND P2, PT, R56.reuse, 0x2, PT ;  /* 0x000000023800780c */ /* 0x040fe20003f44270 */
[----:B------:R-:W0:Y:S01]  /*9180*/  LDL.LU R5, [R1+0x38] ;  /* 0x0000380001057983 */ /* 0x000e220000300800 */
[----:B------:R-:W-:Y:S02]  /*9190*/  PRMT R83, RZ, 0x7610, R83 ;  /* 0x00007610ff537816 */ /* 0x000fe40000000053 */
[----:B------:R-:W-:Y:S02]  /*91a0*/  ISETP.GT.AND P3, PT, R56, 0x3, PT ;  /* 0x000000033800780c */ /* 0x000fe40003f64270 */
[----:B------:R-:W-:Y:S02]  /*91b0*/  PRMT R54, RZ, 0x7610, R54 ;  /* 0x00007610ff367816 */ /* 0x000fe40000000036 */
[----:B------:R-:W-:Y:S02]  /*91c0*/  PRMT R55, RZ, 0x7610, R55 ;  /* 0x00007610ff377816 */ /* 0x000fe40000000037 */
[----:B--2---:R-:W-:-:S05]  /*91d0*/  IADD3 R77, P5, PT, R77, R72, RZ ;  /* 0x000000484d4d7210 */ /* 0x004fca0007fbe0ff */
[----:B---3--:R-:W-:Y:S01]  /*91e0*/  IMAD.X R74, R74, 0x1, R71, P5 ;  /* 0x000000014a4a7824 */ /* 0x008fe200028e0647 */
[----:B----4-:R-:W-:-:S05]  /*91f0*/  IADD3 R80, P5, PT, R80, R72, RZ ;  /* 0x0000004850507210 */ /* 0x010fca0007fbe0ff */
[----:B------:R-:W-:Y:S01]  /*9200*/  IMAD.X R62, R62, 0x1, R71, P5 ;  /* 0x000000013e3e7824 */ /* 0x000fe200028e0647 */
[-C--:B------:R-:W-:Y:S02]  /*9210*/  IADD3 R59, P5, PT, R59, R72.reuse, RZ ;  /* 0x000000483b3b7210 */ /* 0x080fe40007fbe0ff */
[----:B------:R-:W-:-:S05]  /*9220*/  IADD3 R3, P6, PT, R3, R72, RZ ;  /* 0x0000004803037210 */ /* 0x000fca0007fde0ff */
[----:B0-----:R-:W-:Y:S02]  /*9230*/  IMAD.X R5, R5, 0x1, R71, P6 ;  /* 0x0000000105057824 */ /* 0x001fe400030e0647 */
[----:B------:R-:W-:Y:S01]  /*9240*/  @P4 IMAD.MOV.U32 R4, RZ, RZ, R3 ;  /* 0x000000ffff044224 */ /* 0x000fe200078e0003 */
[----:B------:R-:W-:Y:S04]  /*9250*/  STL [R1+0x3c], R3 ;  /* 0x00003c0301007387 */ /* 0x000fe80000100800 */
[----:B------:R-:W-:Y:S04]  /*9260*/  STL [R1+0x44], R77 ;  /* 0x0000444d01007387 */ /* 0x000fe80000100800 */
[----:B------:R0:W-:Y:S04]  /*9270*/  STL [R1+0x38], R5 ;  /* 0x0000380501007387 */ /* 0x0001e80000100800 */
[----:B------:R1:W2:Y:S01]  /*9280*/  @P4 LDG.E.U16 R83, desc[UR20][R4.64] ;  /* 0x0000001404534981 */ /* 0x0002a2000c1e1500 */
[----:B------:R-:W-:-:S03]  /*9290*/  IADD3 R81, P6, PT, R81, R72, RZ ;  /* 0x0000004851517210 */ /* 0x000fc60007fde0ff */
[----:B------:R3:W-:Y:S01]  /*92a0*/  STL [R1+0x40], R74 ;  /* 0x0000404a01007387 */ /* 0x0007e20000100800 */
[----:B-1----:R-:W-:Y:S02]  /*92b0*/  @P2 IMAD.MOV.U32 R4, RZ, RZ, R77 ;  /* 0x000000ffff042224 */ /* 0x002fe400078e004d */
[----:B0-----:R-:W-:Y:S01]  /*92c0*/  @P2 IMAD.MOV.U32 R5, RZ, RZ, R74 ;  /* 0x000000ffff052224 */ /* 0x001fe200078e004a */
[----:B------:R-:W4:Y:S04]  /*92d0*/  LDL.LU R77, [R1+0x58] ;  /* 0x00005800014d7983 */ /* 0x000f280000300800 */
[----:B------:R-:W2:Y:S04]  /*92e0*/  LDL.LU R3, [R1+0x64] ;  /* 0x0000640001037983 */ /* 0x000ea80000300800 */
[----:B------:R0:W-:Y:S04]  /*92f0*/  STL [R1+0x4c], R80 ;  /* 0x00004c5001007387 */ /* 0x0001e80000100800 */
[----:B------:R1:W5:Y:S04]  /*9300*/  @P2 LDG.E.U16 R54, desc[UR20][R4.64] ;  /* 0x0000001404362981 */ /* 0x000368000c1e1500 */
[----:B------:R0:W-:Y:S04]  /*9310*/  STL [R1+0x48], R62 ;  /* 0x0000483e01007387 */ /* 0x0001e80000100800 */
[----:B---3--:R-:W3:Y:S01]  /*9320*/  LDL.LU R74, [R1+0x60] ;  /* 0x00006000014a7983 */ /* 0x008ee20000300800 */
[----:B-1----:R-:W-:-:S02]  /*9330*/  @P3 IMAD.MOV.U32 R4, RZ, RZ, R80 ;  /* 0x000000ffff043224 */ /* 0x002fc400078e0050 */
[----:B------:R-:W-:Y:S01]  /*9340*/  @P3 IMAD.MOV.U32 R5, RZ, RZ, R62 ;  /* 0x000000ffff053224 */ /* 0x000fe200078e003e */
[----:B------:R-:W-:Y:S04]  /*9350*/  STL [R1+0x54], R81 ;  /* 0x0000545101007387 */ /* 0x000fe80000100800 */
[----:B0-----:R-:W3:Y:S04]  /*9360*/  LDL.LU R80, [R1+0x6c] ;  /* 0x00006c0001507983 */ /* 0x001ee80000300800 */
[----:B------:R-:W-:Y:S04]  /*9370*/  STL [R1+0x5c], R59 ;  /* 0x00005c3b01007387 */ /* 0x000fe80000100800 */
[----:B------:R-:W3:Y:S04]  /*9380*/  LDL.LU R62, [R1+0x74] ;  /* 0x00007400013e7983 */ /* 0x000ee80000300800 */
[----:B------:R0:W5:Y:S04]  /*9390*/  @P3 LDG.E.U16 R55, desc[UR20][R4.64] ;  /* 0x0000001404373981 */ /* 0x000168000c1e1500 */
[----:B------:R-:W3:Y:S01]  /*93a0*/  LDL.LU R5, [R1+0x50] ;  /* 0x0000500001057983 */ /* 0x000ee20000300800 */
[----:B------:R-:W-:-:S02]  /*93b0*/  ISETP.GT.AND P4, PT, R56, 0x4, PT ;  /* 0x000000043800780c */ /* 0x000fc40003f84270 */
[C---:B------:R-:W-:Y:S02]  /*93c0*/  ISETP.GT.AND P2, PT, R56.reuse, 0x5, PT ;  /* 0x000000053800780c */ /* 0x040fe40003f44270 */
[----:B------:R-:W-:Y:S02]  /*93d0*/  PRMT R6, RZ, 0x7610, R6 ;  /* 0x00007610ff067816 */ /* 0x000fe40000000006 */
[----:B------:R-:W-:Y:S02]  /*93e0*/  ISETP.GT.AND P3, PT, R56, 0x6, PT ;  /* 0x000000063800780c */ /* 0x000fe40003f64270 */
[----:B------:R-:W-:-:S05]  /*93f0*/  PRMT R53, RZ, 0x7610, R53 ;  /* 0x00007610ff357816 */ /* 0x000fca0000000035 */
[----:B0-----:R-:W-:Y:S01]  /*9400*/  @P4 IMAD.MOV.U32 R4, RZ, RZ, R81 ;  /* 0x000000ffff044224 */ /* 0x001fe200078e0051 */
[----:B------:R-:W-:Y:S01]  /*9410*/  PRMT R7, RZ, 0x7610, R7 ;  /* 0x00007610ff077816 */ /* 0x000fe20000000007 */
[----:B----4-:R-:W-:Y:S01]  /*9420*/  IMAD.X R77, R77, 0x1, R71, P5 ;  /* 0x000000014d4d7824 */ /* 0x010fe200028e0647 */
[----:B--2---:R-:W-:-:S05]  /*9430*/  IADD3 R3, P5, PT, R3, R72, RZ ;  /* 0x0000004803037210 */ /* 0x004fca0007fbe0ff */
[--C-:B---3--:R-:W-:Y:S01]  /*9440*/  IMAD.X R74, R74, 0x1, R71.reuse, P5 ;  /* 0x000000014a4a7824 */ /* 0x108fe200028e0647 */
[-C--:B------:R-:W-:Y:S01]  /*9450*/  IADD3 R62, P5, PT, R62, R72.reuse, RZ ;  /* 0x000000483e3e7210 */ /* 0x080fe20007fbe0ff */
[----:B------:R-:W-:Y:S01]  /*9460*/  IMAD.X R5, R5, 0x1, R71, P6 ;  /* 0x0000000105057824 */ /* 0x000fe200030e0647 */
[----:B------:R-:W-:-:S04]  /*9470*/  IADD3 R80, P6, PT, R80, R72, RZ ;  /* 0x0000004850507210 */ /* 0x000fc80007fde0ff */
[----:B------:R0:W-:Y:S04]  /*9480*/  STL [R1+0x50], R5 ;  /* 0x0000500501007387 */ /* 0x0001e80000100800 */
[----:B------:R1:W5:Y:S04]  /*9490*/  @P4 LDG.E.U16 R6, desc[UR20][R4.64] ;  /* 0x0000001404064981 */ /* 0x000368000c1e1500 */
[----:B------:R2:W-:Y:S01]  /*94a0*/  STL [R1+0x58], R77 ;  /* 0x0000584d01007387 */ /* 0x0005e20000100800 */
[----:B-1----:R-:W-:Y:S02]  /*94b0*/  @P2 IMAD.MOV.U32 R4, RZ, RZ, R59 ;  /* 0x000000ffff042224 */ /* 0x002fe400078e003b */
[----:B0-----:R-:W-:-:S02]  /*94c0*/  @P2 IMAD.MOV.U32 R5, RZ, RZ, R77 ;  /* 0x000000ffff052224 */ /* 0x001fc400078e004d */
[----:B--2---:R-:W2:Y:S04]  /*94d0*/  LDL.LU R77, [R1+0x70] ;  /* 0x00007000014d7983 */ /* 0x004ea80000300800 */
[----:B------:R-:W3:Y:S04]  /*94e0*/  LDL.LU R59, [R1+0x7c] ;  /* 0x00007c00013b7983 */ /* 0x000ee80000300800 */
[----:B------:R-:W-:Y:S04]  /*94f0*/  STL [R1+0x64], R3 ;  /* 0x0000640301007387 */ /* 0x000fe80000100800 */
[----:B------:R0:W5:Y:S04]  /*9500*/  @P2 LDG.E.U16 R53, desc[UR20][R4.64] ;  /* 0x0000001404352981 */ /* 0x000168000c1e1500 */
[----:B------:R1:W-:Y:S01]  /*9510*/  STL [R1+0x60], R74 ;  /* 0x0000604a01007387 */ /* 0x0003e20000100800 */
[----:B0-----:R-:W-:-:S02]  /*9520*/  @P3 IMAD.MOV.U32 R4, RZ, RZ, R3 ;  /* 0x000000ffff043224 */ /* 0x001fc400078e0003 */
[----:B------:R-:W-:Y:S02]  /*9530*/  @P3 IMAD.MOV.U32 R5, RZ, RZ, R74 ;  /* 0x000000ffff053224 */ /* 0x000fe400078e004a */
[----:B-1----:R-:W4:Y:S04]  /*9540*/  LDL.LU R74, [R1+0x78] ;  /* 0x00007800014a7983 */ /* 0x002f280000300800 */
[----:B------:R-:W-:Y:S04]  /*9550*/  STL [R1+0x6c], R80 ;  /* 0x00006c5001007387 */ /* 0x000fe80000100800 */
[----:B------:R-:W4:Y:S04]  /*9560*/  LDL.LU R81, [R1+0x84] ;  /* 0x0000840001517983 */ /* 0x000f280000300800 */
[----:B------:R-:W-:Y:S04]  /*9570*/  STL [R1+0x74], R62 ;  /* 0x0000743e01007387 */ /* 0x000fe80000100800 */
[----:B------:R-:W4:Y:S04]  /*9580*/  LDL.LU R3, [R1+0x8c] ;  /* 0x00008c0001037983 */ /* 0x000f280000300800 */
[----:B------:R0:W5:Y:S04]  /*9590*/  @P3 LDG.E.U16 R7, desc[UR20][R4.64] ;  /* 0x0000001404073981 */ /* 0x000168000c1e1500 */
[----:B------:R-:W4:Y:S01]  /*95a0*/  LDL.LU R5, [R1+0x68] ;  /* 0x0000680001057983 */ /* 0x000f220000300800 */
[----:B------:R-:W-:-:S02]  /*95b0*/  ISETP.GT.AND P4, PT, R56, 0x7, PT ;  /* 0x000000073800780c */ /* 0x000fc40003f84270 */
[C---:B------:R-:W-:Y:S02]  /*95c0*/  ISETP.GT.AND P2, PT, R56.reuse, 0x8, PT ;  /* 0x000000083800780c */ /* 0x040fe40003f44270 */
[----:B------:R-:W-:Y:S02]  /*95d0*/  PRMT R52, RZ, 0x7610, R52 ;  /* 0x00007610ff347816 */ /* 0x000fe40000000034 */
[----:B------:R-:W-:Y:S02]  /*95e0*/  ISETP.GT.AND P3, PT, R56, 0x9, PT ;  /* 0x000000093800780c */ /* 0x000fe40003f64270 */
[----:B------:R-:W-:-:S05]  /*95f0*/  PRMT R8, RZ, 0x7610, R8 ;  /* 0x00007610ff087816 */ /* 0x000fca0000000008 */
[----:B0-----:R-:W-:Y:S01]  /*9600*/  @P4 IMAD.MOV.U32 R4, RZ, RZ, R80 ;  /* 0x000000ffff044224 */ /* 0x001fe200078e0050 */
[----:B------:R-:W-:Y:S01]  /*9610*/  PRMT R51, RZ, 0x7610, R51 ;  /* 0x00007610ff337816 */ /* 0x000fe20000000033 */
[----:B--2---:R-:W-:Y:S01]  /*9620*/  IMAD.X R77, R77, 0x1, R71, P5 ;  /* 0x000000014d4d7824 */ /* 0x004fe200028e0647 */
[----:B---3--:R-:W-:-:S05]  /*9630*/  IADD3 R59, P5, PT, R59, R72, RZ ;  /* 0x000000483b3b7210 */ /* 0x008fca0007fbe0ff */
[--C-:B----4-:R-:W-:Y:S01]  /*9640*/  IMAD.X R74, R74, 0x1, R71.reuse, P5 ;  /* 0x000000014a4a7824 */ /* 0x110fe200028e0647 */
        /* <DEDUP_REMOVED lines=368> */
[----:B------:R0:W-:Y:S04]  /*ad50*/  STL [R1+0x20c], R80 ;  /* 0x00020c5001007387 */ /* 0x0001e80000100800 */
        /* <DEDUP_REMOVED lines=10> */
[----:B-1----:R-:W-:Y:S01]  /*ae00*/  @P4 IMAD.MOV.U32 R4, RZ, RZ, R80 ;  /* 0x000000ffff044224 */ /* 0x002fe200078e0050 */
        /* <DEDUP_REMOVED lines=9> */
[----:B------:R3:W-:Y:S04]  /*aea0*/  STL [R1+0x210], R77 ;  /* 0x0002104d01007387 */ /* 0x0007e80000100800 */
[----:B0-----:R-:W4:Y:S01]  /*aeb0*/  LDL.LU R80, [R1+0x228] ;  /* 0x0002280001507983 */ /* 0x001f220000300800 */
[----:B--2---:R-:W-:-:S02]  /*aec0*/  @P2 IMAD.MOV.U32 R4, RZ, RZ, R62 ;  /* 0x000000ffff042224 */ /* 0x004fc400078e003e */
[----:B-1----:R-:W-:Y:S01]  /*aed0*/  @P2 IMAD.MOV.U32 R5, RZ, RZ, R77 ;  /* 0x000000ffff052224 */ /* 0x002fe200078e004d */
        /* <DEDUP_REMOVED lines=23> */
[----:B------:R-:W-:Y:S01]  /*b050*/  IADD3 R74, P5, PT, R74, R72, RZ ;  /* 0x000000484a4a7210 */ /* 0x000fe20007fbe0ff */
[----:B------:R-:W-:-:S05]  /*b060*/  IMAD.X R5, R5, 0x1, R71, P6 ;  /* 0x0000000105057824 */ /* 0x000fca00030e0647 */
[----:B------:R0:W-:Y:S04]  /*b070*/  STL [R1+0x220], R5 ;  /* 0x0002200501007387 */ /* 0x0001e80000100800 */
[----:B------:R1:W5:Y:S01]  /*b080*/  @P4 LDG.E.U16 R27, desc[UR20][R4.64] ;  /* 0x00000014041b4981 */ /* 0x000362000c1e1500 */
[----:B------:R-:W-:-:S03]  /*b090*/  IADD3 R59, P6, PT, R59, R72, RZ ;  /* 0x000000483b3b7210 */ /* 0x000fc60007fde0ff */
[----:B------:R2:W-:Y:S01]  /*b0a0*/  STL [R1+0x228], R80 ;  /* 0x0002285001007387 */ /* 0x0005e20000100800 */
[----:B-1----:R-:W-:Y:S02]  /*b0b0*/  @P2 IMAD.MOV.U32 R4, RZ, RZ, R3 ;  /* 0x000000ffff042224 */ /* 0x002fe400078e0003 */
[----:B0-----:R-:W-:Y:S02]  /*b0c0*/  @P2 IMAD.MOV.U32 R5, RZ, RZ, R80 ;  /* 0x000000ffff052224 */ /* 0x001fe400078e0050 */
[----:B--2---:R-:W2:Y:S04]  /*b0d0*/  LDL.LU R80, [R1+0x240] ;  /* 0x0002400001507983 */ /* 0x004ea80000300800 */
[----:B------:R-:W3:Y:S04]  /*b0e0*/  LDL.LU R3, [R1+0x24c] ;  /* 0x00024c0001037983 */ /* 0x000ee80000300800 */
[----:B------:R0:W5:Y:S04]  /*b0f0*/  @P2 LDG.E.U16 R32, desc[UR20][R4.64] ;  /* 0x0000001404202981 */ /* 0x000168000c1e1500 */
[----:B------:R-:W-:Y:S04]  /*b100*/  STL [R1+0x234], R62 ;  /* 0x0002343e01007387 */ /* 0x000fe80000100800 */
[----:B------:R1:W-:Y:S01]  /*b110*/  STL [R1+0x230], R77 ;  /* 0x0002304d01007387 */ /* 0x0003e20000100800 */
[----:B0-----:R-:W-:-:S02]  /*b120*/  @P3 IMAD.MOV.U32 R4, RZ, RZ, R62 ;  /* 0x000000ffff043224 */ /* 0x001fc400078e003e */
[----:B------:R-:W-:-:S05]  /*b130*/  @P3 IMAD.MOV.U32 R5, RZ, RZ, R77 ;  /* 0x000000ffff053224 */ /* 0x000fca00078e004d */
[----:B------:R0:W5:Y:S04]  /*b140*/  @P3 LDG.E.U16 R28, desc[UR20][R4.64] ;  /* 0x00000014041c3981 */ /* 0x000168000c1e1500 */
[----:B-1----:R-:W4:Y:S04]  /*b150*/  LDL.LU R77, [R1+0x248] ;  /* 0x00024800014d7983 */ /* 0x002f280000300800 */
[----:B------:R1:W-:Y:S01]  /*b160*/  STL [R1+0x23c], R59 ;  /* 0x00023c3b01007387 */ /* 0x0003e20000100800 */
[----:B0-----:R-:W-:-:S03]  /*b170*/  IMAD.MOV.U32 R5, RZ, RZ, R59 ;  /* 0x000000ffff057224 */ /* 0x001fc600078e003b */
[----:B------:R-:W4:Y:S04]  /*b180*/  LDL.LU R81, [R1+0x254] ;  /* 0x0002540001517983 */ /* 0x000f280000300800 */
[----:B------:R-:W-:Y:S04]  /*b190*/  STL [R1+0x244], R74 ;  /* 0x0002444a01007387 */ /* 0x000fe80000100800 */
[----:B------:R-:W4:Y:S04]  /*b1a0*/  LDL.LU R62, [R1+0x25c] ;  /* 0x00025c00013e7983 */ /* 0x000f280000300800 */
[----:B-1----:R-:W4:Y:S04]  /*b1b0*/  LDL.LU R59, [R1+0x514] ;  /* 0x00051400013b7983 */ /* 0x002f280000300800 */
[----:B------:R-:W4:Y:S01]  /*b1c0*/  LDL.LU R4, [R1+0x238] ;  /* 0x0002380001047983 */ /* 0x000f220000300800 */
[----:B------:R-:W-:-:S02]  /*b1d0*/  ISETP.GT.AND P4, PT, R56, 0x31, PT ;  /* 0x000000313800780c */ /* 0x000fc40003f84270 */
[C---:B------:R-:W-:Y:S02]  /*b1e0*/  ISETP.GT.AND P2, PT, R56.reuse, 0x32, PT ;  /* 0x000000323800780c */ /* 0x040fe40003f44270 */
[----:B------:R-:W-:Y:S02]  /*b1f0*/  PRMT R31, RZ, 0x7610, R31 ;  /* 0x00007610ff1f7816 */ /* 0x000fe4000000001f */
[----:B------:R-:W-:Y:S02]  /*b200*/  ISETP.GT.AND P3, PT, R56, 0x33, PT ;  /* 0x000000333800780c */ /* 0x000fe40003f64270 */
[----:B------:R-:W-:Y:S02]  /*b210*/  PRMT R29, RZ, 0x7610, R29 ;  /* 0x00007610ff1d7816 */ /* 0x000fe4000000001d */
[----:B------:R-:W-:Y:S01]  /*b220*/  PRMT R30, RZ, 0x7610, R30 ;  /* 0x00007610ff1e7816 */ /* 0x000fe2000000001e */
[----:B--2---:R-:W-:Y:S01]  /*b230*/  IMAD.X R80, R80, 0x1, R71, P5 ;  /* 0x0000000150507824 */ /* 0x004fe200028e0647 */
[----:B---3--:R-:W-:-:S05]  /*b240*/  IADD3 R3, P5, PT, R3, R72, RZ ;  /* 0x0000004803037210 */ /* 0x008fca0007fbe0ff */
[--C-:B----4-:R-:W-:Y:S02]  /*b250*/  IMAD.X R77, R77, 0x1, R71.reuse, P5 ;  /* 0x000000014d4d7824 */ /* 0x110fe400028e0647 */
[----:B------:R-:W-:-:S05]  /*b260*/  IMAD.X R4, R4, 0x1, R71, P6 ;  /* 0x0000000104047824 */ /* 0x000fca00030e0647 */
[-C--:B------:R-:W-:Y:S01]  /*b270*/  @P4 LOP3.LUT R5, R5, R4.reuse, RZ, 0x3c, !PT ;  /* 0x0000000405054212 */ /* 0x080fe200078e3cff */
[----:B------:R0:W-:Y:S03]  /*b280*/  STL [R1+0x238], R4 ;  /* 0x0002380401007387 */ /* 0x0001e60000100800 */
[----:B0-----:R-:W-:-:S04]  /*b290*/  @P4 LOP3.LUT R4, R5, R4, RZ, 0x3c, !PT ;  /* 0x0000000405044212 */ /* 0x001fc800078e3cff */
[----:B------:R-:W-:-:S05]  /*b2a0*/  @P4 LOP3.LUT R5, R5, R4, RZ, 0x3c, !PT ;  /* 0x0000000405054212 */ /* 0x000fca00078e3cff */
[----:B------:R0:W5:Y:S01]  /*b2b0*/  @P4 LDG.E.U16 R31, desc[UR20][R4.64] ;  /* 0x00000014041f4981 */ /* 0x000162000c1e1500 */
[----:B------:R-:W-:-:S03]  /*b2c0*/  IADD3 R81, P6, PT, R81, R72, RZ ;  /* 0x0000004851517210 */ /* 0x000fc60007fde0ff */
[----:B------:R1:W-:Y:S01]  /*b2d0*/  STL [R1+0x240], R80 ;  /* 0x0002405001007387 */ /* 0x0003e20000100800 */
[----:B0-----:R-:W-:Y:S02]  /*b2e0*/  @P2 IMAD.MOV.U32 R4, RZ, RZ, R74 ;  /* 0x000000ffff042224 */ /* 0x001fe400078e004a */
[----:B------:R-:W-:Y:S02]  /*b2f0*/  @P2 IMAD.MOV.U32 R5, RZ, RZ, R80 ;  /* 0x000000ffff052224 */ /* 0x000fe400078e0050 */
[----:B-1----:R-:W2:Y:S01]  /*b300*/  LDL.LU R80, [R1+0x258] ;  /* 0x0002580001507983 */ /* 0x002ea20000300800 */
[----:B------:R-:W-:-:S03]  /*b310*/  IADD3 R62, P5, PT, R62, R72, RZ ;  /* 0x000000483e3e7210 */ /* 0x000fc60007fbe0ff */
[----:B------:R0:W5:Y:S04]  /*b320*/  @P2 LDG.E.U16 R29, desc[UR20][R4.64] ;  /* 0x00000014041d2981 */ /* 0x000168000c1e1500 */
[----:B------:R-:W3:Y:S04]  /*b330*/  LDL.LU R74, [R1+0x264] ;  /* 0x00026400014a7983 */ /* 0x000ee80000300800 */
[----:B------:R1:W-:Y:S01]  /*b340*/  STL [R1+0x24c], R3 ;  /* 0x00024c0301007387 */ /* 0x0003e20000100800 */
[----:B0-----:R-:W-:Y:S02]  /*b350*/  @P3 IMAD.MOV.U32 R4, RZ, RZ, R3 ;  /* 0x000000ffff043224 */ /* 0x001fe400078e0003 */
[----:B------:R-:W-:Y:S01]  /*b360*/  @P3 IMAD.MOV.U32 R5, RZ, RZ, R77 ;  /* 0x000000ffff053224 */ /* 0x000fe200078e004d */
[----:B------:R0:W-:Y:S04]  /*b370*/  STL [R1+0x248], R77 ;  /* 0x0002484d01007387 */ /* 0x0001e80000100800 */
[----:B------:R4:W5:Y:S04]  /*b380*/  @P3 LDG.E.U16 R30, desc[UR20][R4.64] ;  /* 0x00000014041e3981 */ /* 0x000968000c1e1500 */
[----:B-1----:R-:W3:Y:S04]  /*b390*/  LDL.LU R3, [R1+0x26c] ;  /* 0x00026c0001037983 */ /* 0x002ee80000300800 */
[----:B------:R1:W-:Y:S01]  /*b3a0*/  STL [R1+0x254], R81 ;  /* 0x0002545101007387 */ /* 0x0003e20000100800 */
[----:B----4-:R-:W-:-:S03]  /*b3b0*/  IMAD.MOV.U32 R5, RZ, RZ, R81 ;  /* 0x000000ffff057224 */ /* 0x010fc600078e0051 */
[----:B0-----:R-:W4:Y:S04]  /*b3c0*/  LDL.LU R77, [R1+0x274] ;  /* 0x00027400014d7983 */ /* 0x001f280000300800 */
[----:B------:R-:W-:Y:S04]  /*b3d0*/  STL [R1+0x25c], R62 ;  /* 0x00025c3e01007387 */ /* 0x000fe80000100800 */
[----:B-1----:R-:W3:Y:S04]  /*b3e0*/  LDL.LU R81, [R1+0x510] ;  /* 0x0005100001517983 */ /* 0x002ee80000300800 */
[----:B------:R-:W3:Y:S01]  /*b3f0*/  LDL.LU R4, [R1+0x250] ;  /* 0x0002500001047983 */ /* 0x000ee20000300800 */
[----:B------:R-:W-:-:S02]  /*b400*/  ISETP.GT.AND P4, PT, R56, 0x34, PT ;  /* 0x000000343800780c */ /* 0x000fc40003f84270 */
[----:B------:R-:W-:Y:S02]  /*b410*/  ISETP.GT.AND P2, PT, R56, 0x35, PT ;  /* 0x000000353800780c */ /* 0x000fe40003f44270 */
[----:B------:R-:W-:Y:S02]  /*b420*/  PRMT R60, RZ, 0x7610, R60 ;  /* 0x00007610ff3c7816 */ /* 0x000fe4000000003c */
[----:B------:R-:W-:Y:S01]  /*b430*/  PRMT R61, RZ, 0x7610, R61 ;  /* 0x00007610ff3d7816 */ /* 0x000fe2000000003d */
[--C-:B--2---:R-:W-:Y:S02]  /*b440*/  IMAD.X R80, R80, 0x1, R71.reuse, P5 ;  /* 0x0000000150507824 */ /* 0x104fe400028e0647 */
[----:B---3--:R-:W-:-:S05]  /*b450*/  IMAD.X R4, R4, 0x1, R71, P6 ;  /* 0x0000000104047824 */ /* 0x008fca00030e0647 */
[-C--:B------:R-:W-:Y:S01]  /*b460*/  @P4 LOP3.LUT R5, R5, R4.reuse, RZ, 0x3c, !PT ;  /* 0x0000000405054212 */ /* 0x080fe200078e3cff */
[----:B------:R0:W-:Y:S03]  /*b470*/  STL [R1+0x250], R4 ;  /* 0x0002500401007387 */ /* 0x0001e60000100800 */
[----:B0-----:R-:W-:-:S04]  /*b480*/  @P4 LOP3.LUT R4, R5, R4, RZ, 0x3c, !PT ;  /* 0x0000000405044212 */ /* 0x001fc800078e3cff */
[----:B------:R-:W-:-:S05]  /*b490*/  @P4 LOP3.LUT R5, R5, R4, RZ, 0x3c, !PT ;  /* 0x0000000405054212 */ /* 0x000fca00078e3cff */
[----:B------:R0:W2:Y:S02]  /*b4a0*/  @P4 LDG.E.U16 R60, desc[UR20][R4.64] ;  /* 0x00000014043c4981 */ /* 0x0000a4000c1e1500 */
[----:B0-----:R-:W-:Y:S02]  /*b4b0*/  IMAD.MOV.U32 R5, RZ, RZ, R80 ;  /* 0x000000ffff057224 */ /* 0x001fe400078e0050 */
[----:B------:R-:W-:-:S05]  /*b4c0*/  @P2 IMAD.MOV.U32 R4, RZ, RZ, R62 ;  /* 0x000000ffff042224 */ /* 0x000fca00078e003e */
[----:B------:R-:W3:Y:S01]  /*b4d0*/  @P2 LDG.E.U16 R61, desc[UR20][R4.64] ;  /* 0x00000014043d2981 */ /* 0x000ee2000c1e1500 */
[----:B------:R-:W-:-:S03]  /*b4e0*/  IADD3 R74, P5, PT, R74, R72, RZ ;  /* 0x000000484a4a7210 */ /* 0x000fc60007fbe0ff */
[----:B------:R-:W-:Y:S04]  /*b4f0*/  STL [R1+0x258], R80 ;  /* 0x0002585001007387 */ /* 0x000fe80000100800 */
[----:B--2---:R0:W-:Y:S04]  /*b500*/  STL [R1+0x34], R60 ;  /* 0x0000343c01007387 */ /* 0x0041e80000100800 */
[----:B0-----:R-:W2:Y:S04]  /*b510*/  LDL.LU R60, [R1+0x50c] ;  /* 0x00050c00013c7983 */ /* 0x001ea80000300800 */
[----:B------:R-:W2:Y:S04]  /*b520*/  LDL.LU R80, [R1+0x508] ;  /* 0x0005080001507983 */ /* 0x000ea80000300800 */
[----:B------:R-:W2:Y:S04]  /*b530*/  LDL.LU R62, [R1+0x270] ;  /* 0x00027000013e7983 */ /* 0x000ea80000300800 */
[----:B---3--:R0:W-:Y:S04]  /*b540*/  STL [R1+0x30], R61 ;  /* 0x0000303d01007387 */ /* 0x0081e80000100800 */
[----:B0-----:R-:W3:Y:S04]  /*b550*/  LDL.LU R61, [R1+0x504] ;  /* 0x00050400013d7983 */ /* 0x001ee80000300800 */
[----:B------:R0:W-:Y:S04]  /*b560*/  STL [R1+0x264], R74 ;  /* 0x0002644a01007387 */ /* 0x0001e80000100800 */
[----:B------:R-:W2:Y:S01]  /*b570*/  LDL.LU R4, [R1+0x260] ;  /* 0x0002600001047983 */ /* 0x000ea20000300800 */
[----:B------:R-:W-:Y:S01]  /*b580*/  ISETP.GT.AND P3, PT, R56, 0x36, PT ;  /* 0x000000363800780c */ /* 0x000fe20003f64270 */
[----:B------:R-:W-:-:S02]  /*b590*/  IMAD.MOV.U32 R5, RZ, RZ, R74 ;  /* 0x000000ffff057224 */ /* 0x000fc400078e004a */
[----:B0-----:R-:W3:Y:S01]  /*b5a0*/  LDL.LU R74, [R1+0x27c] ;  /* 0x00027c00014a7983 */ /* 0x001ee20000300800 */
[----:B------:R-:W-:Y:S02]  /*b5b0*/  PRMT R65, RZ, 0x7610, R65 ;  /* 0x00007610ff417816 */ /* 0x000fe40000000041 */
[----:B------:R-:W-:Y:S01]  /*b5c0*/  IADD3 R3, P6, PT, R3, R72, RZ ;  /* 0x0000004803037210 */ /* 0x000fe20007fde0ff */
[----:B--2---:R-:W-:-:S06]  /*b5d0*/  IMAD.X R4, R4, 0x1, R71, P5 ;  /* 0x0000000104047824 */ /* 0x004fcc00028e0647 */
[-C--:B------:R-:W-:Y:S01]  /*b5e0*/  @P3 LOP3.LUT R5, R5, R4.reuse, RZ, 0x3c, !PT ;  /* 0x0000000405053212 */ /* 0x080fe200078e3cff */
[----:B------:R0:W-:Y:S03]  /*b5f0*/  STL [R1+0x260], R4 ;  /* 0x0002600401007387 */ /* 0x0001e60000100800 */
[----:B0-----:R-:W-:-:S04]  /*b600*/  @P3 LOP3.LUT R4, R5, R4, RZ, 0x3c, !PT ;  /* 0x0000000405043212 */ /* 0x001fc800078e3cff */
[----:B------:R-:W-:Y:S01]  /*b610*/  @P3 LOP3.LUT R5, R5, R4, RZ, 0x3c, !PT ;  /* 0x0000000405053212 */ /* 0x000fe200078e3cff */
[----:B------:R0:W-:Y:S04]  /*b620*/  STL [R1+0x26c], R3 ;  /* 0x00026c0301007387 */ /* 0x0001e80000100800 */
[----:B------:R1:W2:Y:S04]  /*b630*/  @P3 LDG.E.U16 R65, desc[UR20][R4.64] ;  /* 0x0000001404413981 */ /* 0x0002a8000c1e1500 */
[----:B------:R-:W3:Y:S01]  /*b640*/  LDL.LU R4, [R1+0x268] ;  /* 0x0002680001047983 */ /* 0x000ee20000300800 */
[C---:B------:R-:W-:Y:S01]  /*b650*/  ISETP.GT.AND P4, PT, R56.reuse, 0x37, PT ;  /* 0x000000373800780c */ /* 0x040fe20003f84270 */
[----:B-1----:R-:W-:Y:S01]  /*b660*/  IMAD.MOV.U32 R5, RZ, RZ, R3 ;  /* 0x000000ffff057224 */ /* 0x002fe200078e0003 */
[----:B----4-:R-:W-:Y:S01]  /*b670*/  IADD3 R77, P5, PT, R77, R72, RZ ;  /* 0x000000484d4d7210 */ /* 0x010fe20007fbe0ff */
[----:B0-----:R-:W4:Y:S01]  /*b680*/  LDL.LU R3, [R1+0x284] ;  /* 0x0002840001037983 */ /* 0x001f220000300800 */
[----:B------:R-:W-:-:S03]  /*b690*/  ISETP.GT.AND P2, PT, R56, 0x38, PT ;  /* 0x000000383800780c */ /* 0x000fc60003f44270 */
[----:B------:R-:W-:Y:S01]  /*b6a0*/  STL [R1+0x274], R77 ;  /* 0x0002744d01007387 */ /* 0x000fe20000100800 */
[----:B------:R-:W-:Y:S01]  /*b6b0*/  PRMT R79, RZ, 0x7610, R79 ;  /* 0x00007610ff4f7816 */ /* 0x000fe2000000004f */
[--C-:B------:R-:W-:Y:S01]  /*b6c0*/  IMAD.X R62, R62, 0x1, R71.reuse, P5 ;  /* 0x000000013e3e7824 */ /* 0x100fe200028e0647 */
[----:B------:R-:W-:Y:S01]  /*b6d0*/  PRMT R78, RZ, 0x7610, R78 ;  /* 0x00007610ff4e7816 */ /* 0x000fe2000000004e */
[----:B--2---:R0:W-:Y:S01]  /*b6e0*/  STL [R1+0x2c], R65 ;  /* 0x00002c4101007387 */ /* 0x0041e20000100800 */
[----:B---3--:R-:W-:-:S03]  /*b6f0*/  IMAD.X R4, R4, 0x1, R71, P6 ;  /* 0x0000000104047824 */ /* 0x008fc600030e0647 */
[----:B0-----:R-:W2:Y:S02]  /*b700*/  LDL.LU R65, [R1+0x28c] ;  /* 0x00028c0001417983 */ /* 0x001ea40000300800 */
[-C--:B------:R-:W-:Y:S02]  /*b710*/  @P4 LOP3.LUT R5, R5, R4.reuse, RZ, 0x3c, !PT ;  /* 0x0000000405054212 */ /* 0x080fe400078e3cff */
[----:B------:R0:W-:Y:S02]  /*b720*/  STL [R1+0x268], R4 ;  /* 0x0002680401007387 */ /* 0x0001e40000100800 */
[----:B0-----:R-:W-:-:S04]  /*b730*/  @P4 LOP3.LUT R4, R5, R4, RZ, 0x3c, !PT ;  /* 0x0000000405044212 */ /* 0x001fc800078e3cff */
[----:B------:R-:W-:-:S05]  /*b740*/  @P4 LOP3.LUT R5, R5, R4, RZ, 0x3c, !PT ;  /* 0x0000000405054212 */ /* 0x000fca00078e3cff */
[----:B------:R0:W3:Y:S02]  /*b750*/  @P4 LDG.E.U16 R79, desc[UR20][R4.64] ;  /* 0x00000014044f4981 */ /* 0x0000e4000c1e1500 */
[----:B0-----:R-:W-:Y:S02]  /*b760*/  IMAD.MOV.U32 R5, RZ, RZ, R62 ;  /* 0x000000ffff057224 */ /* 0x001fe400078e003e */
[----:B------:R-:W-:-:S05]  /*b770*/  @P2 IMAD.MOV.U32 R4, RZ, RZ, R77 ;  /* 0x000000ffff042224 */ /* 0x000fca00078e004d */
[----:B------:R-:W2:Y:S01]  /*b780*/  @P2 LDG.E.U16 R78, desc[UR20][R4.64] ;  /* 0x00000014044e2981 */ /* 0x000ea2000c1e1500 */
[----:B------:R-:W-:-:S03]  /*b790*/  IADD3 R74, P5, PT, R74, R72, RZ ;  /* 0x000000484a4a7210 */ /* 0x000fc60007fbe0ff */
[----:B------:R-:W-:Y:S04]  /*b7a0*/  STL [R1+0x270], R62 ;  /* 0x0002703e01007387 */ /* 0x000fe80000100800 */
[----:B---3--:R0:W-:Y:S04]  /*b7b0*/  STL [R1+0x24], R79 ;  /* 0x0000244f01007387 */ /* 0x0081e80000100800 */
[----:B0-----:R-:W3:Y:S04]  /*b7c0*/  LDL.LU R79, [R1+0x500] ;  /* 0x00050000014f7983 */ /* 0x001ee80000300800 */
[----:B------:R-:W3:Y:S04]  /*b7d0*/  LDL.LU R62, [R1+0x4fc] ;  /* 0x0004fc00013e7983 */ /* 0x000ee80000300800 */
[----:B------:R-:W3:Y:S04]  /*b7e0*/  LDL.LU R77, [R1+0x288] ;  /* 0x00028800014d7983 */ /* 0x000ee80000300800 */
[----:B--2---:R0:W-:Y:S04]  /*b7f0*/  STL [R1+0x28], R78 ;  /* 0x0000284e01007387 */ /* 0x0041e80000100800 */
[----:B0-----:R-:W2:Y:S04]  /*b800*/  LDL.LU R78, [R1+0x4f8] ;  /* 0x0004f800014e7983 */ /* 0x001ea80000300800 */
[----:B------:R0:W-:Y:S04]  /*b810*/  STL [R1+0x27c], R74 ;  /* 0x00027c4a01007387 */ /* 0x0001e80000100800 */
[----:B------:R-:W2:Y:S01]  /*b820*/  LDL.LU R4, [R1+0x278] ;  /* 0x0002780001047983 */ /* 0x000ea20000300800 */
[----:B------:R-:W-:Y:S01]  /*b830*/  ISETP.GT.AND P3, PT, R56, 0x39, PT ;  /* 0x000000393800780c */ /* 0x000fe20003f64270 */
[----:B------:R-:W-:-:S02]  /*b840*/  IMAD.MOV.U32 R5, RZ, RZ, R74 ;  /* 0x000000ffff057224 */ /* 0x000fc400078e004a */
[----:B0-----:R-:W3:Y:S01]  /*b850*/  LDL.LU R74, [R1+0x294] ;  /* 0x00029400014a7983 */ /* 0x001ee20000300800 */
[----:B------:R-:W-:Y:S02]  /*b860*/  PRMT R73, RZ, 0x7610, R73 ;  /* 0x00007610ff497816 */ /* 0x000fe40000000049 */
[----:B----4-:R-:W-:Y:S01]  /*b870*/  IADD3 R3, P6, PT, R3, R72, RZ ;  /* 0x0000004803037210 */ /* 0x010fe20007fde0ff */
[----:B--2---:R-:W-:-:S06]  /*b880*/  IMAD.X R4, R4, 0x1, R71, P5 ;  /* 0x0000000104047824 */ /* 0x004fcc00028e0647 */
[-C--:B------:R-:W-:Y:S01]  /*b890*/  @P3 LOP3.LUT R5, R5, R4.reuse, RZ, 0x3c, !PT ;  /* 0x0000000405053212 */ /* 0x080fe200078e3cff */
[----:B------:R0:W-:Y:S03]  /*b8a0*/  STL [R1+0x278], R4 ;  /* 0x0002780401007387 */ /* 0x0001e60000100800 */
[----:B0-----:R-:W-:-:S04]  /*b8b0*/  @P3 LOP3.LUT R4, R5, R4, RZ, 0x3c, !PT ;  /* 0x0000000405043212 */ /* 0x001fc800078e3cff */
[----:B------:R-:W-:Y:S01]  /*b8c0*/  @P3 LOP3.LUT R5, R5, R4, RZ, 0x3c, !PT ;  /* 0x0000000405053212 */ /* 0x000fe200078e3cff */
[----:B------:R0:W-:Y:S04]  /*b8d0*/  STL [R1+0x284], R3 ;  /* 0x0002840301007387 */ /* 0x0001e80000100800 */
[----:B------:R1:W2:Y:S04]  /*b8e0*/  @P3 LDG.E.U16 R73, desc[UR20][R4.64] ;  /* 0x0000001404493981 */ /* 0x0002a8000c1e1500 */
[----:B------:R-:W4:Y:S01]  /*b8f0*/  LDL.LU R4, [R1+0x280] ;  /* 0x0002800001047983 */ /* 0x000f220000300800 */
[C---:B------:R-:W-:Y:S01]  /*b900*/  ISETP.GT.AND P4, PT, R56.reuse, 0x3a, PT ;  /* 0x0000003a3800780c */ /* 0x040fe20003f84270 */
[----:B-1----:R-:W-:Y:S01]  /*b910*/  IMAD.MOV.U32 R5, RZ, RZ, R3 ;  /* 0x000000ffff057224 */ /* 0x002fe200078e0003 */
[----:B------:R-:W-:Y:S01]  /*b920*/  IADD3 R65, P5, PT, R65, R72, RZ ;  /* 0x0000004841417210 */ /* 0x000fe20007fbe0ff */
[----:B0-----:R-:W4:Y:S01]  /*b930*/  LDL.LU R3, [R1+0x29c] ;  /* 0x00029c0001037983 */ /* 0x001f220000300800 */
[----:B------:R-:W-:-:S03]  /*b940*/  ISETP.GT.AND P2, PT, R56, 0x3b, PT ;  /* 0x0000003b3800780c */ /* 0x000fc60003f44270 */
[----:B------:R-:W-:Y:S01]  /*b950*/  STL [R1+0x28c], R65 ;  /* 0x00028c4101007387 */ /* 0x000fe20000100800 */
[----:B------:R-:W-:Y:S01]  /*b960*/  PRMT R63, RZ, 0x7610, R63 ;  /* 0x00007610ff3f7816 */ /* 0x000fe2000000003f */
[--C-:B---3--:R-:W-:Y:S01]  /*b970*/  IMAD.X R77, R77, 0x1, R71.reuse, P5 ;  /* 0x000000014d4d7824 */ /* 0x108fe200028e0647 */
[----:B------:R-:W-:Y:S01]  /*b980*/  PRMT R64, RZ, 0x7610, R64 ;  /* 0x00007610ff407816 */ /* 0x000fe20000000040 */
[----:B--2---:R0:W-:Y:S01]  /*b990*/  STL [R1+0x20], R73 ;  /* 0x0000204901007387 */ /* 0x0041e20000100800 */
[----:B----4-:R-:W-:-:S03]  /*b9a0*/  IMAD.X R4, R4, 0x1, R71, P6 ;  /* 0x0000000104047824 */ /* 0x010fc600030e0647 */
        /* <DEDUP_REMOVED lines=8> */
[----:B------:R-:W4:Y:S01]  /*ba30*/  @P2 LDG.E.U16 R64, desc[UR20][R4.64] ;  /* 0x0000001404402981 */ /* 0x000f22000c1e1500 */
[----:B------:R-:W-:-:S03]  /*ba40*/  IADD3 R74, P5, PT, R74, R72, RZ ;  /* 0x000000484a4a7210 */ /* 0x000fc60007fbe0ff */
[----:B------:R-:W-:Y:S04]  /*ba50*/  STL [R1+0x288], R77 ;  /* 0x0002884d01007387 */ /* 0x000fe80000100800 */
[----:B---3--:R0:W-:Y:S04]  /*ba60*/  STL [R1+0x1c], R63 ;  /* 0x00001c3f01007387 */ /* 0x0081e80000100800 */
[----:B0-----:R-:W3:Y:S04]  /*ba70*/  LDL.LU R63, [R1+0x4f4] ;  /* 0x0004f400013f7983 */ /* 0x001ee80000300800 */
[----:B------:R-:W2:Y:S04]  /*ba80*/  LDL.LU R77, [R1+0x4f0] ;  /* 0x0004f000014d7983 */ /* 0x000ea80000300800 */
[----:B------:R-:W2:Y:S04]  /*ba90*/  LDL.LU R65, [R1+0x2a0] ;  /* 0x0002a00001417983 */ /* 0x000ea80000300800 */
[----:B----4-:R0:W-:Y:S04]  /*baa0*/  STL [R1+0x18], R64 ;  /* 0x0000184001007387 */ /* 0x0101e80000100800 */
[----:B0-----:R-:W4:Y:S04]  /*bab0*/  LDL.LU R64, [R1+0x4ec] ;  /* 0x0004ec0001407983 */ /* 0x001f280000300800 */
        /* <DEDUP_REMOVED lines=15> */
[----:B------:R-:W-:Y:S01]  /*bbb0*/  ISETP.GT.AND P4, PT, R56, 0x3d, PT ;  /* 0x0000003d3800780c */ /* 0x000fe20003f84270 */
[----:B-1----:R-:W-:Y:S01]  /*bbc0*/  IMAD.MOV.U32 R5, RZ, RZ, R3 ;  /* 0x000000ffff057224 */ /* 0x002fe200078e0003 */
[----:B------:R-:W-:Y:S01]  /*bbd0*/  IADD3 R73, P5, PT, R73, R72, RZ ;  /* 0x0000004849497210 */ /* 0x000fe20007fbe0ff */
[----:B0-----:R-:W4:Y:S04]  /*bbe0*/  LDL.LU R3, [R1+0x2b4] ;  /* 0x0002b40001037983 */ /* 0x001f280000300800 */
[----:B------:R-:W-:Y:S01]  /*bbf0*/  STL [R1+0x2a4], R73 ;  /* 0x0002a44901007387 */ /* 0x000fe20000100800 */
[----:B------:R-:W-:-:S03]  /*bc00*/  PRMT R76, RZ, 0x7610, R76 ;  /* 0x00007610ff4c7816 */ /* 0x000fc6000000004c */
[----:B--2---:R0:W-:Y:S01]  /*bc10*/  STL [R1+0x14], R70 ;  /* 0x0000144601007387 */ /* 0x0041e20000100800 */
[----:B---3--:R-:W-:-:S03]  /*bc20*/  IMAD.X R4, R4, 0x1, R71, P6 ;  /* 0x0000000104047824 */ /* 0x008fc600030e0647 */
[----:B0-----:R-:W2:Y:S02]  /*bc30*/  LDL.LU R70, [R1+0x2bc] ;  /* 0x0002bc0001467983 */ /* 0x001ea40000300800 */
[-C--:B------:R-:W-:Y:S02]  /*bc40*/  @P4 LOP3.LUT R5, R5, R4.reuse, RZ, 0x3c, !PT ;  /* 0x0000000405054212 */ /* 0x080fe400078e3cff */
[----:B------:R0:W-:Y:S02]  /*bc50*/  STL [R1+0x298], R4 ;  /* 0x0002980401007387 */ /* 0x0001e40000100800 */
[----:B0-----:R-:W-:-:S04]  /*bc60*/  @P4 LOP3.LUT R4, R5, R4, RZ, 0x3c, !PT ;  /* 0x0000000405044212 */ /* 0x001fc800078e3cff */
[----:B------:R-:W-:-:S05]  /*bc70*/  @P4 LOP3.LUT R5, R5, R4, RZ, 0x3c, !PT ;  /* 0x0000000405054212 */ /* 0x000fca00078e3cff */
[----:B------:R0:W3:Y:S01]  /*bc80*/  @P4 LDG.E.U16 R76, desc[UR20][R4.64] ;  /* 0x00000014044c4981 */ /* 0x0000e2000c1e1500 */
[----:B------:R-:W-:Y:S01]  /*bc90*/  ISETP.GT.AND P2, PT, R56, 0x3e, PT ;  /* 0x0000003e3800780c */ /* 0x000fe20003f44270 */
[----:B------:R-:W-:Y:S01]  /*bca0*/  IMAD.X R65, R65, 0x1, R71, P5 ;  /* 0x0000000141417824 */ /* 0x000fe200028e0647 */
[----:B------:R-:W-:-:S04]  /*bcb0*/  PRMT R67, RZ, 0x7610, R67 ;  /* 0x00007610ff437816 */ /* 0x000fc80000000043 */
[----:B------:R-:W-:Y:S01]  /*bcc0*/  STL [R1+0x2a0], R65 ;  /* 0x0002a04101007387 */ /* 0x000fe20000100800 */
[----:B0-----:R-:W-:-:S06]  /*bcd0*/  IMAD.MOV.U32 R5, RZ, RZ, R65 ;  /* 0x000000ffff057224 */ /* 0x001fcc00078e0041 */
[----:B------:R-:W-:-:S05]  /*bce0*/  @P2 IMAD.MOV.U32 R4, RZ, RZ, R73 ;  /* 0x000000ffff042224 */ /* 0x000fca00078e0049 */
[----:B------:R-:W2:Y:S04]  /*bcf0*/  @P2 LDG.E.U16 R67, desc[UR20][R4.64] ;  /* 0x0000001404432981 */ /* 0x000ea8000c1e1500 */
[----:B---3--:R0:W-:Y:S04]  /*bd00*/  STL [R1+0xc], R76 ;  /* 0x00000c4c01007387 */ /* 0x0081e80000100800 */
[----:B0-----:R-:W3:Y:S04]  /*bd10*/  LDL.LU R76, [R1+0x4e8] ;  /* 0x0004e800014c7983 */ /* 0x001ee80000300800 */
[----:B------:R-:W3:Y:S04]  /*bd20*/  LDL.LU R65, [R1+0x4e4] ;  /* 0x0004e40001417983 */ /* 0x000ee80000300800 */
[----:B------:R-:W3:Y:S01]  /*bd30*/  LDL.LU R5, [R1+0x2a8] ;  /* 0x0002a80001057983 */ /* 0x000ee20000300800 */
[----:B------:R-:W-:-:S02]  /*bd40*/  ISETP.GT.AND P3, PT, R56, 0x3f, PT ;  /* 0x0000003f3800780c */ /* 0x000fc40003f64270 */
[-C--:B------:R-:W-:Y:S01]  /*bd50*/  IADD3 R74, P5, PT, R74, R72.reuse, RZ ;  /* 0x000000484a4a7210 */ /* 0x080fe20007fbe0ff */
[----:B------:R-:W3:Y:S01]  /*bd60*/  LDL.LU R73, [R1+0x2b8] ;  /* 0x0002b80001497983 */ /* 0x000ee20000300800 */
[----:B------:R-:W-:Y:S02]  /*bd70*/  PRMT R69, RZ, 0x7610, R69 ;  /* 0x00007610ff457816 */ /* 0x000fe40000000045 */
[----:B----4-:R-:W-:Y:S01]  /*bd80*/  IADD3 R3, P6, PT, R3, R72, RZ ;  /* 0x0000004803037210 */ /* 0x010fe20007fde0ff */
[----:B------:R-:W-:Y:S04]  /*bd90*/  STL [R1+0x2ac], R74 ;  /* 0x0002ac4a01007387 */ /* 0x000fe80000100800 */
[----:B--2---:R0:W-:Y:S02]  /*bda0*/  STL [R1+0x10], R67 ;  /* 0x0000104301007387 */ /* 0x0041e40000100800 */
[----:B------:R-:W-:-:S02]  /*bdb0*/  @P3 IMAD.MOV.U32 R4, RZ, RZ, R74 ;  /* 0x000000ffff043224 */ /* 0x000fc400078e004a */
[----:B0-----:R-:W2:Y:S01]  /*bdc0*/  LDL.LU R67, [R1+0x2c4] ;  /* 0x0002c40001437983 */ /* 0x001ea20000300800 */
[----:B---3--:R-:W-:-:S05]  /*bdd0*/  IMAD.X R5, R5, 0x1, R71, P5 ;  /* 0x0000000105057824 */ /* 0x008fca00028e0647 */
[----:B------:R0:W-:Y:S04]  /*bde0*/  STL [R1+0x2a8], R5 ;  /* 0x0002a80501007387 */ /* 0x0001e80000100800 */
[----:B------:R0:W3:Y:S04]  /*bdf0*/  @P3 LDG.E.U16 R69, desc[UR20][R4.64] ;  /* 0x0000001404453981 */ /* 0x0000e8000c1e1500 */
[----:B------:R-:W-:Y:S04]  /*be00*/  STL [R1+0x2b4], R3 ;  /* 0x0002b40301007387 */ /* 0x000fe80000100800 */
[----:B------:R-:W4:Y:S01]  /*be10*/  LDL.LU R4, [R1+0x2b0] ;  /* 0x0002b00001047983 */ /* 0x000f220000300800 */
[----:B------:R-:W-:Y:S01]  /*be20*/  ISETP.GT.AND P4, PT, R56, 0x40, PT ;  /* 0x000000403800780c */ /* 0x000fe20003f84270 */
[----:B0-----:R-:W-:Y:S01]  /*be30*/  IMAD.MOV.U32 R5, RZ, RZ, R3 ;  /* 0x000000ffff057224 */ /* 0x001fe200078e0003 */
[----:B------:R-:W-:-:S02]  /*be40*/  IADD3 R70, P5, PT, R70, R72, RZ ;  /* 0x0000004846467210 */ /* 0x000fc40007fbe0ff */
[----:B------:R-:W-:Y:S02]  /*be50*/  ISETP.GT.AND P2, PT, R56, 0x41, PT ;  /* 0x000000413800780c */ /* 0x000fe40003f44270 */
[----:B------:R-:W-:Y:S01]  /*be60*/  PRMT R75, RZ, 0x7610, R75 ;  /* 0x00007610ff4b7816 */ /* 0x000fe2000000004b */
[--C-:B------:R-:W-:Y:S01]  /*be70*/  IMAD.X R73, R73, 0x1, R71.reuse, P5 ;  /* 0x0000000149497824 */ /* 0x100fe200028e0647 */
[----:B------:R-:W-:Y:S01]  /*be80*/  PRMT R66, RZ, 0x7610, R66 ;  /* 0x00007610ff427816 */ /* 0x000fe20000000042 */
[----:B---3--:R0:W-:Y:S01]  /*be90*/  STL [R1+0x8], R69 ;  /* 0x0000084501007387 */ /* 0x0081e20000100800 */
[----:B----4-:R-:W-:-:S03]  /*bea0*/  IMAD.X R4, R4, 0x1, R71, P6 ;  /* 0x0000000104047824 */ /* 0x010fc600030e0647 */
[----:B0-----:R-:W3:Y:S04]  /*beb0*/  LDL.LU R69, [R1+0x2c0] ;  /* 0x0002c00001457983 */ /* 0x001ee80000300800 */
[----:B------:R-:W-:Y:S01]  /*bec0*/  STL [R1+0x2bc], R70 ;  /* 0x0002bc4601007387 */ /* 0x000fe20000100800 */
[----:B------:R-:W-:-:S03]  /*bed0*/  @P4 LOP3.LUT R5, R5, R4, RZ, 0x3c, !PT ;  /* 0x0000000405054212 */ /* 0x000fc600078e3cff */
[----:B------:R-:W4:Y:S04]  /*bee0*/  LDL.LU R74, [R1+0x2cc] ;  /* 0x0002cc00014a7983 */ /* 0x000f280000300800 */
[----:B------:R-:W4:Y:S04]  /*bef0*/  LDL.LU R3, [R1+0x2d4] ;  /* 0x0002d40001037983 */ /* 0x000f280000300800 */
[----:B------:R0:W-:Y:S02]  /*bf00*/  STL [R1+0x2b0], R4 ;  /* 0x0002b00401007387 */ /* 0x0001e40000100800 */
[----:B0-----:R-:W-:-:S04]  /*bf10*/  @P4 LOP3.LUT R4, R5, R4, RZ, 0x3c, !PT ;  /* 0x0000000405044212 */ /* 0x001fc800078e3cff */
[----:B------:R-:W-:-:S05]  /*bf20*/  @P4 LOP3.LUT R5, R5, R4, RZ, 0x3c, !PT ;  /* 0x0000000405054212 */ /* 0x000fca00078e3cff */
[----:B------:R0:W4:Y:S02]  /*bf30*/  @P4 LDG.E.U16 R75, desc[UR20][R4.64] ;  /* 0x00000014044b4981 */ /* 0x000124000c1e1500 */
[----:B0-----:R-:W-:Y:S02]  /*bf40*/  @P2 IMAD.MOV.U32 R4, RZ, RZ, R70 ;  /* 0x000000ffff042224 */ /* 0x001fe400078e0046 */
[----:B------:R-:W-:-:S05]  /*bf50*/  @P2 IMAD.MOV.U32 R5, RZ, RZ, R73 ;  /* 0x000000ffff052224 */ /* 0x000fca00078e0049 */
[----:B------:R0:W4:Y:S01]  /*bf60*/  @P2 LDG.E.U16 R66, desc[UR20][R4.64] ;  /* 0x0000001404422981 */ /* 0x000122000c1e1500 */
[----:B------:R-:W-:Y:S02]  /*bf70*/  ISETP.GT.AND P3, PT, R56, 0x42, PT ;  /* 0x000000423800780c */ /* 0x000fe40003f64270 */
[----:B--2---:R-:W-:Y:S01]  /*bf80*/  IADD3 R67, P5, PT, R67, R72, RZ ;  /* 0x0000004843437210 */ /* 0x004fe20007fbe0ff */
[----:B------:R-:W-:Y:S01]  /*bf90*/  STL [R1+0x2b8], R73 ;  /* 0x0002b84901007387 */ /* 0x000fe20000100800 */
[----:B------:R-:W-:-:S09]  /*bfa0*/  PRMT R125, RZ, 0x7610, R125 ;  /* 0x00007610ff7d7816 */ /* 0x000fd2000000007d */
[----:B0-----:R-:W-:Y:S02]  /*bfb0*/  @P3 IMAD.MOV.U32 R4, RZ, RZ, R67 ;  /* 0x000000ffff043224 */ /* 0x001fe400078e0043 */
[----:B---3--:R-:W-:-:S04]  /*bfc0*/  IMAD.X R69, R69, 0x1, R71, P5 ;  /* 0x0000000145457824 */ /* 0x008fc800028e0647 */
[----:B------:R-:W-:Y:S01]  /*bfd0*/  @P3 IMAD.MOV.U32 R5, RZ, RZ, R69 ;  /* 0x000000ffff053224 */ /* 0x000fe200078e0045 */
[----:B----4-:R-:W-:-:S04]  /*bfe0*/  IADD3 R74, P6, PT, R74, R72, RZ ;  /* 0x000000484a4a7210 */ /* 0x010fc80007fde0ff */
[----:B------:R0:W5:Y:S01]  /*bff0*/  @P3 LDG.E.U16 R125, desc[UR20][R4.64] ;  /* 0x00000014047d3981 */ /* 0x000162000c1e1500 */
[----:B------:R-:W-:-:S03]  /*c000*/  IADD3 R3, P5, PT, R3, R72, RZ ;  /* 0x0000004803037210 */ /* 0x000fc60007fbe0ff */
[----:B------:R1:W-:Y:S04]  /*c010*/  STL [R1+0x4], R75 ;  /* 0x0000044b01007387 */ /* 0x0003e80000100800 */
[----:B-1----:R-:W2:Y:S04]  /*c020*/  LDL.LU R75, [R1+0x4e0] ;  /* 0x0004e000014b7983 */ /* 0x002ea80000300800 */
[----:B------:R-:W3:Y:S04]  /*c030*/  LDL.LU R70, [R1+0x2d0] ;  /* 0x0002d00001467983 */ /* 0x000ee80000300800 */
[----:B------:R-:W-:Y:S04]  /*c040*/  STL [R1+0x2c4], R67 ;  /* 0x0002c44301007387 */ /* 0x000fe80000100800 */
[----:B------:R1:W-:Y:S04]  /*c050*/  STL [R1], R66 ;  /* 0x0000004201007387 */ /* 0x0003e80000100800 */
[----:B-1----:R-:W4:Y:S04]  /*c060*/  LDL.LU R66, [R1+0x2dc] ;  /* 0x0002dc0001427983 */ /* 0x002f280000300800 */
[----:B------:R1:W-:Y:S04]  /*c070*/  STL [R1+0x2c0], R69 ;  /* 0x0002c04501007387 */ /* 0x0003e80000100800 */
[----:B-1----:R-:W2:Y:S04]  /*c080*/  LDL.LU R69, [R1+0x2d8] ;  /* 0x0002d80001457983 */ /* 0x002ea80000300800 */
[----:B------:R-:W-:Y:S04]  /*c090*/  STL [R1+0x2cc], R74 ;  /* 0x0002cc4a01007387 */ /* 0x000fe80000100800 */
[----:B------:R-:W2:Y:S04]  /*c0a0*/  LDL.LU R73, [R1+0x2e4] ;  /* 0x0002e40001497983 */ /* 0x000ea80000300800 */
[----:B------:R-:W-:Y:S04]  /*c0b0*/  STL [R1+0x2d4], R3 ;  /* 0x0002d40301007387 */ /* 0x000fe80000100800 */
[----:B------:R-:W2:Y:S04]  /*c0c0*/  LDL.LU R67, [R1+0x2ec] ;  /* 0x0002ec0001437983 */ /* 0x000ea80000300800 */
[----:B------:R-:W2:Y:S01]  /*c0d0*/  LDL.LU R5, [R1+0x2c8] ;  /* 0x0002c80001057983 */ /* 0x000ea20000300800 */
[----:B------:R-:W-:-:S02]  /*c0e0*/  ISETP.GT.AND P4, PT, R56, 0x43, PT ;  /* 0x000000433800780c */ /* 0x000fc40003f84270 */
[C---:B------:R-:W-:Y:S02]  /*c0f0*/  ISETP.GT.AND P2, PT, R56.reuse, 0x44, PT ;  /* 0x000000443800780c */ /* 0x040fe40003f44270 */
[----:B------:R-:W-:Y:S02]  /*c100*/  PRMT R123, RZ, 0x7610, R123 ;  /* 0x00007610ff7b7816 */ /* 0x000fe4000000007b */
[----:B------:R-:W-:Y:S02]  /*c110*/  ISETP.GT.AND P3, PT, R56, 0x45, PT ;  /* 0x000000453800780c */ /* 0x000fe40003f64270 */
[----:B------:R-:W-:-:S05]  /*c120*/  PRMT R124, RZ, 0x7610, R124 ;  /* 0x00007610ff7c7816 */ /* 0x000fca000000007c */
[----:B0-----:R-:W-:Y:S01]  /*c130*/  @P4 IMAD.MOV.U32 R4, RZ, RZ, R74 ;  /* 0x000000ffff044224 */ /* 0x001fe200078e004a */
[----:B------:R-:W-:Y:S01]  /*c140*/  PRMT R122, RZ, 0x7610, R122 ;  /* 0x00007610ff7a7816 */ /* 0x000fe2000000007a */
[----:B---3--:R-:W-:Y:S01]  /*c150*/  IMAD.X R70, R70, 0x1, R71, P5 ;  /* 0x0000000146467824 */ /* 0x008fe200028e0647 */
[----:B----4-:R-:W-:-:S05]  /*c160*/  IADD3 R66, P5, PT, R66, R72, RZ ;  /* 0x0000004842427210 */ /* 0x010fca0007fbe0ff */
[--C-:B--2---:R-:W-:Y:S02]  /*c170*/  IMAD.X R69, R69, 0x1, R71.reuse, P5 ;  /* 0x0000000145457824 */ /* 0x104fe400028e0647 */
[----:B------:R-:W-:Y:S01]  /*c180*/  IMAD.X R5, R5, 0x1, R71, P6 ;  /* 0x0000000105057824 */ /* 0x000fe200030e0647 */
[----:B------:R-:W-:-:S04]  /*c190*/  IADD3 R73, P6, PT, R73, R72, RZ ;  /* 0x0000004849497210 */ /* 0x000fc80007fde0ff */
        /* <DEDUP_REMOVED lines=302> */
[----:B------:R1:W-:Y:S04]  /*d480*/  STL [R1+0x3bc], R74 ;  /* 0x0003bc4a01007387 */ /* 0x0003e80000100800 */
        /* <DEDUP_REMOVED lines=20> */
[----:B------:R-:W-:Y:S04]  /*d5d0*/  STL [R1+0x3c0], R73 ;  /* 0x0003c04901007387 */ /* 0x000fe80000100800 */
[----:B-1----:R-:W3:Y:S01]  /*d5e0*/  LDL.LU R74, [R1+0x3d8] ;  /* 0x0003d800014a7983 */ /* 0x002ee20000300800 */
[----:B--2---:R-:W-:Y:S02]  /*d5f0*/  @P2 IMAD.MOV.U32 R4, RZ, RZ, R67 ;  /* 0x000000ffff042224 */ /* 0x004fe400078e0043 */
[----:B0-----:R-:W-:Y:S01]  /*d600*/  @P2 IMAD.MOV.U32 R5, RZ, RZ, R73 ;  /* 0x000000ffff052224 */ /* 0x001fe200078e0049 */
[----:B------:R-:W2:Y:S04]  /*d610*/  LDL.LU R67, [R1+0x3e4] ;  /* 0x0003e40001437983 */ /* 0x000ea80000300800 */
        /* <DEDUP_REMOVED lines=20> */
[----:B---3--:R-:W-:Y:S01]  /*d760*/  IMAD.X R74, R74, 0x1, R71, P5 ;  /* 0x000000014a4a7824 */ /* 0x008fe200028e0647 */
[----:B--2---:R-:W-:-:S05]  /*d770*/  IADD3 R67, P5, PT, R67, R72, RZ ;  /* 0x0000004843437210 */ /* 0x004fca0007fbe0ff */
[--C-:B----4-:R-:W-:Y:S02]  /*d780*/  IMAD.X R70, R70, 0x1, R71.reuse, P5 ;  /* 0x0000000146467824 */ /* 0x110fe400028e0647 */
[----:B------:R-:W-:-:S05]  /*d790*/  IMAD.X R4, R4, 0x1, R71, P6 ;  /* 0x0000000104047824 */ /* 0x000fca00030e0647 */
[-C--:B------:R-:W-:Y:S01]  /*d7a0*/  @P4 LOP3.LUT R5, R5, R4.reuse, RZ, 0x3c, !PT ;  /* 0x0000000405054212 */ /* 0x080fe200078e3cff */
[----:B------:R0:W-:Y:S03]  /*d7b0*/  STL [R1+0x3d0], R4 ;  /* 0x0003d00401007387 */ /* 0x0001e60000100800 */
[----:B0-----:R-:W-:-:S04]  /*d7c0*/  @P4 LOP3.LUT R4, R5, R4, RZ, 0x3c, !PT ;  /* 0x0000000405044212 */ /* 0x001fc800078e3cff */
[----:B------:R-:W-:Y:S01]  /*d7d0*/  @P4 LOP3.LUT R5, R5, R4, RZ, 0x3c, !PT ;  /* 0x0000000405054212 */ /* 0x000fe200078e3cff */
[----:B------:R0:W-:Y:S04]  /*d7e0*/  STL [R1+0x3d8], R74 ;  /* 0x0003d84a01007387 */ /* 0x0001e80000100800 */
[----:B------:R1:W5:Y:S01]  /*d7f0*/  @P4 LDG.E.U16 R91, desc[UR20][R4.64] ;  /* 0x00000014045b4981 */ /* 0x000362000c1e1500 */
[-C--:B------:R-:W-:Y:S02]  /*d800*/  IADD3 R73, P6, PT, R73, R72.reuse, RZ ;  /* 0x0000004849497210 */ /* 0x080fe40007fde0ff */
[----:B------:R-:W-:Y:S01]  /*d810*/  IADD3 R3, P5, PT, R3, R72, RZ ;  /* 0x0000004803037210 */ /* 0x000fe20007fbe0ff */
[----:B-1----:R-:W-:Y:S02]  /*d820*/  @P2 IMAD.MOV.U32 R4, RZ, RZ, R69 ;  /* 0x000000ffff042224 */ /* 0x002fe400078e0045 */
[----:B------:R-:W-:Y:S01]  /*d830*/  @P2 IMAD.MOV.U32 R5, RZ, RZ, R74 ;  /* 0x000000ffff052224 */ /* 0x000fe200078e004a */
[----:B------:R-:W2:Y:S04]  /*d840*/  LDL.LU R69, [R1+0x3f0] ;  /* 0x0003f00001457983 */ /* 0x000ea80000300800 */
[----:B0-----:R-:W3:Y:S04]  /*d850*/  LDL.LU R74, [R1+0x3fc] ;  /* 0x0003fc00014a7983 */ /* 0x001ee80000300800 */
[----:B------:R0:W5:Y:S04]  /*d860*/  @P2 LDG.E.U16 R90, desc[UR20][R4.64] ;  /* 0x00000014045a2981 */ /* 0x000168000c1e1500 */
[----:B------:R1:W-:Y:S04]  /*d870*/  STL [R1+0x3e4], R67 ;  /* 0x0003e44301007387 */ /* 0x0003e80000100800 */
[----:B------:R4:W-:Y:S01]  /*d880*/  STL [R1+0x3e0], R70 ;  /* 0x0003e04601007387 */ /* 0x0009e20000100800 */
[----:B0-----:R-:W-:-:S02]  /*d890*/  @P3 IMAD.MOV.U32 R4, RZ, RZ, R67 ;  /* 0x000000ffff043224 */ /* 0x001fc400078e0043 */
[----:B------:R-:W-:Y:S01]  /*d8a0*/  @P3 IMAD.MOV.U32 R5, RZ, RZ, R70 ;  /* 0x000000ffff053224 */ /* 0x000fe200078e0046 */
[----:B-1----:R-:W3:Y:S04]  /*d8b0*/  LDL.LU R67, [R1+0x404] ;  /* 0x0004040001437983 */ /* 0x002ee80000300800 */
[----:B------:R0:W-:Y:S04]  /*d8c0*/  STL [R1+0x3ec], R73 ;  /* 0x0003ec4901007387 */ /* 0x0001e80000100800 */
[----:B----4-:R-:W4:Y:S04]  /*d8d0*/  LDL.LU R70, [R1+0x40c] ;  /* 0x00040c0001467983 */ /* 0x010f280000300800 */
[----:B------:R-:W-:Y:S04]  /*d8e0*/  STL [R1+0x3f4], R3 ;  /* 0x0003f40301007387 */ /* 0x000fe80000100800 */
[----:B------:R1:W5:Y:S04]  /*d8f0*/  @P3 LDG.E.U16 R89, desc[UR20][R4.64] ;  /* 0x0000001404593981 */ /* 0x000368000c1e1500 */
[----:B------:R-:W4:Y:S01]  /*d900*/  LDL.LU R5, [R1+0x3e8] ;  /* 0x0003e80001057983 */ /* 0x000f220000300800 */
[----:B------:R-:W-:-:S02]  /*d910*/  ISETP.GT.AND P4, PT, R56, 0x67, PT ;  /* 0x000000673800780c */ /* 0x000fc40003f84270 */
[----:B------:R-:W-:Y:S02]  /*d920*/  ISETP.GT.AND P2, PT, R56, 0x68, PT ;  /* 0x000000683800780c */ /* 0x000fe40003f44270 */
[----:B------:R-:W-:Y:S02]  /*d930*/  PRMT R87, RZ, 0x7610, R87 ;  /* 0x00007610ff577816 */ /* 0x000fe40000000057 */
[----:B------:R-:W-:-:S07]  /*d940*/  PRMT R88, RZ, 0x7610, R88 ;  /* 0x00007610ff587816 */ /* 0x000fce0000000058 */
[----:B-1----:R-:W-:Y:S02]  /*d950*/  @P4 IMAD.MOV.U32 R4, RZ, RZ, R73 ;  /* 0x000000ffff044224 */ /* 0x002fe400078e0049 */
[--C-:B--2---:R-:W-:Y:S01]  /*d960*/  IMAD.X R69, R69, 0x1, R71.reuse, P5 ;  /* 0x0000000145457824 */ /* 0x104fe200028e0647 */
[----:B---3--:R-:W-:Y:S01]  /*d970*/  IADD3 R74, P5, PT, R74, R72, RZ ;  /* 0x000000484a4a7210 */ /* 0x008fe20007fbe0ff */
[----:B----4-:R-:W-:-:S05]  /*d980*/  IMAD.X R5, R5, 0x1, R71, P6 ;  /* 0x0000000105057824 */ /* 0x010fca00030e0647 */
[----:B------:R1:W-:Y:S04]  /*d990*/  STL [R1+0x3e8], R5 ;  /* 0x0003e80501007387 */ /* 0x0003e80000100800 */
[----:B------:R2:W5:Y:S04]  /*d9a0*/  @P4 LDG.E.U16 R87, desc[UR20][R4.64] ;  /* 0x0000001404574981 */ /* 0x000568000c1e1500 */
[----:B------:R3:W-:Y:S04]  /*d9b0*/  STL [R1+0x3f0], R69 ;  /* 0x0003f04501007387 */ /* 0x0007e80000100800 */
[----:B0-----:R-:W4:Y:S01]  /*d9c0*/  LDL.LU R73, [R1+0x408] ;  /* 0x0004080001497983 */ /* 0x001f220000300800 */
[----:B--2---:R-:W-:-:S02]  /*d9d0*/  @P2 IMAD.MOV.U32 R4, RZ, RZ, R3 ;  /* 0x000000ffff042224 */ /* 0x004fc400078e0003 */
[----:B-1----:R-:W-:Y:S02]  /*d9e0*/  @P2 IMAD.MOV.U32 R5, RZ, RZ, R69 ;  /* 0x000000ffff052224 */ /* 0x002fe400078e0045 */
[----:B---3--:R-:W2:Y:S04]  /*d9f0*/  LDL.LU R69, [R1+0x414] ;  /* 0x0004140001457983 */ /* 0x008ea80000300800 */
[----:B------:R-:W3:Y:S04]  /*da00*/  LDL.LU R3, [R1+0x41c] ;  /* 0x00041c0001037983 */ /* 0x000ee80000300800 */
[----:B------:R0:W5:Y:S04]  /*da10*/  @P2 LDG.E.U16 R88, desc[UR20][R4.64] ;  /* 0x0000001404582981 */ /* 0x000168000c1e1500 */
[----:B------:R1:W-:Y:S01]  /*da20*/  STL [R1+0x3fc], R74 ;  /* 0x0003fc4a01007387 */ /* 0x0003e20000100800 */
[----:B0-----:R-:W-:-:S03]  /*da30*/  IMAD.MOV.U32 R5, RZ, RZ, R74 ;  /* 0x000000ffff057224 */ /* 0x001fc600078e004a */
[----:B-1----:R-:W2:Y:S04]  /*da40*/  LDL.LU R74, [R1+0x4d8] ;  /* 0x0004d800014a7983 */ /* 0x002ea80000300800 */
[----:B------:R-:W2:Y:S01]  /*da50*/  LDL.LU R4, [R1+0x3f8] ;  /* 0x0003f80001047983 */ /* 0x000ea20000300800 */
[----:B------:R-:W-:Y:S02]  /*da60*/  ISETP.GT.AND P3, PT, R56, 0x69, PT ;  /* 0x000000693800780c */ /* 0x000fe40003f64270 */
[----:B------:R-:W-:Y:S02]  /*da70*/  PRMT R86, RZ, 0x7610, R86 ;  /* 0x00007610ff567816 */ /* 0x000fe40000000056 */
[----:B------:R-:W-:Y:S01]  /*da80*/  IADD3 R67, P6, PT, R67, R72, RZ ;  /* 0x0000004843437210 */ /* 0x000fe20007fde0ff */
[----:B--2---:R-:W-:-:S08]  /*da90*/  IMAD.X R4, R4, 0x1, R71, P5 ;  /* 0x0000000104047824 */ /* 0x004fd000028e0647 */
[-C--:B------:R-:W-:Y:S01]  /*daa0*/  @P3 LOP3.LUT R5, R5, R4.reuse, RZ, 0x3c, !PT ;  /* 0x0000000405053212 */ /* 0x080fe200078e3cff */
[----:B------:R0:W-:Y:S03]  /*dab0*/  STL [R1+0x3f8], R4 ;  /* 0x0003f80401007387 */ /* 0x0001e60000100800 */
[----:B0-----:R-:W-:-:S04]  /*dac0*/  @P3 LOP3.LUT R4, R5, R4, RZ, 0x3c, !PT ;  /* 0x0000000405043212 */ /* 0x001fc800078e3cff */
[----:B------:R-:W-:Y:S01]  /*dad0*/  @P3 LOP3.LUT R5, R5, R4, RZ, 0x3c, !PT ;  /* 0x0000000405053212 */ /* 0x000fe200078e3cff */
[----:B------:R0:W-:Y:S04]  /*dae0*/  STL [R1+0x404], R67 ;  /* 0x0004044301007387 */ /* 0x0001e80000100800 */
[----:B------:R1:W5:Y:S02]  /*daf0*/  @P3 LDG.E.U16 R86, desc[UR20][R4.64] ;  /* 0x0000001404563981 */ /* 0x000364000c1e1500 */
[----:B-1----:R-:W-:Y:S02]  /*db00*/  IMAD.MOV.U32 R5, RZ, RZ, R67 ;  /* 0x000000ffff057224 */ /* 0x002fe400078e0043 */
[----:B0-----:R-:W2:Y:S04]  /*db10*/  LDL.LU R67, [R1+0x4d4] ;  /* 0x0004d40001437983 */ /* 0x001ea80000300800 */
[----:B------:R-:W2:Y:S01]  /*db20*/  LDL.LU R4, [R1+0x400] ;  /* 0x0004000001047983 */ /* 0x000ea20000300800 */
[----:B------:R-:W-:-:S02]  /*db30*/  ISETP.GT.AND P4, PT, R56, 0x6a, PT ;  /* 0x0000006a3800780c */ /* 0x000fc40003f84270 */
[----:B------:R-:W-:-:S05]  /*db40*/  IADD3 R70, P5, PT, R70, R72, RZ ;  /* 0x0000004846467210 */ /* 0x000fca0007fbe0ff */
[----:B------:R-:W-:Y:S01]  /*db50*/  STL [R1+0x40c], R70 ;  /* 0x00040c4601007387 */ /* 0x000fe20000100800 */
[----:B------:R-:W-:Y:S02]  /*db60*/  ISETP.GT.AND P2, PT, R56, 0x6b, PT ;  /* 0x0000006b3800780c */ /* 0x000fe40003f44270 */
[----:B------:R-:W-:Y:S01]  /*db70*/  PRMT R85, RZ, 0x7610, R85 ;  /* 0x00007610ff557816 */ /* 0x000fe20000000055 */
[--C-:B----4-:R-:W-:Y:S01]  /*db80*/  IMAD.X R73, R73, 0x1, R71.reuse, P5 ;  /* 0x0000000149497824 */ /* 0x110fe200028e0647 */
[----:B------:R-:W-:Y:S01]  /*db90*/  PRMT R84, RZ, 0x7610, R84 ;  /* 0x00007610ff547816 */ /* 0x000fe20000000054 */
[----:B--2---:R-:W-:-:S05]  /*dba0*/  IMAD.X R4, R4, 0x1, R71, P6 ;  /* 0x0000000104047824 */ /* 0x004fca00030e0647 */
[-C--:B------:R-:W-:Y:S01]  /*dbb0*/  @P4 LOP3.LUT R5, R5, R4.reuse, RZ, 0x3c, !PT ;  /* 0x0000000405054212 */ /* 0x080fe200078e3cff */
[----:B------:R0:W-:Y:S03]  /*dbc0*/  STL [R1+0x400], R4 ;  /* 0x0004000401007387 */ /* 0x0001e60000100800 */
[----:B0-----:R-:W-:-:S04]  /*dbd0*/  @P4 LOP3.LUT R4, R5, R4, RZ, 0x3c, !PT ;  /* 0x0000000405044212 */ /* 0x001fc800078e3cff */
[----:B------:R-:W-:-:S05]  /*dbe0*/  @P4 LOP3.LUT R5, R5, R4, RZ, 0x3c, !PT ;  /* 0x0000000405054212 */ /* 0x000fca00078e3cff */
[----:B------:R0:W5:Y:S02]  /*dbf0*/  @P4 LDG.E.U16 R85, desc[UR20][R4.64] ;  /* 0x0000001404554981 */ /* 0x000164000c1e1500 */
[----:B0-----:R-:W-:Y:S02]  /*dc00*/  IMAD.MOV.U32 R4, RZ, RZ, R73 ;  /* 0x000000ffff047224 */ /* 0x001fe400078e0049 */
[----:B------:R-:W-:-:S05]  /*dc10*/  IMAD.MOV.U32 R5, RZ, RZ, R70 ;  /* 0x000000ffff057224 */ /* 0x000fca00078e0046 */
[----:B------:R-:W-:-:S04]  /*dc20*/  @P2 LOP3.LUT R5, R5, R4, RZ, 0x3c, !PT ;  /* 0x0000000405052212 */ /* 0x000fc800078e3cff */
[----:B------:R-:W-:Y:S02]  /*dc30*/  @P2 LOP3.LUT R4, R5, R4, RZ, 0x3c, !PT ;  /* 0x0000000405042212 */ /* 0x000fe400078e3cff */
[----:B------:R-:W-:Y:S02]  /*dc40*/  IADD3 R69, P4, PT, R69, R72, RZ ;  /* 0x0000004845457210 */ /* 0x000fe40007f9e0ff */
[----:B------:R-:W-:Y:S01]  /*dc50*/  @P2 LOP3.LUT R5, R5, R4, RZ, 0x3c, !PT ;  /* 0x0000000405052212 */ /* 0x000fe200078e3cff */
[----:B------:R0:W-:Y:S04]  /*dc60*/  STL [R1+0x408], R73 ;  /* 0x0004084901007387 */ /* 0x0001e80000100800 */
[----:B------:R1:W5:Y:S04]  /*dc70*/  @P2 LDG.E.U16 R84, desc[UR20][R4.64] ;  /* 0x0000001404542981 */ /* 0x000368000c1e1500 */
[----:B0-----:R-:W2:Y:S04]  /*dc80*/  LDL.LU R73, [R1+0x4d0] ;  /* 0x0004d00001497983 */ /* 0x001ea80000300800 */
[----:B------:R-:W5:Y:S01]  /*dc90*/  LDL.LU R70, [R1+0x4cc] ;  /* 0x0004cc0001467983 */ /* 0x000f620000300800 */
[----:B-1----:R-:W-:-:S03]  /*dca0*/  IMAD.MOV.U32 R5, RZ, RZ, R69 ;  /* 0x000000ffff057224 */ /* 0x002fc600078e0045 */
[----:B------:R0:W-:Y:S04]  /*dcb0*/  STL [R1+0x414], R69 ;  /* 0x0004144501007387 */ /* 0x0001e80000100800 */
[----:B0-----:R-:W5:Y:S04]  /*dcc0*/  LDL.LU R69, [R1+0x4c8] ;  /* 0x0004c80001457983 */ /* 0x001f680000300800 */
[----:B------:R-:W4:Y:S01]  /*dcd0*/  LDL.LU R4, [R1+0x410] ;  /* 0x0004100001047983 */ /* 0x000f220000300800 */
[----:B------:R-:W-:Y:S02]  /*dce0*/  ISETP.GT.AND P3, PT, R56, 0x6c, PT ;  /* 0x0000006c3800780c */ /* 0x000fe40003f64270 */
[----:B------:R-:W-:Y:S01]  /*dcf0*/  PRMT R58, RZ, 0x7610, R58 ;  /* 0x00007610ff3a7816 */ /* 0x000fe2000000003a */
[----:B----4-:R-:W-:-:S10]  /*dd00*/  IMAD.X R4, R4, 0x1, R71, P4 ;  /* 0x0000000104047824 */ /* 0x010fd400020e0647 */
[-C--:B------:R-:W-:Y:S01]  /*dd10*/  @P3 LOP3.LUT R5, R5, R4.reuse, RZ, 0x3c, !PT ;  /* 0x0000000405053212 */ /* 0x080fe200078e3cff */
[----:B------:R0:W-:Y:S03]  /*dd20*/  STL [R1+0x410], R4 ;  /* 0x0004100401007387 */ /* 0x0001e60000100800 */
[----:B0-----:R-:W-:-:S04]  /*dd30*/  @P3 LOP3.LUT R4, R5, R4, RZ, 0x3c, !PT ;  /* 0x0000000405043212 */ /* 0x001fc800078e3cff */
[----:B------:R-:W-:-:S05]  /*dd40*/  @P3 LOP3.LUT R5, R5, R4, RZ, 0x3c, !PT ;  /* 0x0000000405053212 */ /* 0x000fca00078e3cff */
[----:B------:R0:W5:Y:S04]  /*dd50*/  @P3 LDG.E.U16 R58, desc[UR20][R4.64] ;  /* 0x00000014043a3981 */ /* 0x000168000c1e1500 */
[----:B------:R-:W4:Y:S01]  /*dd60*/  LDL.LU R5, [R1+0x418] ;  /* 0x0004180001057983 */ /* 0x000f220000300800 */
[----:B------:R-:W-:Y:S02]  /*dd70*/  ISETP.GT.AND P5, PT, R56, 0x6d, PT ;  /* 0x0000006d3800780c */ /* 0x000fe40003fa4270 */
[----:B---3--:R-:W-:Y:S02]  /*dd80*/  IADD3 R3, P2, PT, R3, R72, RZ ;  /* 0x0000004803037210 */ /* 0x008fe40007f5e0ff */
[----:B------:R-:W-:-:S03]  /*dd90*/  PRMT R82, RZ, 0x7610, R82 ;  /* 0x00007610ff527816 */ /* 0x000fc60000000052 */
[----:B------:R1:W-:Y:S06]  /*dda0*/  STL [R1+0x41c], R3 ;  /* 0x00041c0301007387 */ /* 0x0003ec0000100800 */
[----:B0-----:R-:W-:Y:S02]  /*ddb0*/  @P5 IMAD.MOV.U32 R4, RZ, RZ, R3 ;  /* 0x000000ffff045224 */ /* 0x001fe400078e0003 */
[----:B----4-:R-:W-:-:S05]  /*ddc0*/  IMAD.X R5, R5, 0x1, R71, P2 ;  /* 0x0000000105057824 */ /* 0x010fca00010e0647 */
[----:B------:R0:W-:Y:S04]  /*ddd0*/  STL [R1+0x418], R5 ;  /* 0x0004180501007387 */ /* 0x0001e80000100800 */
[----:B-1----:R-:W5:Y:S04]  /*dde0*/  LDL.LU R3, [R1+0x4c4] ;  /* 0x0004c40001037983 */ /* 0x002f680000300800 */
[----:B------:R1:W5:Y:S04]  /*ddf0*/  @P5 LDG.E.U16 R82, desc[UR20][R4.64] ;  /* 0x0000001404525981 */ /* 0x000368000c1e1500 */
[----:B------:R-:W3:Y:S04]  /*de00*/  LDL.LU R4, [R1+0x420] ;  /* 0x0004200001047983 */ /* 0x000ee80000300800 */
[----:B0-----:R-:W1:Y:S01]  /*de10*/  LDL.LU R5, [R1+0x424] ;  /* 0x0004240001057983 */ /* 0x001e620000300800 */
[----:B------:R-:W-:-:S02]  /*de20*/  ISETP.GT.AND P3, PT, R56, 0x6e, PT ;  /* 0x0000006e3800780c */ /* 0x000fc40003f64270 */
[----:B------:R-:W-:Y:S02]  /*de30*/  PRMT R59, RZ, 0x7610, R59 ;  /* 0x00007610ff3b7816 */ /* 0x000fe4000000003b */
[----:B-1----:R-:W-:-:S05]  /*de40*/  IADD3 R5, P2, PT, R5, R72, RZ ;  /* 0x0000004805057210 */ /* 0x002fca0007f5e0ff */
[----:B---3--:R-:W-:Y:S01]  /*de50*/  IMAD.X R4, R4, 0x1, R71, P2 ;  /* 0x0000000104047824 */ /* 0x008fe200010e0647 */
[----:B------:R0:W-:Y:S04]  /*de60*/  STL [R1+0x424], R5 ;  /* 0x0004240501007387 */ /* 0x0001e80000100800 */
[----:B------:R1:W-:Y:S01]  /*de70*/  STL [R1+0x420], R4 ;  /* 0x0004200401007387 */ /* 0x0003e20000100800 */
[----:B0-----:R-:W-:-:S04]  /*de80*/  @P3 LOP3.LUT R5, R5, R4, RZ, 0x3c, !PT ;  /* 0x0000000405053212 */ /* 0x001fc800078e3cff */
[----:B-1----:R-:W-:-:S04]  /*de90*/  @P3 LOP3.LUT R4, R5, R4, RZ, 0x3c, !PT ;  /* 0x0000000405043212 */ /* 0x002fc800078e3cff */
[----:B------:R-:W-:-:S05]  /*dea0*/  @P3 LOP3.LUT R5, R5, R4, RZ, 0x3c, !PT ;  /* 0x0000000405053212 */ /* 0x000fca00078e3cff */
[----:B------:R0:W5:Y:S04]  /*deb0*/  @P3 LDG.E.U16 R59, desc[UR20][R4.64] ;  /* 0x00000014043b3981 */ /* 0x000168000c1e1500 */
[----:B------:R-:W3:Y:S04]  /*dec0*/  LDL.LU R4, [R1+0x428] ;  /* 0x0004280001047983 */ /* 0x000ee80000300800 */
[----:B------:R-:W0:Y:S01]  /*ded0*/  LDL.LU R5, [R1+0x42c] ;  /* 0x00042c0001057983 */ /* 0x000e220000300800 */
[----:B------:R-:W-:Y:S02]  /*dee0*/  ISETP.GT.AND P3, PT, R56, 0x6f, PT ;  /* 0x0000006f3800780c */ /* 0x000fe40003f64270 */
[----:B------:R-:W-:-:S02]  /*def0*/  PRMT R81, RZ, 0x7610, R81 ;  /* 0x00007610ff517816 */ /* 0x000fc40000000051 */
[----:B0-----:R-:W-:-:S05]  /*df00*/  IADD3 R5, P2, PT, R5, R72, RZ ;  /* 0x0000004805057210 */ /* 0x001fca0007f5e0ff */
        /* <DEDUP_REMOVED lines=189> */
[----:B------:R-:W-:Y:S01]  /*eae0*/  ISETP.GT.AND P3, PT, R56, 0x7f, PT ;  /* 0x0000007f3800780c */ /* 0x000fe20003f64270 */
[----:B------:R-:W-:Y:S01]  /*eaf0*/  USHF.L.U32 UR10, UR14, 0x1f, URZ ;  /* 0x0000001f0e0a7899 */ /* 0x000fe200080006ff */
[----:B--2---:R-:W-:-:S02]  /*eb00*/  PRMT R73, RZ, 0x7610, R73 ;  /* 0x00007610ff497816 */ /* 0x004fc40000000049 */
[----:B0-----:R-:W-:-:S05]  /*eb10*/  IADD3 R5, P2, PT, R5, R72, RZ ;  /* 0x0000004805057210 */ /* 0x001fca0007f5e0ff */
[----:B---3--:R-:W-:Y:S01]  /*eb20*/  IMAD.X R4, R4, 0x1, R71, P2 ;  /* 0x0000000104047824 */ /* 0x008fe200010e0647 */
[----:B------:R0:W-:Y:S04]  /*eb30*/  STL [R1+0x4ac], R5 ;  /* 0x0004ac0501007387 */ /* 0x0001e80000100800 */
[----:B------:R1:W-:Y:S01]  /*eb40*/  STL [R1+0x4a8], R4 ;  /* 0x0004a80401007387 */ /* 0x0003e20000100800 */
[----:B0-----:R-:W-:-:S04]  /*eb50*/  @P3 LOP3.LUT R5, R5, R4, RZ, 0x3c, !PT ;  /* 0x0000000405053212 */ /* 0x001fc800078e3cff */
[----:B-1----:R-:W-:-:S04]  /*eb60*/  @P3 LOP3.LUT R4, R5, R4, RZ, 0x3c, !PT ;  /* 0x0000000405043212 */ /* 0x002fc800078e3cff */
[----:B------:R-:W-:-:S05]  /*eb70*/  @P3 LOP3.LUT R5, R5, R4, RZ, 0x3c, !PT ;  /* 0x0000000405053212 */ /* 0x000fca00078e3cff */
[----:B------:R0:W5:Y:S02]  /*eb80*/  @P3 LDG.E.U16 R73, desc[UR20][R4.64] ;  /* 0x0000001404493981 */ /* 0x000164000c1e1500 */
[----:B0-----:R-:W-:-:S04]  /*eb90*/  IMAD.U32 R5, RZ, RZ, UR10 ;  /* 0x0000000aff057e24 */ /* 0x001fc8000f8e00ff */
[----:B------:R-:W0:Y:S01]  /*eba0*/  SYNCS.PHASECHK.TRANS64.TRYWAIT P3, [UR7], R5 ;  /* 0x00000005ff0075a7 */ /* 0x000e220008061107 */
[----:B------:R-:W1:Y:S02]  /*ebb0*/  S2R R4, SR_TID.X ;  /* 0x0000000000047919 */ /* 0x000e640000002100 */
[----:B-1----:R-:W-:-:S04]  /*ebc0*/  LOP3.LUT R4, R4, 0x7f, RZ, 0xc0, !PT ;  /* 0x0000007f04047812 */ /* 0x002fc800078ec0ff */
[----:B------:R-:W-:Y:S02]  /*ebd0*/  ISETP.GE.AND P2, PT, R4, R56, PT ;  /* 0x000000380400720c */ /* 0x000fe40003f46270 */
[----:B------:R-:W-:Y:S01]  /*ebe0*/  PRMT R4, R57, 0x5410, R83 ;  /* 0x0000541039047816 */ /* 0x000fe20000000053 */
[----:B0-----:R-:W-:Y:S10]  /*ebf0*/  @!P3 BRA `(.L_x_9) ;  /* 0x00000028001cb947 */ /* 0x001ff40003800000 */
.L_x_17:
[----:B------:R-:W2:Y:S01]  /*ec00*/  LDL.LU R83, [R1+0x10] ;  /* 0x0000100001537983 */ /* 0x000ea20000300800 */
[----:B-----5:R-:W-:-:S03]  /*ec10*/  PRMT R5, R54, 0x5410, R55 ;  /* 0x0000541036057816 */ /* 0x020fc60000000037 */
[----:B------:R-:W3:Y:S04]  /*ec20*/  LDL.LU R57, [R1] ;  /* 0x0000000001397983 */ /* 0x000ee80000300800 */
[----:B------:R-:W3:Y:S04]  /*ec30*/  LDL.LU R56, [R1+0x4] ;  /* 0x0000040001387983 */ /* 0x000ee80000300800 */
[----:B------:R-:W4:Y:S04]  /*ec40*/  LDL.LU R54, [R1+0x14] ;  /* 0x0000140001367983 */ /* 0x000f280000300800 */
[----:B------:R-:W2:Y:S01]  /*ec50*/  LDL.LU R55, [R1+0x8] ;  /* 0x0000080001377983 */ /* 0x000ea20000300800 */
[----:B------:R-:W-:-:S02]  /*ec60*/  PRMT R6, R6, 0x5410, R53 ;  /* 0x0000541006067816 */ /* 0x000fc40000000035 */
[----:B------:R-:W-:Y:S01]  /*ec70*/  PRMT R7, R7, 0x5410, R52 ;  /* 0x0000541007077816 */ /* 0x000fe20000000034 */
[----:B------:R-:W4:Y:S01]  /*ec80*/  LDL.LU R53, [R1+0xc] ;  /* 0x00000c0001357983 */ /* 0x000f220000300800 */
[----:B------:R-:W-:Y:S02]  /*ec90*/  PRMT R8, R8, 0x5410, R51 ;  /* 0x0000541008087816 */ /* 0x000fe40000000033 */
[----:B------:R-:W-:Y:S01]  /*eca0*/  PRMT R9, R50, 0x5410, R9 ;  /* 0x0000541032097816 */ /* 0x000fe20000000009 */
[----:B------:R-:W4:Y:S01]  /*ecb0*/  LDL.LU R52, [R1+0x1c] ;  /* 0x00001c0001347983 */ /* 0x000f220000300800 */
[----:B------:R-:W-:-:S03]  /*ecc0*/  PRMT R10, R10, 0x5410, R49 ;  /* 0x000054100a0a7816 */ /* 0x000fc60000000031 */
[----:B------:R-:W4:Y:S01]  /*ecd0*/  LDL.LU R51, [R1+0x18] ;  /* 0x0000180001337983 */ /* 0x000f220000300800 */
[----:B------:R-:W-:-:S03]  /*ece0*/  PRMT R11, R11, 0x5410, R48 ;  /* 0x000054100b0b7816 */ /* 0x000fc60000000030 */
[----:B------:R-:W4:Y:S01]  /*ecf0*/  LDL.LU R50, [R1+0x28] ;  /* 0x0000280001327983 */ /* 0x000f220000300800 */
[----:B------:R-:W-:-:S03]  /*ed00*/  PRMT R12, R47, 0x5410, R12 ;  /* 0x000054102f0c7816 */ /* 0x000fc6000000000c */
[----:B------:R-:W4:Y:S01]  /*ed10*/  LDL.LU R49, [R1+0x20] ;  /* 0x0000200001317983 */ /* 0x000f220000300800 */
[----:B------:R-:W-:-:S03]  /*ed20*/  PRMT R13, R13, 0x5410, R46 ;  /* 0x000054100d0d7816 */ /* 0x000fc6000000002e */
        /* <DEDUP_REMOVED lines=8> */
[----:B------:R-:W-:Y:S02]  /*edb0*/  PRMT R21, R21, 0x5410, R38 ;  /* 0x0000541015157816 */ /* 0x000fe40000000026 */
[----:B------:R-:W-:Y:S02]  /*edc0*/  PRMT R38, R124, 0x5410, R122 ;  /* 0x000054107c267816 */ /* 0x000fe4000000007a */
[----:B------:R-:W-:Y:S02]  /*edd0*/  PRMT R20, R20, 0x5410, R39 ;  /* 0x0000541014147816 */ /* 0x000fe40000000027 */
[----:B------:R-:W-:Y:S02]  /*ede0*/  PRMT R39, R121, 0x5410, R120 ;  /* 0x0000541079277816 */ /* 0x000fe40000000078 */
[----:B------:R-:W-:Y:S02]  /*edf0*/  PRMT R19, R19, 0x5410, R40 ;  /* 0x0000541013137816 */ /* 0x000fe40000000028 */
[----:B------:R-:W-:-:S02]  /*ee00*/  PRMT R40, R119, 0x5410, R117 ;  /* 0x0000541077287816 */ /* 0x000fc40000000075 */
        /* <DEDUP_REMOVED lines=11> */
[----:B--2---:R-:W-:-:S02]  /*eec0*/  PRMT R35, R83, 0x5410, R55 ;  /* 0x0000541053237816 */ /* 0x004fc40000000037 */
[----:B------:R-:W2:Y:S01]  /*eed0*/  LDL.LU R83, [R1+0x17c] ;  /* 0x00017c0001537983 */ /* 0x000ea20000300800 */
[----:B---3--:R-:W-:Y:S02]  /*eee0*/  PRMT R36, R56, 0x5410, R57 ;  /* 0x0000541038247816 */ /* 0x008fe40000000039 */
[----:B----4-:R-:W-:Y:S01]  /*eef0*/  PRMT R34, R54, 0x5410, R53 ;  /* 0x0000541036227816 */ /* 0x010fe20000000035 */
[----:B------:R-:W3:Y:S04]  /*ef00*/  LDL.LU R125, [R1+0x16c] ;  /* 0x00016c00017d7983 */ /* 0x000ee80000300800 */
[----:B------:R-:W4:Y:S01]  /*ef10*/  LDL.LU R123, [R1+0x174] ;  /* 0x00017400017b7983 */ /* 0x000f220000300800 */
[----:B------:R-:W-:Y:S02]  /*ef20*/  PRMT R58, R58, 0x5410, R82 ;  /* 0x000054103a3a7816 */ /* 0x000fe40000000052 */
[----:B------:R-:W-:Y:S01]  /*ef30*/  PRMT R33, R52, 0x5410, R51 ;  /* 0x0000541034217816 */ /* 0x000fe20000000033 */
[----:B------:R-:W2:Y:S04]  /*ef40*/  LDL.LU R124, [R1+0x160] ;  /* 0x00016000017c7983 */ /* 0x000ea80000300800 */
[----:B------:R-:W2:Y:S01]  /*ef50*/  LDL.LU R122, [R1+0x164] ;  /* 0x00016400017a7983 */ /* 0x000ea20000300800 */
[----:B------:R-:W-:-:S02]  /*ef60*/  PRMT R59, R59, 0x5410, R81 ;  /* 0x000054103b3b7816 */ /* 0x000fc40000000051 */
[----:B------:R-:W-:Y:S01]  /*ef70*/  PRMT R32, R50, 0x5410, R49 ;  /* 0x0000541032207816 */ /* 0x000fe20000000031 */
[----:B------:R-:W2:Y:S04]  /*ef80*/  LDL.LU R121, [R1+0x158] ;  /* 0x0001580001797983 */ /* 0x000ea80000300800 */
[----:B------:R-:W2:Y:S01]  /*ef90*/  LDL.LU R120, [R1+0x15c] ;  /* 0x00015c0001787983 */ /* 0x000ea20000300800 */
[----:B------:R-:W-:Y:S02]  /*efa0*/  PRMT R60, R60, 0x5410, R80 ;  /* 0x000054103c3c7816 */ /* 0x000fe40000000050 */
[----:B------:R-:W-:Y:S01]  /*efb0*/  PRMT R31, R48, 0x5410, R47 ;  /* 0x00005410301f7816 */ /* 0x000fe2000000002f */
[----:B------:R-:W2:Y:S04]  /*efc0*/  LDL.LU R119, [R1+0x150] ;  /* 0x0001500001777983 */ /* 0x000ea80000300800 */
[----:B------:R-:W2:Y:S01]  /*efd0*/  LDL.LU R117, [R1+0x154] ;  /* 0x0001540001757983 */ /* 0x000ea20000300800 */
[----:B------:R-:W-:-:S02]  /*efe0*/  PRMT R61, R61, 0x5410, R79 ;  /* 0x000054103d3d7816 */ /* 0x000fc4000000004f */
[----:B------:R-:W-:Y:S01]  /*eff0*/  PRMT R30, R46, 0x5410, R45 ;  /* 0x000054102e1e7816 */ /* 0x000fe2000000002d */
[----:B------:R-:W3:Y:S04]  /*f000*/  LDL.LU R118, [R1+0x148] ;  /* 0x0001480001767983 */ /* 0x000ee80000300800 */
[----:B------:R-:W3:Y:S01]  /*f010*/  LDL.LU R116, [R1+0x14c] ;  /* 0x00014c0001747983 */ /* 0x000ee20000300800 */
        /* <DEDUP_REMOVED lines=21> */
[----:B------:R-:W-:-:S04]  /*f170*/  PRMT R67, R67, 0x5410, R73 ;  /* 0x0000541043437816 */ /* 0x000fc80000000049 */
[----:B------:R0:W-:Y:S01]  /*f180*/  STTM.x64 tmem[UR9], R4 ;  /* 0x00000004000079ed */ /* 0x0001e20008340009 */
[----:B------:R-:W1:Y:S01]  /*f190*/  FENCE.VIEW.ASYNC.T ;  /* 0x00000000000073c6 */ /* 0x000e620000000200 */
[-C--:B--2---:R-:W-:Y:S02]  /*f1a0*/  IADD3 R117, P5, PT, R117, R70.reuse, RZ ;  /* 0x0000004675757210 */ /* 0x084fe40007fbe0ff */
[----:B---3--:R-:W-:-:S05]  /*f1b0*/  IADD3 R116, P3, PT, R116, R70, RZ ;  /* 0x0000004674747210 */ /* 0x008fca0007f7e0ff */
[----:B------:R-:W-:Y:S01]  /*f1c0*/  IMAD.X R118, R118, 0x1, R69, P3 ;  /* 0x0000000176767824 */ /* 0x000fe200018e0645 */
[-C--:B------:R-:W-:Y:S01]  /*f1d0*/  IADD3 R122, P3, PT, R122, R70.reuse, RZ ;  /* 0x000000467a7a7210 */ /* 0x080fe20007f7e0ff */
[----:B------:R-:W-:Y:S04]  /*f1e0*/  STL [R1+0x14c], R116 ;  /* 0x00014c7401007387 */ /* 0x000fe80000100800 */
[----:B------:R-:W-:Y:S04]  /*f1f0*/  STL [R1+0x148], R118 ;  /* 0x0001487601007387 */ /* 0x000fe80000100800 */
[----:B------:R-:W-:Y:S04]  /*f200*/  STL [R1+0x164], R122 ;  /* 0x0001647a01007387 */ /* 0x000fe80000100800 */
[----:B0-----:R-:W2:Y:S04]  /*f210*/  LDL.LU R25, [R1+0x168] ;  /* 0x0001680001197983 */ /* 0x001ea80000300800 */
[----:B------:R-:W-:Y:S04]  /*f220*/  STL [R1+0x154], R117 ;  /* 0x0001547501007387 */ /* 0x000fe80000100800 */
[----:B------:R-:W3:Y:S01]  /*f230*/  LDL.LU R23, [R1+0x170] ;  /* 0x0001700001177983 */ /* 0x000ee20000300800 */
[----:B------:R-:W-:-:S03]  /*f240*/  IADD3 R120, P4, PT, R120, R70, RZ ;  /* 0x0000004678787210 */ /* 0x000fc60007f9e0ff */
[----:B------:R-:W3:Y:S01]  /*f250*/  LDL.LU R21, [R1+0x178] ;  /* 0x0001780001157983 */ /* 0x000ee20000300800 */
[--C-:B------:R-:W-:Y:S02]  /*f260*/  IMAD.X R119, R119, 0x1, R69.reuse, P5 ;  /* 0x0000000177777824 */ /* 0x100fe400028e0645 */
[--C-:B------:R-:W-:Y:S02]  /*f270*/  IMAD.X R121, R121, 0x1, R69.reuse, P4 ;  /* 0x0000000179797824 */ /* 0x100fe400020e0645 */
[----:B------:R-:W-:Y:S01]  /*f280*/  IMAD.X R124, R124, 0x1, R69, P3 ;  /* 0x000000017c7c7824 */ /* 0x000fe200018e0645 */
[----:B------:R-:W-:Y:S04]  /*f290*/  STL [R1+0x15c], R120 ;  /* 0x00015c7801007387 */ /* 0x000fe80000100800 */
[----:B------:R-:W-:Y:S04]  /*f2a0*/  STL [R1+0x150], R119 ;  /* 0x0001507701007387 */ /* 0x000fe80000100800 */
[----:B------:R-:W-:Y:S04]  /*f2b0*/  STL [R1+0x158], R121 ;  /* 0x0001587901007387 */ /* 0x000fe80000100800 */
[----:B------:R-:W-:Y:S04]  /*f2c0*/  STL [R1+0x160], R124 ;  /* 0x0001607c01007387 */ /* 0x000fe80000100800 */
[----:B------:R-:W3:Y:S04]  /*f2d0*/  LDL.LU R33, [R1+0x194] ;  /* 0x0001940001217983 */ /* 0x000ee80000300800 */
[----:B------:R-:W3:Y:S04]  /*f2e0*/  LDL.LU R24, [R1+0x180] ;  /* 0x0001800001187983 */ /* 0x000ee80000300800 */
[----:B------:R-:W3:Y:S04]  /*f2f0*/  LDL.LU R22, [R1+0x184] ;  /* 0x0001840001167983 */ /* 0x000ee80000300800 */
[----:B------:R-:W3:Y:S04]  /*f300*/  LDL.LU R36, [R1+0x188] ;  /* 0x0001880001247983 */ /* 0x000ee80000300800 */
[----:B------:R-:W3:Y:S01]  /*f310*/  LDL.LU R35, [R1+0x18c] ;  /* 0x00018c0001237983 */ /* 0x000ee20000300800 */
[----:B------:R-:W-:Y:S01]  /*f320*/  PRMT R74, RZ, 0x7610, R74 ;  /* 0x00007610ff4a7816 */ /* 0x000fe2000000004a */
[----:B------:R-:W-:-:S02]  /*f330*/  @!P2 IMAD.MOV.U32 R4, RZ, RZ, R116 ;  /* 0x000000ffff04a224 */ /* 0x000fc400078e0074 */
[----:B------:R-:W-:Y:S01]  /*f340*/  @!P2 IMAD.MOV.U32 R5, RZ, RZ, R118 ;  /* 0x000000ffff05a224 */ /* 0x000fe200078e0076 */
[----:B-1----:R-:W-:Y:S01]  /*f350*/  BAR.SYNC.DEFER_BLOCKING 0x0 ;  /* 0x0000000000007b1d */ /* 0x002fe20000010000 */
[-C--:B------:R-:W-:Y:S02]  /*f360*/  IADD3 R125, P5, PT, R125, R70.reuse, RZ ;  /* 0x000000467d7d7210 */ /* 0x080fe40007fbe0ff */
[-C--:B----4-:R-:W-:Y:S02]  /*f370*/  IADD3 R123, P4, PT, R123, R70.reuse, RZ ;  /* 0x000000467b7b7210 */ /* 0x090fe40007f9e0ff */
[----:B------:R-:W-:Y:S02]  /*f380*/  PRMT R6, RZ, 0x7610, R6 ;  /* 0x00007610ff067816 */ /* 0x000fe40000000006 */
[----:B------:R-:W-:Y:S01]  /*f390*/  IADD3 R83, P3, PT, R83, R70, RZ ;  /* 0x0000004653537210 */ /* 0x000fe20007f7e0ff */
[----:B------:R-:W4:Y:S01]  /*f3a0*/  LDL.LU R34, [R1+0x190] ;  /* 0x0001900001227983 */ /* 0x000f220000300800 */
[----:B------:R-:W-:-:S03]  /*f3b0*/  PRMT R7, RZ, 0x7610, R7 ;  /* 0x00007610ff077816 */ /* 0x000fc60000000007 */
[----:B------:R-:W4:Y:S04]  /*f3c0*/  LDL.LU R27, [R1+0x1b4] ;  /* 0x0001b400011b7983 */ /* 0x000f280000300800 */
[----:B------:R-:W-:Y:S04]  /*f3d0*/  STL [R1+0x16c], R125 ;  /* 0x00016c7d01007387 */ /* 0x000fe80000100800 */
[----:B------:R0:W4:Y:S04]  /*f3e0*/  @!P2 LDG.E.U16 R74, desc[UR20][R4.64] ;  /* 0x00000014044aa981 */ /* 0x000128000c1e1500 */
[----:B------:R-:W-:Y:S01]  /*f3f0*/  STL [R1+0x17c], R83 ;  /* 0x00017c5301007387 */ /* 0x000fe20000100800 */
[----:B0-----:R-:W-:-:S02]  /*f400*/  @!P2 IMAD.MOV.U32 R4, RZ, RZ, R117 ;  /* 0x000000ffff04a224 */ /* 0x001fc400078e0075 */
[----:B------:R-:W-:Y:S01]  /*f410*/  @!P2 IMAD.MOV.U32 R5, RZ, RZ, R119 ;  /* 0x000000ffff05a224 */ /* 0x000fe200078e0077 */
[----:B------:R-:W-:Y:S04]  /*f420*/  STL [R1+0x174], R123 ;  /* 0x0001747b01007387 */ /* 0x000fe80000100800 */
[----:B------:R0:W4:Y:S01]  /*f430*/  @!P2 LDG.E.U16 R6, desc[UR20][R4.64] ;  /* 0x000000140406a981 */ /* 0x000122000c1e1500 */
[----:B------:R-:W-:Y:S01]  /*f440*/  PRMT R8, RZ, 0x7610, R8 ;  /* 0x00007610ff087816 */ /* 0x000fe20000000008 */
[----:B0-----:R-:W-:Y:S02]  /*f450*/  @!P2 IMAD.MOV.U32 R4, RZ, RZ, R120 ;  /* 0x000000ffff04a224 */ /* 0x001fe400078e0078 */
[----:B------:R-:W-:-:S05]  /*f460*/  @!P2 IMAD.MOV.U32 R5, RZ, RZ, R121 ;  /* 0x000000ffff05a224 */ /* 0x000fca00078e0079 */
[----:B------:R0:W4:Y:S01]  /*f470*/  @!P2 LDG.E.U16 R7, desc[UR20][R4.64] ;  /* 0x000000140407a981 */ /* 0x000122000c1e1500 */
[----:B------:R-:W-:Y:S01]  /*f480*/  PRMT R9, RZ, 0x7610, R9 ;  /* 0x00007610ff097816 */ /* 0x000fe20000000009 */
[----:B0-----:R-:W-:Y:S02]  /*f490*/  @!P2 IMAD.MOV.U32 R4, RZ, RZ, R122 ;  /* 0x000000ffff04a224 */ /* 0x001fe400078e007a */
[----:B------:R-:W-:-:S05]  /*f4a0*/  @!P2 IMAD.MOV.U32 R5, RZ, RZ, R124 ;  /* 0x000000ffff05a224 */ /* 0x000fca00078e007c */
[----:B------:R0:W4:Y:S01]  /*f4b0*/  @!P2 LDG.E.U16 R8, desc[UR20][R4.64] ;  /* 0x000000140408a981 */ /* 0x000122000c1e1500 */
[----:B------:R-:W-:Y:S01]  /*f4c0*/  PRMT R10, RZ, 0x7610, R10 ;  /* 0x00007610ff0a7816 */ /* 0x000fe2000000000a */
[----:B0-----:R-:W-:Y:S01]  /*f4d0*/  @!P2 IMAD.MOV.U32 R4, RZ, RZ, R125 ;  /* 0x000000ffff04a224 */ /* 0x001fe200078e007d */
[----:B------:R-:W-:Y:S01]  /*f4e0*/  PRMT R11, RZ, 0x7610, R11 ;  /* 0x00007610ff0b7816 */ /* 0x000fe2000000000b */
[--C-:B--2---:R-:W-:Y:S02]  /*f4f0*/  IMAD.X R25, R25, 0x1, R69.reuse, P5 ;  /* 0x0000000119197824 */ /* 0x104fe400028e0645 */
[----:B---3--:R-:W-:-:S03]  /*f500*/  IMAD.X R23, R23, 0x1, R69, P4 ;  /* 0x0000000117177824 */ /* 0x008fc600020e0645 */
[----:B------:R0:W-:Y:S01]  /*f510*/  STL [R1+0x168], R25 ;  /* 0x0001681901007387 */ /* 0x0001e20000100800 */
[----:B------:R-:W-:-:S03]  /*f520*/  IMAD.X R21, R21, 0x1, R69, P3 ;  /* 0x0000000115157824 */ /* 0x000fc600018e0645 */
[----:B------:R1:W-:Y:S04]  /*f530*/  STL [R1+0x170], R23 ;  /* 0x0001701701007387 */ /* 0x0003e80000100800 */
[----:B------:R-:W2:Y:S04]  /*f540*/  LDL.LU R31, [R1+0x19c] ;  /* 0x00019c00011f7983 */ /* 0x000ea80000300800 */
[----:B------:R-:W3:Y:S04]  /*f550*/  LDL.LU R29, [R1+0x1ac] ;  /* 0x0001ac00011d7983 */ /* 0x000ee80000300800 */
[----:B------:R0:W-:Y:S04]  /*f560*/  STL [R1+0x178], R21 ;  /* 0x0001781501007387 */ /* 0x0001e80000100800 */
[----:B------:R-:W3:Y:S01]  /*f570*/  LDL.LU R32, [R1+0x198] ;  /* 0x0001980001207983 */ /* 0x000ee20000300800 */
[----:B------:R-:W-:-:S03]  /*f580*/  @!P2 IMAD.MOV.U32 R5, RZ, RZ, R25 ;  /* 0x000000ffff05a224 */ /* 0x000fc600078e0019 */
[----:B------:R-:W3:Y:S04]  /*f590*/  LDL.LU R30, [R1+0x1a8] ;  /* 0x0001a800011e7983 */ /* 0x000ee80000300800 */
[----:B------:R0:W3:Y:S04]  /*f5a0*/  @!P2 LDG.E.U16 R9, desc[UR20][R4.64] ;  /* 0x000000140409a981 */ /* 0x0000e8000c1e1500 */
[----:B------:R-:W3:Y:S01]  /*f5b0*/  LDL.LU R28, [R1+0x1b0] ;  /* 0x0001b000011c7983 */ /* 0x000ee20000300800 */
[----:B------:R-:W-:-:S03]  /*f5c0*/  IADD3 R22, P5, PT, R22, R70, RZ ;  /* 0x0000004616167210 */ /* 0x000fc60007fbe0ff */
[----:B------:R-:W3:Y:S01]  /*f5d0*/  LDL.LU R26, [R1+0x1b8] ;  /* 0x0001b800011a7983 */ /* 0x000ee20000300800 */
[----:B0-----:R-:W-:Y:S02]  /*f5e0*/  @!P2 IMAD.MOV.U32 R4, RZ, RZ, R123 ;  /* 0x000000ffff04a224 */ /* 0x001fe400078e007b */
[----:B------:R-:W-:Y:S01]  /*f5f0*/  @!P2 IMAD.MOV.U32 R5, RZ, RZ, R23 ;  /* 0x000000ffff05a224 */ /* 0x000fe200078e0017 */
[----:B------:R-:W3:Y:S01]  /*f600*/  LDL.LU R25, [R1+0x1bc] ;  /* 0x0001bc0001197983 */ /* 0x000ee20000300800 */
[-C--:B------:R-:W-:Y:S02]  /*f610*/  IADD3 R35, P4, PT, R35, R70.reuse, RZ ;  /* 0x0000004623237210 */ /* 0x080fe40007f9e0ff */
[----:B------:R-:W-:Y:S01]  /*f620*/  IADD3 R33, P3, PT, R33, R70, RZ ;  /* 0x0000004621217210 */ /* 0x000fe20007f7e0ff */
[----:B------:R0:W3:Y:S01]  /*f630*/  @!P2 LDG.E.U16 R10, desc[UR20][R4.64] ;  /* 0x00000014040aa981 */ /* 0x0000e2000c1e1500 */
[--C-:B------:R-:W-:Y:S02]  /*f640*/  IMAD.X R24, R24, 0x1, R69.reuse, P5 ;  /* 0x0000000118187824 */ /* 0x100fe400028e0645 */
[----:B------:R-:W-:Y:S01]  /*f650*/  IMAD.X R36, R36, 0x1, R69, P4 ;  /* 0x0000000124247824 */ /* 0x000fe200020e0645 */
[----:B-1----:R-:W3:Y:S01]  /*f660*/  LDL.LU R23, [R1+0x1a4] ;  /* 0x0001a40001177983 */ /* 0x002ee20000300800 */
[----:B0-----:R-:W-:-:S02]  /*f670*/  @!P2 IMAD.MOV.U32 R4, RZ, RZ, R83 ;  /* 0x000000ffff04a224 */ /* 0x001fc400078e0053 */
[----:B------:R-:W-:Y:S02]  /*f680*/  @!P2 IMAD.MOV.U32 R5, RZ, RZ, R21 ;  /* 0x000000ffff05a224 */ /* 0x000fe400078e0015 */
[----:B------:R-:W3:Y:S04]  /*f690*/  LDL.LU R21, [R1+0x1c4] ;  /* 0x0001c40001157983 */ /* 0x000ee80000300800 */
[----:B------:R-:W-:Y:S04]  /*f6a0*/  STL [R1+0x184], R22 ;  /* 0x0001841601007387 */ /* 0x000fe80000100800 */
[----:B------:R-:W-:Y:S04]  /*f6b0*/  STL [R1+0x194], R33 ;  /* 0x0001942101007387 */ /* 0x000fe80000100800 */
[----:B------:R-:W-:Y:S04]  /*f6c0*/  STL [R1+0x18c], R35 ;  /* 0x00018c2301007387 */ /* 0x000fe80000100800 */
[----:B------:R0:W3:Y:S04]  /*f6d0*/  @!P2 LDG.E.U16 R11, desc[UR20][R4.64] ;  /* 0x00000014040ba981 */ /* 0x0000e8000c1e1500 */
[----:B------:R1:W-:Y:S04]  /*f6e0*/  STL [R1+0x180], R24 ;  /* 0x0001801801007387 */ /* 0x0003e80000100800 */
[----:B------:R-:W-:Y:S01]  /*f6f0*/  STL [R1+0x188], R36 ;  /* 0x0001882401007387 */ /* 0x000fe20000100800 */
[----:B0-----:R-:W-:-:S03]  /*f700*/  @!P2 IMAD.MOV.U32 R5, RZ, RZ, R24 ;  /* 0x000000ffff05a224 */ /* 0x001fc600078e0018 */
[----:B-1----:R-:W3:Y:S01]  /*f710*/  LDL.LU R24, [R1+0x1a0] ;  /* 0x0001a00001187983 */ /* 0x002ee20000300800 */
[----:B------:R-:W-:-:S03]  /*f720*/  @!P2 IMAD.MOV.U32 R4, RZ, RZ, R22 ;  /* 0x000000ffff04a224 */ /* 0x000fc600078e0016 */
[----:B------:R-:W3:Y:S01]  /*f730*/  LDL.LU R22, [R1+0x1c0] ;  /* 0x0001c00001167983 */ /* 0x000ee20000300800 */
[----:B------:R-:W-:Y:S02]  /*f740*/  PRMT R12, RZ, 0x7610, R12 ;  /* 0x00007610ff0c7816 */ /* 0x000fe4000000000c */
[----:B------:R-:W-:Y:S01]  /*f750*/  PRMT R13, RZ, 0x7610, R13 ;  /* 0x00007610ff0d7816 */ /* 0x000fe2000000000d */
[----:B----4-:R-:W-:-:S03]  /*f760*/  IMAD.X R34, R34, 0x1, R69, P3 ;  /* 0x0000000122227824 */ /* 0x010fc600018e0645 */
[----:B------:R0:W4:Y:S01]  /*f770*/  @!P2 LDG.E.U16 R12, desc[UR20][R4.64] ;  /* 0x00000014040ca981 */ /* 0x000122000c1e1500 */
[----:B------:R-:W-:Y:S01]  /*f780*/  PRMT R14, RZ, 0x7610, R14 ;  /* 0x00007610ff0e7816 */ /* 0x000fe2000000000e */
[----:B0-----:R-:W-:Y:S02]  /*f790*/  @!P2 IMAD.MOV.U32 R4, RZ, RZ, R35 ;  /* 0x000000ffff04a224 */ /* 0x001fe400078e0023 */
[----:B------:R-:W-:-:S05]  /*f7a0*/  @!P2 IMAD.MOV.U32 R5, RZ, RZ, R36 ;  /* 0x000000ffff05a224 */ /* 0x000fca00078e0024 */
[----:B------:R0:W4:Y:S01]  /*f7b0*/  @!P2 LDG.E.U16 R13, desc[UR20][R4.64] ;  /* 0x00000014040da981 */ /* 0x000122000c1e1500 */
[----:B------:R-:W-:Y:S01]  /*f7c0*/  PRMT R15, RZ, 0x7610, R15 ;  /* 0x00007610ff0f7816 */ /* 0x000fe2000000000f */
[----:B0-----:R-:W-:Y:S02]  /*f7d0*/  @!P2 IMAD.MOV.U32 R4, RZ, RZ, R33 ;  /* 0x000000ffff04a224 */ /* 0x001fe400078e0021 */
[----:B------:R-:W-:Y:S01]  /*f7e0*/  @!P2 IMAD.MOV.U32 R5, RZ, RZ, R34 ;  /* 0x000000ffff05a224 */ /* 0x000fe200078e0022 */
[----:B------:R-:W-:-:S04]  /*f7f0*/  IADD3 R27, P3, PT, R27, R70, RZ ;  /* 0x000000461b1b7210 */ /* 0x000fc80007f7e0ff */
[----:B------:R0:W4:Y:S01]  /*f800*/  @!P2 LDG.E.U16 R14, desc[UR20][R4.64] ;  /* 0x00000014040ea981 */ /* 0x000122000c1e1500 */
[----:B------:R-:W-:Y:S02]  /*f810*/  PRMT R16, RZ, 0x7610, R16 ;  /* 0x00007610ff107816 */ /* 0x000fe40000000010 */
[----:B------:R-:W-:Y:S02]  /*f820*/  PRMT R17, RZ, 0x7610, R17 ;  /* 0x00007610ff117816 */ /* 0x000fe40000000011 */
[----:B------:R-:W-:Y:S02]  /*f830*/  PRMT R19, RZ, 0x7610, R19 ;  /* 0x00007610ff137816 */ /* 0x000fe40000000013 */
[----:B------:R-:W-:Y:S02]  /*f840*/  PRMT R18, RZ, 0x7610, R18 ;  /* 0x00007610ff127816 */ /* 0x000fe40000000012 */
[----:B------:R-:W-:Y:S02]  /*f850*/  PRMT R20, RZ, 0x7610, R20 ;  /* 0x00007610ff147816 */ /* 0x000fe40000000014 */
[----:B--2---:R-:W-:-:S02]  /*f860*/  IADD3 R31, P5, PT, R31, R70, RZ ;  /* 0x000000461f1f7210 */ /* 0x004fc40007fbe0ff */
[----:B---3--:R-:W-:-:S03]  /*f870*/  IADD3 R29, P4, PT, R29, R70, RZ ;  /* 0x000000461d1d7210 */ /* 0x008fc60007f9e0ff */
[----:B0-----:R-:W-:Y:S02]  /*f880*/  @!P2 IMAD.MOV.U32 R4, RZ, RZ, R31 ;  /* 0x000000ffff04a224 */ /* 0x001fe400078e001f */
[----:B------:R-:W-:-:S04]  /*f890*/  IMAD.X R32, R32, 0x1, R69, P5 ;  /* 0x0000000120207824 */ /* 0x000fc800028e0645 */
[----:B------:R-:W-:Y:S02]  /*f8a0*/  @!P2 IMAD.MOV.U32 R5, RZ, RZ, R32 ;  /* 0x000000ffff05a224 */ /* 0x000fe400078e0020 */
[----:B------:R-:W-:-:S03]  /*f8b0*/  IMAD.X R30, R30, 0x1, R69, P4 ;  /* 0x000000011e1e7824 */ /* 0x000fc600020e0645 */
[----:B------:R0:W2:Y:S01]  /*f8c0*/  @!P2 LDG.E.U16 R15, desc[UR20][R4.64] ;  /* 0x00000014040fa981 */ /* 0x0000a2000c1e1500 */
[----:B------:R-:W-:Y:S02]  /*f8d0*/  IMAD.X R28, R28, 0x1, R69, P3 ;  /* 0x000000011c1c7824 */ /* 0x000fe400018e0645 */
[----:B0-----:R-:W-:Y:S02]  /*f8e0*/  @!P2 IMAD.MOV.U32 R4, RZ, RZ, R29 ;  /* 0x000000ffff04a224 */ /* 0x001fe400078e001d */
[----:B------:R-:W-:Y:S01]  /*f8f0*/  @!P2 IMAD.MOV.U32 R5, RZ, RZ, R30 ;  /* 0x000000ffff05a224 */ /* 0x000fe200078e001e */
[----:B------:R-:W-:-:S04]  /*f900*/  IADD3 R25, P4, PT, R25, R70, RZ ;  /* 0x0000004619197210 */ /* 0x000fc80007f9e0ff */
[----:B------:R0:W3:Y:S01]  /*f910*/  @!P2 LDG.E.U16 R16, desc[UR20][R4.64] ;  /* 0x000000140410a981 */ /* 0x0000e2000c1e1500 */
[----:B------:R-:W-:Y:S01]  /*f920*/  IMAD.X R26, R26, 0x1, R69, P4 ;  /* 0x000000011a1a7824 */ /* 0x000fe200020e0645 */
[-C--:B------:R-:W-:Y:S01]  /*f930*/  IADD3 R23, P5, PT, R23, R70.reuse, RZ ;  /* 0x0000004617177210 */ /* 0x080fe20007fbe0ff */
[----:B0-----:R-:W-:Y:S02]  /*f940*/  @!P2 IMAD.MOV.U32 R4, RZ, RZ, R27 ;  /* 0x000000ffff04a224 */ /* 0x001fe400078e001b */
[----:B------:R-:W-:Y:S01]  /*f950*/  @!P2 IMAD.MOV.U32 R5, RZ, RZ, R28 ;  /* 0x000000ffff05a224 */ /* 0x000fe200078e001c */
[----:B------:R-:W-:-:S04]  /*f960*/  IADD3 R21, P3, PT, R21, R70, RZ ;  /* 0x0000004615157210 */ /* 0x000fc80007f7e0ff */
[----:B------:R0:W2:Y:S02]  /*f970*/  @!P2 LDG.E.U16 R17, desc[UR20][R4.64] ;  /* 0x000000140411a981 */ /* 0x0000a4000c1e1500 */
[----:B0-----:R-:W-:Y:S02]  /*f980*/  @!P2 IMAD.MOV.U32 R4, RZ, RZ, R25 ;  /* 0x000000ffff04a224 */ /* 0x001fe400078e0019 */
[----:B------:R-:W-:-:S05]  /*f990*/  @!P2 IMAD.MOV.U32 R5, RZ, RZ, R26 ;  /* 0x000000ffff05a224 */ /* 0x000fca00078e001a */
[----:B------:R0:W2:Y:S01]  /*f9a0*/  @!P2 LDG.E.U16 R19, desc[UR20][R4.64] ;  /* 0x000000140413a981 */ /* 0x0000a2000c1e1500 */
[----:B------:R-:W-:Y:S02]  /*f9b0*/  IMAD.X R24, R24, 0x1, R69, P5 ;  /* 0x0000000118187824 */ /* 0x000fe400028e0645 */
[----:B0-----:R-:W-:Y:S02]  /*f9c0*/  @!P2 IMAD.MOV.U32 R4, RZ, RZ, R23 ;  /* 0x000000ffff04a224 */ /* 0x001fe400078e0017 */
[----:B------:R-:W-:Y:S02]  /*f9d0*/  @!P2 IMAD.MOV.U32 R5, RZ, RZ, R24 ;  /* 0x000000ffff05a224 */ /* 0x000fe400078e0018 */
[----:B------:R-:W-:-:S03]  /*f9e0*/  IMAD.X R22, R22, 0x1, R69, P3 ;  /* 0x0000000116167824 */ /* 0x000fc600018e0645 */
[----:B------:R0:W2:Y:S02]  /*f9f0*/  @!P2 LDG.E.U16 R18, desc[UR20][R4.64] ;  /* 0x000000140412a981 */ /* 0x0000a4000c1e1500 */
[----:B0-----:R-:W-:Y:S02]  /*fa00*/  @!P2 IMAD.MOV.U32 R4, RZ, RZ, R21 ;  /* 0x000000ffff04a224 */ /* 0x001fe400078e0015 */
[----:B------:R-:W-:-:S05]  /*fa10*/  @!P2 IMAD.MOV.U32 R5, RZ, RZ, R22 ;  /* 0x000000ffff05a224 */ /* 0x000fca00078e0016 */
[----:B------:R-:W2:Y:S01]  /*fa20*/  @!P2 LDG.E.U16 R20, desc[UR20][R4.64] ;  /* 0x000000140414a981 */ /* 0x000ea2000c1e1500 */
[----:B------:R-:W-:Y:S06]  /*fa30*/  BAR.SYNC.DEFER_BLOCKING 0x0 ;  /* 0x0000000000007b1d */ /* 0x000fec0000010000 */
[----:B------:R-:W-:Y:S04]  /*fa40*/  STL [R1+0x190], R34 ;  /* 0x0001902201007387 */ /* 0x000fe80000100800 */
[----:B------:R-:W-:Y:S04]  /*fa50*/  STL [R1+0x19c], R31 ;  /* 0x00019c1f01007387 */ /* 0x000fe80000100800 */
[----:B------:R-:W-:Y:S04]  /*fa60*/  STL [R1+0x1b4], R27 ;  /* 0x0001b41b01007387 */ /* 0x000fe80000100800 */
[----:B------:R-:W-:Y:S04]  /*fa70*/  STL [R1+0x1ac], R29 ;  /* 0x0001ac1d01007387 */ /* 0x000fe80000100800 */
[----:B------:R-:W-:Y:S04]  /*fa80*/  STL [R1+0x198], R32 ;  /* 0x0001982001007387 */ /* 0x000fe80000100800 */
[----:B------:R-:W-:Y:S04]  /*fa90*/  STL [R1+0x1a8], R30 ;  /* 0x0001a81e01007387 */ /* 0x000fe80000100800 */
[----:B------:R-:W-:Y:S04]  /*faa0*/  STL [R1+0x1b0], R28 ;  /* 0x0001b01c01007387 */ /* 0x000fe80000100800 */
[----:B------:R-:W-:Y:S04]  /*fab0*/  STL [R1+0x1bc], R25 ;  /* 0x0001bc1901007387 */ /* 0x000fe80000100800 */
[----:B------:R0:W-:Y:S04]  /*fac0*/  STL [R1+0x1c4], R21 ;  /* 0x0001c41501007387 */ /* 0x0001e80000100800 */
[----:B------:R-:W-:Y:S04]  /*fad0*/  STL [R1+0x1a4], R23 ;  /* 0x0001a41701007387 */ /* 0x000fe80000100800 */
[----:B------:R-:W-:Y:S01]  /*fae0*/  STL [R1+0x1b8], R26 ;  /* 0x0001b81a01007387 */ /* 0x000fe20000100800 */
[----:B0-----:R-:W-:-:S03]  /*faf0*/  LOP3.LUT R21, R3, 0x20, RZ, 0x3c, !PT ;  /* 0x0000002003157812 */ /* 0x001fc600078e3cff */
[----:B------:R-:W-:Y:S04]  /*fb00*/  STL [R1+0x1a0], R24 ;  /* 0x0001a01801007387 */ /* 0x000fe80000100800 */
[----:B------:R0:W-:Y:S04]  /*fb10*/  STL [R1+0x1c0], R22 ;  /* 0x0001c01601007387 */ /* 0x0001e80000100800 */
[----:B------:R-:W-:Y:S04]  /*fb20*/  STS.U16 [R3+UR4+0x2000], R74 ;  /* 0x0020004a03007988 */ /* 0x000fe80008000404 */
[----:B------:R-:W-:Y:S01]  /*fb30*/  STS.U16 [R3+UR4+0x2400], R9 ;  /* 0x0024000903007988 */ /* 0x000fe20008000404 */
[----:B0-----:R-:W-:-:S03]  /*fb40*/  LOP3.LUT R22, R3, 0x40, RZ, 0x3c, !PT ;  /* 0x0000004003167812 */ /* 0x001fc600078e3cff */
[----:B----4-:R-:W-:Y:S01]  /*fb50*/  STS.U16 [R3+UR4+0x2800], R13 ;  /* 0x0028000d03007988 */ /* 0x010fe20008000404 */
[----:B------:R-:W-:-:S04]  /*fb60*/  ULEA UR7, UR13, UR4, 0x3 ;  /* 0x000000040d077291 */ /* 0x000fc8000f8e18ff */
[----:B------:R-:W-:Y:S01]  /*fb70*/  UIADD3 UR7, UPT, UPT, UR7, 0x4000, URZ ;  /* 0x0000400007077890 */ /* 0x000fe2000fffe0ff */
[----:B---3--:R-:W-:Y:S04]  /*fb80*/  STS.U16 [R3+UR4+0x2c00], R16 ;  /* 0x002c001003007988 */ /* 0x008fe80008000404 */
[----:B------:R-:W-:Y:S04]  /*fb90*/  STS.U16 [R21+UR4+0x2100], R6 ;  /* 0x0021000615007988 */ /* 0x000fe80008000404 */
[----:B------:R-:W-:Y:S04]  /*fba0*/  STS.U16 [R21+UR4+0x2500], R10 ;  /* 0x0025000a15007988 */ /* 0x000fe80008000404 */
[----:B------:R-:W-:Y:S04]  /*fbb0*/  STS.U16 [R21+UR4+0x2900], R14 ;  /* 0x0029000e15007988 */ /* 0x000fe80008000404 */
[----:B--2---:R0:W-:Y:S04]  /*fbc0*/  STS.U16 [R21+UR4+0x2d00], R17 ;  /* 0x002d001115007988 */ /* 0x0041e80008000404 */
[----:B------:R1:W-:Y:S04]  /*fbd0*/  STS.U16 [R22+UR4+0x2200], R7 ;  /* 0x0022000716007988 */ /* 0x0003e80008000404 */
[----:B------:R1:W-:Y:S01]  /*fbe0*/  STS.U16 [R22+UR4+0x2600], R11 ;  /* 0x0026000b16007988 */ /* 0x0003e20008000404 */
[----:B0-----:R-:W-:-:S03]  /*fbf0*/  LOP3.LUT R21, R3, 0x60, RZ, 0x3c, !PT ;  /* 0x0000006003157812 */ /* 0x001fc600078e3cff */
[----:B------:R1:W-:Y:S04]  /*fc00*/  STS.U16 [R22+UR4+0x2a00], R15 ;  /* 0x002a000f16007988 */ /* 0x0003e80008000404 */
[----:B------:R1:W-:Y:S04]  /*fc10*/  STS.U16 [R22+UR4+0x2e00], R19 ;  /* 0x002e001316007988 */ /* 0x0003e80008000404 */
[----:B------:R1:W-:Y:S04]  /*fc20*/  STS.U16 [R21+UR4+0x2300], R8 ;  /* 0x0023000815007988 */ /* 0x0003e80008000404 */
[----:B------:R1:W-:Y:S04]  /*fc30*/  STS.U16 [R21+UR4+0x2700], R12 ;  /* 0x0027000c15007988 */ /* 0x0003e80008000404 */
[----:B------:R1:W-:Y:S04]  /*fc40*/  STS.U16 [R21+UR4+0x2b00], R18 ;  /* 0x002b001215007988 */ /* 0x0003e80008000404 */
[----:B------:R1:W-:Y:S01]  /*fc50*/  STS.U16 [R21+UR4+0x2f00], R20 ;  /* 0x002f001415007988 */ /* 0x0003e20008000404 */
[----:B------:R0:W-:Y:S06]  /*fc60*/  MEMBAR.ALL.CTA ;  /* 0x0000000000007992 */ /* 0x0001ec0000008000 */
[----:B0-----:R-:W0:Y:S02]  /*fc70*/  FENCE.VIEW.ASYNC.S ;  /* 0x00000000000073c6 */ /* 0x001e240000000000 */
[----:B0-----:R-:W-:Y:S06]  /*fc80*/  BAR.SYNC.DEFER_BLOCKING 0x0 ;  /* 0x0000000000007b1d */ /* 0x001fec0000010000 */
[----:B------:R-:W-:Y:S05]  /*fc90*/  @P0 BRA `(.L_x_10) ;  /* 0x0000000400200947 */ /* 0x000fea0003800000 */
[----:B------:R-:W-:Y:S02]  /*fca0*/  UIADD3 UR76, UPT, UPT, UR5, 0x48, URZ ;  /* 0x00000048054c7890 */ /* 0x000fe4000fffe0ff */
[----:B------:R-:W-:Y:S02]  /*fcb0*/  UIADD3 UR77, UPT, UPT, UR5, 0x50, URZ ;  /* 0x00000050054d7890 */ /* 0x000fe4000fffe0ff */
        /* <DEDUP_REMOVED lines=8> */
[----:B------:R-:W-:Y:S01]  /*fd40*/  UMOV UR60, 0x0 ;  /* 0x00000000003c7882 */ /* 0x000fe20000000000 */
[----:B------:R-:W-:Y:S01]  /*fd50*/  UMOV UR61, 0x8080490 ;  /* 0x08080490003d7882 */ /* 0x000fe20000000000 */
[----:B------:R-:W-:Y:S02]  /*fd60*/  UIADD3 UR18, UPT, UPT, UR5, 0x20, URZ ;  /* 0x0000002005127890 */ /* 0x000fe4000fffe0ff */
        /* <DEDUP_REMOVED lines=29> */
[----:B0-----:R-:W-:-:S02]  /*ff40*/  UIADD3 UR74, UPT, UPT, UR5, 0x20, URZ ;  /* 0x00000020054a7890 */ /* 0x001fc4000fffe0ff */
[----:B------:R1:W-:Y:S01]  /*ff50*/  UTCHMMA tmem[UR17], gdesc[UR34], tmem[UR5], tmem[UR46], idesc[UR47], UPT ;  /* 0x00ff2e22110079ea */ /* 0x0003e2000b800005 */
[----:B------:R-:W-:Y:S01]  /*ff60*/  UIADD3 UR75, UPT, UPT, UR5, 0xb0, URZ ;  /* 0x000000b0054b7890 */ /* 0x000fe2000fffe0ff */
[----:B------:R-:W-:Y:S01]  /*ff70*/  UMOV UR48, 0x0 ;  /* 0x0000000000307882 */ /* 0x000fe20000000000 */
[----:B------:R-:W-:Y:S01]  /*ff80*/  UMOV UR49, 0x8080490 ;  /* 0x0808049000317882 */ /* 0x000fe20000000000 */
[----:B--2---:R-:W-:Y:S01]  /*ff90*/  UIADD3 UR76, UPT, UPT, UR5, 0x20, URZ ;  /* 0x00000020054c7890 */ /* 0x004fe2000fffe0ff */
[----:B------:R1:W-:Y:S01]  /*ffa0*/  UTCHMMA tmem[UR19], gdesc[UR36], tmem[UR18], tmem[UR48], idesc[UR49], UPT ;  /* 0x00ff3024130079ea */ /* 0x0003e2000b800012 */
[----:B---3--:R-:W-:Y:S01]  /*ffb0*/  UIADD3 UR77, UPT, UPT, UR5, 0xb8, URZ ;  /* 0x000000b8054d7890 */ /* 0x008fe2000fffe0ff */
        /* <DEDUP_REMOVED lines=13> */
[----:B----4-:R-:W-:Y:S01]  /*10090*/  UMOV UR40, UR7 ;  /* 0x0000000700287c82 */ /* 0x010fe20008000000 */
[----:B------:R-:W-:Y:S01]  /*100a0*/  UMOV UR41, URZ ;  /* 0x000000ff00297c82 */ /* 0x000fe20008000000 */
[----:B------:R1:W-:Y:S01]  /*100b0*/  UTCHMMA tmem[UR71], gdesc[UR28], tmem[UR70], tmem[UR56], idesc[UR57], UPT ;  /* 0x00ff381c470079ea */ /* 0x0003e2000b800046 */
[----:B------:R1:W-:Y:S01]  /*100c0*/  UTCHMMA tmem[UR73], gdesc[UR30], tmem[UR72], tmem[UR58], idesc[UR59], UPT ;  /* 0x00ff3a1e490079ea */ /* 0x0003e2000b800048 */
[----:B------:R-:W-:Y:S01]  /*100d0*/  UMOV UR10, UR40 ;  /* 0x00000028000a7c82 */ /* 0x000fe20008000000 */
[----:B------:R1:W-:Y:S01]  /*100e0*/  UTCHMMA tmem[UR75], gdesc[UR32], tmem[UR74], tmem[UR60], idesc[UR61], UPT ;  /* 0x00ff3c204b0079ea */ /* 0x0003e2000b80004a */
[----:B------:R1:W-:Y:S01]  /*100f0*/  UTCHMMA tmem[UR77], gdesc[UR34], tmem[UR76], tmem[UR62], idesc[UR63], UPT ;  /* 0x00ff3e224d0079ea */ /* 0x0003e2000b80004c */
[----:B------:R1:W-:Y:S01]  /*10100*/  UTCBAR [UR10], URZ ;  /* 0x000000ff0a0073e9 */ /* 0x0003e200080000ff */
[----:B------:R-:W-:Y:S01]  /*10110*/  NOP ;  /* 0x0000000000007918 */ /* 0x000fe20000000000 */
.L_x_10:
[----:B-1----:R-:W-:Y:S02]  /*10120*/  UIADD3 UR10, UPT, UPT, UR12, 0x7f, URZ ;  /* 0x0000007f0c0a7890 */ /* 0x002fe4000fffe0ff */
[----:B------:R-:W-:Y:S02]  /*10130*/  UIADD3 UR13, UPT, UPT, UR13, 0x1, URZ ;  /* 0x000000010d0d7890 */ /* 0x000fe4000fffe0ff */
[----:B------:R-:W-:-:S04]  /*10140*/  USHF.R.S32.HI UR14, URZ, 0x1f, UR10 ;  /* 0x0000001fff0e7899 */ /* 0x000fc8000801140a */
[----:B------:R-:W-:-:S04]  /*10150*/  ULEA.HI UR14, UR14, UR10, URZ, 0x7 ;  /* 0x0000000a0e0e7291 */ /* 0x000fc8000f8f38ff */
[----:B------:R-:W-:-:S04]  /*10160*/  USHF.R.S32.HI UR14, URZ, 0x7, UR14 ;  /* 0x00000007ff0e7899 */ /* 0x000fc8000801140e */
[----:B------:R-:W-:-:S04]  /*10170*/  UISETP.LT.AND UP1, UPT, UR14, 0x1, UPT ;  /* 0x000000010e00788c */ /* 0x000fc8000bf21270 */
[----:B------:R-:W-:Y:S02]  /*10180*/  USEL UR14, UR14, 0x1, !UP1 ;  /* 0x000000010e0e7887 */ /* 0x000fe4000c800000 */
[----:B------:R-:W-:Y:S02]  /*10190*/  UISETP.GT.AND UP1, UPT, UR13, 0x1, UPT ;  /* 0x000000010d00788c */ /* 0x000fe4000bf24270 */
[----:B------:R-:W-:Y:S02]  /*101a0*/  UIADD3 UR14, UPT, UPT, UR14, -0x1, URZ ;  /* 0xffffffff0e0e7890 */ /* 0x000fe4000fffe0ff */
[----:B------:R-:W-:Y:S02]  /*101b0*/  USEL UR10, URZ, 0x1, !UP1 ;  /* 0x00000001ff0a7887 */ /* 0x000fe4000c800000 */
[----:B------:R-:W-:Y:S02]  /*101c0*/  USEL UR13, UR13, URZ, !UP1 ;  /* 0x000000ff0d0d7287 */ /* 0x000fe4000c800000 */
[----:B------:R-:W-:Y:S01]  /*101d0*/  ISETP.NE.U32.AND P2, PT, R68, UR14, PT ;  /* 0x0000000e44007c0c */ /* 0x000fe2000bf45070 */
[----:B------:R-:W-:-:S02]  /*101e0*/  ULOP3.LUT UR10, UR11, UR10, URZ, 0x3c, !UPT ;  /* 0x0000000a0b0a7292 */ /* 0x000fc4000f8e3cff */
[----:B------:R-:W-:-:S05]  /*101f0*/  UMOV UR14, UR11 ;  /* 0x0000000b000e7c82 */ /* 0x000fca0008000000 */
[----:B------:R-:W-:-:S05]  /*10200*/  UMOV UR11, UR10 ;  /* 0x0000000a000b7c82 */ /* 0x000fca0008000000 */
[----:B------:R-:W-:Y:S05]  /*10210*/  @P2 BRA `(.L_x_11) ;  /* 0xffffff8c00382947 */ /* 0x000fea000383ffff */
.L_x_8:
[----:B------:R-:W0:Y:S01]  /*10220*/  LDCU UR8, c[0x0][0x3a0] ;  /* 0x00007400ff0877ac */ /* 0x000e220008000800 */
[----:B------:R-:W1:Y:S01]  /*10230*/  LDCU UR9, c[0x0][0x3b4] ;  /* 0x00007680ff0977ac */ /* 0x000e620008000800 */
[----:B------:R-:W2:Y:S01]  /*10240*/  LDCU.128 UR16, c[0x0][0x390] ;  /* 0x00007200ff1077ac */ /* 0x000ea20008000c00 */
[----:B0-----:R-:W-:-:S04]  /*10250*/  UIADD3 UR8, UPT, UPT, UR8, 0x7f, URZ ;  /* 0x0000007f08087890 */ /* 0x001fc8000fffe0ff */
[----:B------:R-:W-:-:S09]  /*10260*/  UISETP.GE.AND UP1, UPT, UR8, 0x80, UPT ;  /* 0x000000800800788c */ /* 0x000fd2000bf26270 */
[----:B-12---:R-:W-:Y:S05]  /*10270*/  BRA.U !UP1, `(.L_x_12) ;  /* 0x0000000109107547 */ /* 0x006fea000b800000 */
[----:B------:R-:W-:-:S06]  /*10280*/  USHF.L.U32 UR14, UR14, 0x1f, URZ ;  /* 0x0000001f0e0e7899 */ /* 0x000fcc00080006ff */
[----:B------:R-:W-:-:S04]  /*10290*/  IMAD.U32 R0, RZ, RZ, UR14 ;  /* 0x0000000eff007e24 */ /* 0x000fc8000f8e00ff */
[----:B------:R-:W0:Y:S02]  /*102a0*/  SYNCS.PHASECHK.TRANS64.TRYWAIT P0, [UR7], R0 ;  /* 0x00000000ff0075a7 */ /* 0x000e240008001107 */
[----:B0-----:R-:W-:Y:S05]  /*102b0*/  @!P0 BRA `(.L_x_13) ;  /* 0x0000001000788947 */ /* 0x001fea0003800000 */
.L_x_12:
[----:B------:R-:W2:Y:S04]  /*102c0*/  LDL.LU R2, [R1+0x4c0] ;  /* 0x0004c00001027983 */ /* 0x000ea80000300800 */
[----:B------:R-:W3:Y:S01]  /*102d0*/  LDL.LU R44, [R1+0x4b0] ;  /* 0x0004b000012c7983 */ /* 0x000ee20000300800 */
[----:B------:R-:W-:Y:S06]  /*102e0*/  BAR.SYNC.DEFER_BLOCKING 0x0 ;  /* 0x0000000000007b1d */ /* 0x000fec0000010000 */
[----:B------:R-:W0:Y:S02]  /*102f0*/  @!P1 SYNCS.CCTL.IV [UR4+0x4000] ;  /* 0x00400000ff0099b1 */ /* 0x000e240008000004 */
[----:B0-----:R-:W-:Y:S06]  /*10300*/  BAR.SYNC.DEFER_BLOCKING 0x0 ;  /* 0x0000000000007b1d */ /* 0x001fec0000010000 */
[----:B------:R-:W0:Y:S01]  /*10310*/  LDTM.x32 R4, tmem[UR6] ;  /* 0x00000006000479ee */ /* 0x000e2200082c0000 */
[----:B------:R-:W1:Y:S01]  /*10320*/  LDCU UR6, c[0x0][0x3b8] ;  /* 0x00007700ff0677ac */ /* 0x000e620008000800 */
[----:B------:R-:W4:Y:S01]  /*10330*/  @!P1 SYNCS.CCTL.IV [UR4+0x4008] ;  /* 0x00400800ff0099b1 */ /* 0x000f220008000004 */
[----:B------:R-:W-:Y:S01]  /*10340*/  NOP ;  /* 0x0000000000007918 */ /* 0x000fe20000000000 */
[----:B0-----:R-:W-:-:S02]  /*10350*/  F2FP.BF16.F32.PACK_AB R42, R5, R4 ;  /* 0x00000004052a723e */ /* 0x001fc400000010ff */
[----:B------:R-:W-:Y:S02]  /*10360*/  F2FP.BF16.F32.PACK_AB R6, R7, R6 ;  /* 0x000000060706723e */ /* 0x000fe400000010ff */
[----:B------:R-:W-:Y:S02]  /*10370*/  F2FP.BF16.F32.PACK_AB R8, R9, R8 ;  /* 0x000000080908723e */ /* 0x000fe400000010ff */
[----:B------:R-:W-:Y:S02]  /*10380*/  PRMT R7, R6, 0x7610, R7 ;  /* 0x0000761006077816 */ /* 0x000fe40000000007 */
[----:B------:R-:W-:Y:S02]  /*10390*/  F2FP.BF16.F32.PACK_AB R12, R13, R12 ;  /* 0x0000000c0d0c723e */ /* 0x000fe400000010ff */
[----:B------:R-:W-:Y:S02]  /*103a0*/  F2FP.BF16.F32.PACK_AB R14, R15, R14 ;  /* 0x0000000e0f0e723e */ /* 0x000fe400000010ff */
[----:B------:R-:W-:-:S02]  /*103b0*/  F2FP.BF16.F32.PACK_AB R16, R17, R16 ;  /* 0x000000101110723e */ /* 0x000fc400000010ff */
[----:B------:R-:W-:Y:S02]  /*103c0*/  F2FP.BF16.F32.PACK_AB R18, R19, R18 ;  /* 0x000000121312723e */ /* 0x000fe400000010ff */
[----:B------:R-:W-:Y:S02]  /*103d0*/  F2FP.BF16.F32.PACK_AB R20, R21, R20 ;  /* 0x000000141514723e */ /* 0x000fe400000010ff */
[----:B------:R-:W-:Y:S02]  /*103e0*/  F2FP.BF16.F32.PACK_AB R22, R23, R22 ;  /* 0x000000161716723e */ /* 0x000fe400000010ff */
[----:B------:R-:W-:Y:S02]  /*103f0*/  F2FP.BF16.F32.PACK_AB R24, R25, R24 ;  /* 0x000000181918723e */ /* 0x000fe400000010ff */
[----:B------:R-:W-:Y:S02]  /*10400*/  F2FP.BF16.F32.PACK_AB R26, R27, R26 ;  /* 0x0000001a1b1a723e */ /* 0x000fe400000010ff */
[----:B------:R-:W-:-:S02]  /*10410*/  F2FP.BF16.F32.PACK_AB R28, R29, R28 ;  /* 0x0000001c1d1c723e */ /* 0x000fc400000010ff */
[----:B------:R-:W-:Y:S02]  /*10420*/  F2FP.BF16.F32.PACK_AB R30, R31, R30 ;  /* 0x0000001e1f1e723e */ /* 0x000fe400000010ff */
[----:B------:R-:W-:Y:S02]  /*10430*/  F2FP.BF16.F32.PACK_AB R32, R33, R32 ;  /* 0x000000202120723e */ /* 0x000fe400000010ff */
[----:B------:R-:W-:Y:S02]  /*10440*/  F2FP.BF16.F32.PACK_AB R34, R35, R34 ;  /* 0x000000222322723e */ /* 0x000fe400000010ff */
[C---:B--2---:R-:W-:Y:S01]  /*10450*/  ISETP.GE.AND P0, PT, R2.reuse, UR18, PT ;  /* 0x0000001202007c0c */ /* 0x044fe2000bf06270 */
[----:B------:R-:W-:Y:S02]  /*10460*/  IMAD R2, R2, UR9, RZ ;  /* 0x0000000902027c24 */ /* 0x000fe4000f8e02ff */
[C---:B---3--:R-:W-:Y:S01]  /*10470*/  VIADD R3, R44.reuse, 0x1 ;  /* 0x000000012c037836 */ /* 0x048fe20000000000 */
[C---:B------:R-:W-:Y:S01]  /*10480*/  ISETP.LT.AND P4, PT, R44.reuse, UR19, !P0 ;  /* 0x000000132c007c0c */ /* 0x040fe2000c781270 */
[----:B------:R-:W-:-:S02]  /*10490*/  VIADD R0, R44, 0x3 ;  /* 0x000000032c007836 */ /* 0x000fc40000000000 */
[C---:B------:R-:W-:Y:S01]  /*104a0*/  VIADD R36, R44.reuse, 0x2 ;  /* 0x000000022c247836 */ /* 0x040fe20000000000 */
[----:B------:R-:W-:Y:S01]  /*104b0*/  ISETP.LT.AND P3, PT, R3, UR19, !P0 ;  /* 0x0000001303007c0c */ /* 0x000fe2000c761270 */
[----:B-1----:R-:W-:Y:S01]  /*104c0*/  IMAD R3, R44, UR6, RZ ;  /* 0x000000062c037c24 */ /* 0x002fe2000f8e02ff */
[----:B------:R-:W-:Y:S01]  /*104d0*/  ISETP.LT.AND P6, PT, R0, UR19, !P0 ;  /* 0x0000001300007c0c */ /* 0x000fe2000c7c1270 */
[----:B------:R-:W-:Y:S01]  /*104e0*/  VIADD R41, R44, 0x4 ;  /* 0x000000042c297836 */ /* 0x000fe20000000000 */
[----:B------:R-:W-:Y:S01]  /*104f0*/  LEA R0, P2, R2, UR16, 0x1 ;  /* 0x0000001002007c11 */ /* 0x000fe2000f8408ff */
[----:B------:R-:W-:Y:S01]  /*10500*/  VIADD R37, R3, UR6 ;  /* 0x0000000603257c36 */ /* 0x000fe20008000000 */
[----:B------:R-:W-:Y:S01]  /*10510*/  ISETP.LT.AND P5, PT, R36, UR19, !P0 ;  /* 0x0000001324007c0c */ /* 0x000fe2000c7a1270 */
[----:B------:R-:W-:Y:S01]  /*10520*/  VIADD R9, R44, 0x9 ;  /* 0x000000092c097836 */ /* 0x000fe20000000000 */
[----:B------:R-:W-:Y:S01]  /*10530*/  LEA.HI.X.SX32 R2, R2, UR17, 0x1, P2 ;  /* 0x0000001102027c11 */ /* 0x000fe200090f0eff */
[----:B------:R-:W-:Y:S01]  /*10540*/  VIADD R39, R37, UR6 ;  /* 0x0000000625277c36 */ /* 0x000fe20008000000 */
[----:B------:R-:W-:-:S02]  /*10550*/  LEA R4, P2, R3, R0, 0x1 ;  /* 0x0000000003047211 */ /* 0x000fc400078408ff */
[----:B------:R-:W-:Y:S01]  /*10560*/  LEA R36, P1, R37, R0, 0x1 ;  /* 0x0000000025247211 */ /* 0x000fe200078208ff */
[----:B------:R-:W-:Y:S01]  /*10570*/  VIADD R43, R39, UR6 ;  /* 0x00000006272b7c36 */ /* 0x000fe20008000000 */
[----:B------:R-:W-:Y:S01]  /*10580*/  LEA.HI.X.SX32 R5, R3, R2, 0x1, P2 ;  /* 0x0000000203057211 */ /* 0x000fe200010f0eff */
[----:B------:R-:W-:Y:S01]  /*10590*/  VIADD R3, R44, 0x5 ;  /* 0x000000052c037836 */ /* 0x000fe20000000000 */
[----:B------:R-:W-:Y:S02]  /*105a0*/  LEA R38, P2, R39, R0, 0x1 ;  /* 0x0000000027267211 */ /* 0x000fe400078408ff */
[----:B------:R-:W-:Y:S01]  /*105b0*/  LEA.HI.X.SX32 R37, R37, R2, 0x1, P1 ;  /* 0x0000000225257211 */ /* 0x000fe200008f0eff */
[----:B------:R0:W-:Y:S01]  /*105c0*/  @P4 STG.E.U16 desc[UR20][R4.64], R42 ;  /* 0x0000002a04004986 */ /* 0x0001e2000c101514 */
[----:B------:R-:W-:Y:S02]  /*105d0*/  LEA R40, P1, R43, R0, 0x1 ;  /* 0x000000002b287211 */ /* 0x000fe400078208ff */
[----:B------:R-:W-:-:S02]  /*105e0*/  LEA.HI.X.SX32 R39, R39, R2, 0x1, P2 ;  /* 0x0000000227277211 */ /* 0x000fc400010f0eff */
[----:B------:R-:W-:Y:S02]  /*105f0*/  ISETP.LT.AND P2, PT, R41, UR19, !P0 ;  /* 0x0000001329007c0c */ /* 0x000fe4000c741270 */
[C---:B------:R-:W-:Y:S01]  /*10600*/  LEA.HI.X.SX32 R41, R43.reuse, R2, 0x1, P1 ;  /* 0x000000022b297211 */ /* 0x040fe200008f0eff */
[----:B------:R-:W-:Y:S01]  /*10610*/  VIADD R43, R43, UR6 ;  /* 0x000000062b2b7c36 */ /* 0x000fe20008000000 */
[----:B------:R-:W-:Y:S01]  /*10620*/  ISETP.LT.AND P1, PT, R3, UR19, !P0 ;  /* 0x0000001303007c0c */ /* 0x000fe2000c721270 */
[----:B------:R-:W-:Y:S01]  /*10630*/  VIADD R3, R44, 0x6 ;  /* 0x000000062c037836 */ /* 0x000fe20000000000 */
[----:B0-----:R-:W-:-:S04]  /*10640*/  PRMT R5, R42, 0x7632, R5 ;  /* 0x000076322a057816 */ /* 0x001fc80000000005 */
[----:B------:R-:W-:Y:S01]  /*10650*/  ISETP.LT.AND P4, PT, R3, UR19, !P0 ;  /* 0x0000001303007c0c */ /* 0x000fe2000c781270 */
[----:B------:R-:W-:Y:S01]  /*10660*/  VIADD R3, R44, 0x7 ;  /* 0x000000072c037836 */ /* 0x000fe20000000000 */
[----:B------:R0:W-:Y:S04]  /*10670*/  @P3 STG.E.U16 desc[UR20][R36.64], R5 ;  /* 0x0000000524003986 */ /* 0x0001e8000c101514 */
[----:B------:R1:W-:Y:S01]  /*10680*/  @P5 STG.E.U16 desc[UR20][R38.64], R7 ;  /* 0x0000000726005986 */ /* 0x0003e2000c101514 */
[----:B------:R-:W-:Y:S01]  /*10690*/  ISETP.LT.AND P3, PT, R3, UR19, !P0 ;  /* 0x0000001303007c0c */ /* 0x000fe2000c761270 */
[C---:B------:R-:W-:Y:S01]  /*106a0*/  VIADD R3, R43.reuse, UR6 ;  /* 0x000000062b037c36 */ /* 0x040fe20008000000 */
[C---:B------:R-:W-:Y:S02]  /*106b0*/  LEA R4, P5, R43.reuse, R0, 0x1 ;  /* 0x000000002b047211 */ /* 0x040fe400078a08ff */
[----:B0-----:R-:W-:Y:S01]  /*106c0*/  PRMT R37, R6, 0x7632, R37 ;  /* 0x0000763206257816 */ /* 0x001fe20000000025 */
[C---:B------:R-:W-:Y:S01]  /*106d0*/  VIADD R6, R44.reuse, 0x8 ;  /* 0x000000082c067836 */ /* 0x040fe20000000000 */
[----:B------:R-:W-:Y:S01]  /*106e0*/  LEA.HI.X.SX32 R5, R43, R2, 0x1, P5 ;  /* 0x000000022b057211 */ /* 0x000fe200028f0eff */
[----:B------:R-:W-:Y:S01]  /*106f0*/  VIADD R36, R44, 0xa ;  /* 0x0000000a2c247836 */ /* 0x000fe20000000000 */
[----:B-1----:R-:W-:Y:S01]  /*10700*/  PRMT R39, R8, 0x7610, R39 ;  /* 0x0000761008277816 */ /* 0x002fe20000000027 */
[----:B------:R0:W-:Y:S01]  /*10710*/  @P6 STG.E.U16 desc[UR20][R40.64], R37 ;  /* 0x0000002528006986 */ /* 0x0001e2000c101514 */
[----:B------:R-:W-:-:S02]  /*10720*/  ISETP.LT.AND P5, PT, R6, UR19, !P0 ;  /* 0x0000001306007c0c */ /* 0x000fc4000c7a1270 */
[C---:B------:R-:W-:Y:S01]  /*10730*/  LEA R6, P6, R3.reuse, R0, 0x1 ;  /* 0x0000000003067211 */ /* 0x040fe200078c08ff */
[----:B------:R1:W-:Y:S01]  /*10740*/  @P2 STG.E.U16 desc[UR20][R4.64], R39 ;  /* 0x0000002704002986 */ /* 0x0003e2000c101514 */
[----:B------:R-:W-:Y:S02]  /*10750*/  PRMT R38, R8, 0x7632, R38 ;  /* 0x0000763208267816 */ /* 0x000fe40000000026 */
[C---:B------:R-:W-:Y:S01]  /*10760*/  LEA.HI.X.SX32 R7, R3.reuse, R2, 0x1, P6 ;  /* 0x0000000203077211 */ /* 0x040fe200030f0eff */
[----:B------:R-:W-:Y:S01]  /*10770*/  VIADD R3, R3, UR6 ;  /* 0x0000000603037c36 */ /* 0x000fe20008000000 */
[----:B------:R-:W-:-:S03]  /*10780*/  ISETP.LT.AND P2, PT, R9, UR19, !P0 ;  /* 0x0000001309007c0c */ /* 0x000fc6000c741270 */
[C---:B0-----:R-:W-:Y:S01]  /*10790*/  VIADD R37, R3.reuse, UR6 ;  /* 0x0000000603257c36 */ /* 0x041fe20008000000 */
[----:B------:R0:W-:Y:S01]  /*107a0*/  @P1 STG.E.U16 desc[UR20][R6.64], R38 ;  /* 0x0000002606001986 */ /* 0x0001e2000c101514 */
[----:B------:R-:W-:Y:S02]  /*107b0*/  LEA R8, P1, R3, R0, 0x1 ;  /* 0x0000000003087211 */ /* 0x000fe400078208ff */
[----:B-1----:R-:W-:Y:S02]  /*107c0*/  F2FP.BF16.F32.PACK_AB R5, R11, R10 ;  /* 0x0000000a0b05723e */ /* 0x002fe400000010ff */
[----:B------:R-:W-:Y:S02]  /*107d0*/  LEA R10, P6, R37, R0, 0x1 ;  /* 0x00000000250a7211 */ /* 0x000fe400078c08ff */
[-C--:B------:R-:W-:Y:S01]  /*107e0*/  LEA.HI.X.SX32 R9, R3, R2.reuse, 0x1, P1 ;  /* 0x0000000203097211 */ /* 0x080fe200008f0eff */
[----:B------:R-:W-:Y:S01]  /*107f0*/  VIADD R3, R44, 0xb ;  /* 0x0000000b2c037836 */ /* 0x000fe20000000000 */
[C---:B------:R-:W-:Y:S01]  /*10800*/  LEA.HI.X.SX32 R11, R37.reuse, R2, 0x1, P6 ;  /* 0x00000002250b7211 */ /* 0x040fe200030f0eff */
[----:B------:R-:W-:Y:S01]  /*10810*/  VIADD R37, R37, UR6 ;  /* 0x0000000625257c36 */ /* 0x000fe20008000000 */
[----:B------:R-:W-:-:S02]  /*10820*/  ISETP.LT.AND P1, PT, R36, UR19, !P0 ;  /* 0x0000001324007c0c */ /* 0x000fc4000c721270 */
[C---:B0-----:R-:W-:Y:S02]  /*10830*/  PRMT R7, R5.reuse, 0x7610, R7 ;  /* 0x0000761005077816 */ /* 0x041fe40000000007 */
[----:B------:R-:W-:Y:S01]  /*10840*/  PRMT R36, R5, 0x7632, R36 ;  /* 0x0000763205247816 */ /* 0x000fe20000000024 */
[----:B------:R-:W-:Y:S01]  /*10850*/  VIADD R5, R44, 0xc ;  /* 0x0000000c2c057836 */ /* 0x000fe20000000000 */
[----:B------:R-:W-:Y:S01]  /*10860*/  LEA R4, P6, R37, R0, 0x1 ;  /* 0x0000000025047211 */ /* 0x000fe200078c08ff */
[----:B------:R0:W-:Y:S01]  /*10870*/  @P4 STG.E.U16 desc[UR20][R8.64], R7 ;  /* 0x0000000708004986 */ /* 0x0001e2000c101514 */
[----:B------:R-:W-:Y:S01]  /*10880*/  ISETP.LT.AND P4, PT, R3, UR19, !P0 ;  /* 0x0000001303007c0c */ /* 0x000fe2000c781270 */
[----:B------:R-:W-:Y:S02]  /*10890*/  VIADD R3, R37, UR6 ;  /* 0x0000000625037c36 */ /* 0x000fe40008000000 */
[----:B------:R1:W-:Y:S01]  /*108a0*/  @P3 STG.E.U16 desc[UR20][R10.64], R36 ;  /* 0x000000240a003986 */ /* 0x0003e2000c101514 */
[----:B------:R-:W-:-:S02]  /*108b0*/  ISETP.LT.AND P3, PT, R5, UR19, !P0 ;  /* 0x0000001305007c0c */ /* 0x000fc4000c761270 */
[----:B------:R-:W-:Y:S02]  /*108c0*/  LEA.HI.X.SX32 R5, R37, R2, 0x1, P6 ;  /* 0x0000000225057211 */ /* 0x000fe400030f0eff */
[----:B------:R-:W-:Y:S01]  /*108d0*/  LEA R6, P6, R3, R0, 0x1 ;  /* 0x0000000003067211 */ /* 0x000fe200078c08ff */
[----:B0-----:R-:W-:-:S03]  /*108e0*/  VIADD R8, R44, 0xd ;  /* 0x0000000d2c087836 */ /* 0x001fc60000000000 */
[C---:B------:R-:W-:Y:S01]  /*108f0*/  LEA.HI.X.SX32 R7, R3.reuse, R2, 0x1, P6 ;  /* 0x0000000203077211 */ /* 0x040fe200030f0eff */
[----:B------:R-:W-:Y:S01]  /*10900*/  VIADD R3, R3, UR6 ;  /* 0x0000000603037c36 */ /* 0x000fe20008000000 */
[----:B------:R0:W-:Y:S01]  /*10910*/  @P5 STG.E.U16 desc[UR20][R4.64], R12 ;  /* 0x0000000c04005986 */ /* 0x0001e2000c101514 */
[----:B-1----:R-:W-:Y:S01]  /*10920*/  PRMT R11, R12, 0x7632, R11 ;  /* 0x000076320c0b7816 */ /* 0x002fe2000000000b */
[----:B------:R-:W-:Y:S01]  /*10930*/  VIADD R9, R44, 0xe ;  /* 0x0000000e2c097836 */ /* 0x000fe20000000000 */
[----:B------:R-:W-:Y:S01]  /*10940*/  ISETP.LT.AND P5, PT, R8, UR19, !P0 ;  /* 0x0000001308007c0c */ /* 0x000fe2000c7a1270 */
[C---:B------:R-:W-:Y:S01]  /*10950*/  VIADD R13, R3.reuse, UR6 ;  /* 0x00000006030d7c36 */ /* 0x040fe20008000000 */
[----:B------:R-:W-:Y:S01]  /*10960*/  LEA R8, P6, R3, R0, 0x1 ;  /* 0x0000000003087211 */ /* 0x000fe200078c08ff */
[----:B------:R1:W-:Y:S01]  /*10970*/  @P2 STG.E.U16 desc[UR20][R6.64], R11 ;  /* 0x0000000b06002986 */ /* 0x0003e2000c101514 */
[----:B------:R-:W-:Y:S02]  /*10980*/  ISETP.LT.AND P2, PT, R9, UR19, !P0 ;  /* 0x0000001309007c0c */ /* 0x000fe4000c741270 */
[----:B------:R-:W-:Y:S01]  /*10990*/  LEA.HI.X.SX32 R9, R3, R2, 0x1, P6 ;  /* 0x0000000203097211 */ /* 0x000fe200030f0eff */
[C---:B------:R-:W-:Y:S01]  /*109a0*/  VIADD R3, R44.reuse, 0xf ;  /* 0x0000000f2c037836 */ /* 0x040fe20000000000 */
[----:B------:R-:W-:Y:S01]  /*109b0*/  LEA R10, P6, R13, R0, 0x1 ;  /* 0x000000000d0a7211 */ /* 0x000fe200078c08ff */
[----:B0-----:R-:W-:-:S02]  /*109c0*/  VIADD R5, R44, 0x10 ;  /* 0x000000102c057836 */ /* 0x001fc40000000000 */
[----:B------:R0:W-:Y:S01]  /*109d0*/  @P1 STG.E.U16 desc[UR20][R8.64], R14 ;  /* 0x0000000e08001986 */ /* 0x0001e2000c101514 */
[----:B------:R-:W-:Y:S02]  /*109e0*/  ISETP.LT.AND P1, PT, R3, UR19, !P0 ;  /* 0x0000001303007c0c */ /* 0x000fe4000c721270 */
[C---:B-1----:R-:W-:Y:S01]  /*109f0*/  LEA.HI.X.SX32 R11, R13.reuse, R2, 0x1, P6 ;  /* 0x000000020d0b7211 */ /* 0x042fe200030f0eff */
[----:B------:R-:W-:Y:S01]  /*10a00*/  VIADD R13, R13, UR6 ;  /* 0x000000060d0d7c36 */ /* 0x000fe20008000000 */
[----:B------:R-:W-:-:S03]  /*10a10*/  PRMT R7, R14, 0x7632, R7 ;  /* 0x000076320e077816 */ /* 0x000fc60000000007 */
[C---:B------:R-:W-:Y:S01]  /*10a20*/  VIADD R3, R13.reuse, UR6 ;  /* 0x000000060d037c36 */ /* 0x040fe20008000000 */
[----:B------:R-:W-:Y:S01]  /*10a30*/  LEA R4, P6, R13, R0, 0x1 ;  /* 0x000000000d047211 */ /* 0x000fe200078c08ff */
[----:B------:R1:W-:Y:S01]  /*10a40*/  @P4 STG.E.U16 desc[UR20][R10.64], R7 ;  /* 0x000000070a004986 */ /* 0x0003e2000c101514 */
[----:B------:R-:W-:Y:S01]  /*10a50*/  ISETP.LT.AND P4, PT, R5, UR19, !P0 ;  /* 0x0000001305007c0c */ /* 0x000fe2000c781270 */
[C---:B0-----:R-:W-:Y:S01]  /*10a60*/  VIADD R8, R44.reuse, 0x11 ;  /* 0x000000112c087836 */ /* 0x041fe20000000000 */
[----:B------:R-:W-:Y:S01]  /*10a70*/  LEA.HI.X.SX32 R5, R13, R2, 0x1, P6 ;  /* 0x000000020d057211 */ /* 0x000fe200030f0eff */
[C---:B------:R-:W-:Y:S01]  /*10a80*/  VIADD R9, R44.reuse, 0x12 ;  /* 0x000000122c097836 */ /* 0x040fe20000000000 */
[----:B------:R-:W-:Y:S01]  /*10a90*/  LEA R6, P6, R3, R0, 0x1 ;  /* 0x0000000003067211 */ /* 0x000fe200078c08ff */
[----:B------:R-:W-:Y:S02]  /*10aa0*/  VIADD R14, R44, 0x1e ;  /* 0x0000001e2c0e7836 */ /* 0x000fe40000000000 */
[----:B------:R0:W-:Y:S01]  /*10ab0*/  @P3 STG.E.U16 desc[UR20][R4.64], R16 ;  /* 0x0000001004003986 */ /* 0x0001e2000c101514 */
[----:B------:R-:W-:-:S02]  /*10ac0*/  ISETP.LT.AND P3, PT, R8, UR19, !P0 ;  /* 0x0000001308007c0c */ /* 0x000fc4000c761270 */
        /* <DEDUP_REMOVED lines=9> */
[----:B------:R-:W-:Y:S01]  /*10b60*/  VIADD R3, R44, 0x13 ;  /* 0x000000132c037836 */ /* 0x000fe20000000000 */
[----:B------:R-:W-:-:S03]  /*10b70*/  LEA R10, P6, R13, R0, 0x1 ;  /* 0x000000000d0a7211 */ /* 0x000fc600078c08ff */
        /* <DEDUP_REMOVED lines=27> */
[C---:B-1----:R-:W-:Y:S01]  /*10d30*/  LEA.HI.X.SX32 R11, R13.reuse, R2, 0x1, P6 ;  /* 0x000000020d0b7211 */ /* 0x042fe200030f0eff */
[----:B------:R-:W-:Y:S01]  /*10d40*/  VIADD R13, R13, UR6 ;  /* 0x000000060d0d7c36 */ /* 0x000fe20008000000 */
[----:B------:R-:W-:Y:S02]  /*10d50*/  PRMT R7, R22, 0x7632, R7 ;  /* 0x0000763216077816 */ /* 0x000fe40000000007 */
[----:B------:R-:W-:Y:S01]  /*10d60*/  ISETP.LT.AND P6, PT, R3, UR19, !P0 ;  /* 0x0000001303007c0c */ /* 0x000fe2000c7c1270 */
[C---:B------:R-:W-:Y:S01]  /*10d70*/  VIADD R3, R13.reuse, UR6 ;  /* 0x000000060d037c36 */ /* 0x040fe20008000000 */
[----:B------:R-:W-:Y:S01]  /*10d80*/  LEA R4, P5, R13, R0, 0x1 ;  /* 0x000000000d047211 */ /* 0x000fe200078a08ff */
[----:B------:R1:W-:Y:S01]  /*10d90*/  @P2 STG.E.U16 desc[UR20][R10.64], R7 ;  /* 0x000000070a002986 */ /* 0x0003e2000c101514 */
[----:B------:R-:W-:Y:S01]  /*10da0*/  ISETP.LT.AND P2, PT, R5, UR19, !P0 ;  /* 0x0000001305007c0c */ /* 0x000fe2000c741270 */
[----:B0-----:R-:W-:Y:S01]  /*10db0*/  VIADD R8, R44, 0x19 ;  /* 0x000000192c087836 */ /* 0x001fe20000000000 */
[----:B------:R-:W-:-:S02]  /*10dc0*/  LEA.HI.X.SX32 R5, R13, R2, 0x1, P5 ;  /* 0x000000020d057211 */ /* 0x000fc400028f0eff */
[C---:B------:R-:W-:Y:S02]  /*10dd0*/  LEA R6, P5, R3.reuse, R0, 0x1 ;  /* 0x0000000003067211 */ /* 0x040fe400078a08ff */
[----:B------:R-:W-:Y:S01]  /*10de0*/  PRMT R9, R24, 0x7632, R9 ;  /* 0x0000763218097816 */ /* 0x000fe20000000009 */
[----:B------:R-:W-:Y:S01]  /*10df0*/  @P1 STG.E.U16 desc[UR20][R4.64], R24 ;  /* 0x0000001804001986 */ /* 0x000fe2000c101514 */
[----:B------:R-:W-:Y:S02]  /*10e00*/  ISETP.LT.AND P1, PT, R8, UR19, !P0 ;  /* 0x0000001308007c0c */ /* 0x000fe4000c721270 */
[C---:B-1----:R-:W-:Y:S01]  /*10e10*/  LEA.HI.X.SX32 R7, R3.reuse, R2, 0x1, P5 ;  /* 0x0000000203077211 */ /* 0x042fe200028f0eff */
[----:B------:R-:W-:Y:S02]  /*10e20*/  VIADD R3, R3, UR6 ;  /* 0x0000000603037c36 */ /* 0x000fe40008000000 */
[C---:B------:R-:W-:Y:S02]  /*10e30*/  VIADD R10, R44.reuse, 0x1b ;  /* 0x0000001b2c0a7836 */ /* 0x040fe40000000000 */
[----:B------:R0:W-:Y:S01]  /*10e40*/  @P4 STG.E.U16 desc[UR20][R6.64], R9 ;  /* 0x0000000906004986 */ /* 0x0001e2000c101514 */
[----:B------:R-:W-:Y:S01]  /*10e50*/  LEA R8, P4, R3, R0, 0x1 ;  /* 0x0000000003087211 */ /* 0x000fe200078808ff */
[----:B------:R-:W-:-:S05]  /*10e60*/  VIADD R11, R44, 0x1a ;  /* 0x0000001a2c0b7836 */ /* 0x000fca0000000000 */
[----:B------:R-:W-:Y:S02]  /*10e70*/  ISETP.LT.AND P5, PT, R11, UR19, !P0 ;  /* 0x000000130b007c0c */ /* 0x000fe4000c7a1270 */
[C---:B0-----:R-:W-:Y:S01]  /*10e80*/  LEA.HI.X.SX32 R9, R3.reuse, R2, 0x1, P4 ;  /* 0x0000000203097211 */ /* 0x041fe200020f0eff */
[----:B------:R-:W-:Y:S01]  /*10e90*/  VIADD R3, R3, UR6 ;  /* 0x0000000603037c36 */ /* 0x000fe20008000000 */
[----:B------:R-:W-:Y:S01]  /*10ea0*/  ISETP.LT.AND P4, PT, R10, UR19, !P0 ;  /* 0x000000130a007c0c */ /* 0x000fe2000c781270 */
[----:B------:R-:W-:Y:S02]  /*10eb0*/  VIADD R10, R44, 0x1c ;  /* 0x0000001c2c0a7836 */ /* 0x000fe40000000000 */
[----:B------:R0:W-:Y:S01]  /*10ec0*/  @P3 STG.E.U16 desc[UR20][R8.64], R26 ;  /* 0x0000001a08003986 */ /* 0x0001e2000c101514 */
[C---:B------:R-:W-:Y:S01]  /*10ed0*/  LEA R4, P3, R3.reuse, R0, 0x1 ;  /* 0x0000000003047211 */ /* 0x040fe200078608ff */
[----:B------:R-:W-:-:S03]  /*10ee0*/  VIADD R7, R3, UR6 ;  /* 0x0000000603077c36 */ /* 0x000fc60008000000 */
[----:B------:R-:W-:Y:S01]  /*10ef0*/  LEA.HI.X.SX32 R5, R3, R2, 0x1, P3 ;  /* 0x0000000203057211 */ /* 0x000fe200018f0eff */
[C---:B------:R-:W-:Y:S01]  /*10f00*/  VIADD R3, R7.reuse, UR6 ;  /* 0x0000000607037c36 */ /* 0x040fe20008000000 */
[----:B------:R-:W-:-:S03]  /*10f10*/  LEA R6, P3, R7, R0, 0x1 ;  /* 0x0000000007067211 */ /* 0x000fc600078608ff */
[----:B------:R-:W-:Y:S01]  /*10f20*/  VIADD R11, R3, UR6 ;  /* 0x00000006030b7c36 */ /* 0x000fe20008000000 */
[----:B------:R-:W-:Y:S02]  /*10f30*/  LEA.HI.X.SX32 R7, R7, R2, 0x1, P3 ;  /* 0x0000000207077211 */ /* 0x000fe400018f0eff */
[----:B0-----:R-:W-:Y:S02]  /*10f40*/  PRMT R9, R26, 0x7632, R9 ;  /* 0x000076321a097816 */ /* 0x001fe40000000009 */
[----:B------:R-:W-:Y:S01]  /*10f50*/  ISETP.LT.AND P3, PT, R10, UR19, !P0 ;  /* 0x000000130a007c0c */ /* 0x000fe2000c761270 */
[----:B------:R-:W-:Y:S02]  /*10f60*/  VIADD R10, R44, 0x1d ;  /* 0x0000001d2c0a7836 */ /* 0x000fe40000000000 */
[----:B------:R0:W-:Y:S01]  /*10f70*/  @P6 STG.E.U16 desc[UR20][R4.64], R9 ;  /* 0x0000000904006986 */ /* 0x0001e2000c101514 */
[----:B------:R-:W-:-:S03]  /*10f80*/  LEA R8, P6, R3, R0, 0x1 ;  /* 0x0000000003087211 */ /* 0x000fc600078c08ff */
[----:B------:R1:W-:Y:S01]  /*10f90*/  @P2 STG.E.U16 desc[UR20][R6.64], R28 ;  /* 0x0000001c06002986 */ /* 0x0003e2000c101514 */
[----:B------:R-:W-:Y:S02]  /*10fa0*/  ISETP.LT.AND P2, PT, R10, UR19, !P0 ;  /* 0x000000130a007c0c */ /* 0x000fe4000c741270 */
[----:B0-----:R-:W-:Y:S01]  /*10fb0*/  LEA.HI.X.SX32 R9, R3, R2, 0x1, P6 ;  /* 0x0000000203097211 */ /* 0x001fe200030f0eff */
[C---:B------:R-:W-:Y:S01]  /*10fc0*/  VIADD R3, R11.reuse, UR6 ;  /* 0x000000060b037c36 */ /* 0x040fe20008000000 */
[----:B------:R-:W-:Y:S02]  /*10fd0*/  PRMT R5, R28, 0x7632, R5 ;  /* 0x000076321c057816 */ /* 0x000fe40000000005 */
[----:B------:R-:W-:Y:S01]  /*10fe0*/  LEA R10, P6, R11, R0, 0x1 ;  /* 0x000000000b0a7211 */ /* 0x000fe200078c08ff */
[----:B------:R-:W-:Y:S02]  /*10ff0*/  VIADD R13, R3, UR6 ;  /* 0x00000006030d7c36 */ /* 0x000fe40008000000 */
[----:B------:R0:W-:Y:S01]  /*11000*/  @P1 STG.E.U16 desc[UR20][R8.64], R5 ;  /* 0x0000000508001986 */ /* 0x0001e2000c101514 */
[----:B------:R-:W-:Y:S01]  /*11010*/  LEA.HI.X.SX32 R11, R11, R2, 0x1, P6 ;  /* 0x000000020b0b7211 */ /* 0x000fe200030f0eff */
[----:B------:R-:W-:Y:S01]  /*11020*/  VIADD R15, R13, UR6 ;  /* 0x000000060d0f7c36 */ /* 0x000fe20008000000 */
[----:B------:R-:W-:-:S02]  /*11030*/  LEA R4, P1, R3, R0, 0x1 ;  /* 0x0000000003047211 */ /* 0x000fc400078208ff */
[C---:B-1----:R-:W-:Y:S01]  /*11040*/  LEA R6, P6, R13.reuse, R0, 0x1 ;  /* 0x000000000d067211 */ /* 0x042fe200078c08ff */
[----:B------:R-:W-:Y:S03]  /*11050*/  @P5 STG.E.U16 desc[UR20][R10.64], R30 ;  /* 0x0000001e0a005986 */ /* 0x000fe6000c101514 */
[----:B------:R-:W-:Y:S02]  /*11060*/  LEA.HI.X.SX32 R7, R13, R2, 0x1, P6 ;  /* 0x000000020d077211 */ /* 0x000fe400030f0eff */
[----:B------:R-:W-:Y:S01]  /*11070*/  LEA R12, P6, R15, R0, 0x1 ;  /* 0x000000000f0c7211 */ /* 0x000fe200078c08ff */
[----:B0-----:R-:W-:Y:S01]  /*11080*/  VIADD R9, R44, 0x1f ;  /* 0x0000001f2c097836 */ /* 0x001fe20000000000 */
[-C--:B------:R-:W-:Y:S01]  /*11090*/  LEA.HI.X.SX32 R5, R3, R2.reuse, 0x1, P1 ;  /* 0x0000000203057211 */ /* 0x080fe200008f0eff */
[C---:B------:R-:W-:Y:S01]  /*110a0*/  VIADD R3, R15.reuse, UR6 ;  /* 0x000000060f037c36 */ /* 0x040fe20008000000 */
[----:B------:R-:W-:-:S02]  /*110b0*/  LEA.HI.X.SX32 R13, R15, R2, 0x1, P6 ;  /* 0x000000020f0d7211 */ /* 0x000fc400030f0eff */
[----:B------:R-:W-:Y:S01]  /*110c0*/  ISETP.LT.AND P1, PT, R14, UR19, !P0 ;  /* 0x000000130e007c0c */ /* 0x000fe2000c721270 */
[C---:B------:R-:W-:Y:S01]  /*110d0*/  VIADD R15, R3.reuse, UR6 ;  /* 0x00000006030f7c36 */ /* 0x040fe20008000000 */
[----:B------:R-:W-:Y:S02]  /*110e0*/  LEA R8, P6, R3, R0, 0x1 ;  /* 0x0000000003087211 */ /* 0x000fe400078c08ff */
[----:B------:R-:W-:Y:S02]  /*110f0*/  ISETP.LT.AND P0, PT, R9, UR19, !P0 ;  /* 0x0000001309007c0c */ /* 0x000fe4000c701270 */
[----:B------:R-:W-:Y:S02]  /*11100*/  LEA.HI.X.SX32 R9, R3, R2, 0x1, P6 ;  /* 0x0000000203097211 */ /* 0x000fe400030f0eff */
[----:B------:R-:W-:Y:S02]  /*11110*/  LEA R14, P6, R15, R0, 0x1 ;  /* 0x000000000f0e7211 */ /* 0x000fe400078c08ff */
[----:B------:R-:W-:-:S02]  /*11120*/  PRMT R0, R32, 0x7632, R0 ;  /* 0x0000763220007816 */ /* 0x000fc40000000000 */
[----:B------:R-:W-:Y:S02]  /*11130*/  LEA.HI.X.SX32 R15, R15, R2, 0x1, P6 ;  /* 0x000000020f0f7211 */ /* 0x000fe400030f0eff */
[----:B------:R-:W-:-:S05]  /*11140*/  PRMT R2, R30, 0x7632, R2 ;  /* 0x000076321e027816 */ /* 0x000fca0000000002 */
[----:B------:R-:W-:Y:S04]  /*11150*/  @P4 STG.E.U16 desc[UR20][R4.64], R2 ;  /* 0x0000000204004986 */ /* 0x000fe8000c101514 */
[----:B------:R0:W-:Y:S04]  /*11160*/  @P3 STG.E.U16 desc[UR20][R6.64], R32 ;  /* 0x0000002006003986 */ /* 0x0001e8000c101514 */
[----:B------:R1:W-:Y:S04]  /*11170*/  @P2 STG.E.U16 desc[UR20][R12.64], R0 ;  /* 0x000000000c002986 */ /* 0x0003e8000c101514 */
[----:B------:R1:W-:Y:S01]  /*11180*/  @P1 STG.E.U16 desc[UR20][R8.64], R34 ;  /* 0x0000002208001986 */ /* 0x0003e2000c101514 */
[----:B0-----:R-:W-:-:S05]  /*11190*/  PRMT R7, R34, 0x7632, R7 ;  /* 0x0000763222077816 */ /* 0x001fca0000000007 */
[----:B------:R1:W-:Y:S01]  /*111a0*/  @P0 STG.E.U16 desc[UR20][R14.64], R7 ;  /* 0x000000070e000986 */ /* 0x0003e2000c101514 */
[----:B----4-:R-:W-:Y:S06]  /*111b0*/  BAR.SYNC.DEFER_BLOCKING 0x0 ;  /* 0x0000000000007b1d */ /* 0x010fec0000010000 */
[----:B------:R-:W-:Y:S05]  /*111c0*/  BRA.U UP0, `(.L_x_14) ;  /* 0x0000000100a07547 */ /* 0x000fea000b800000 */
[----:B------:R-:W0:Y:S01]  /*111d0*/  S2UR UR6, SR_CgaCtaId ;  /* 0x00000000000679c3 */ /* 0x000e220000008800 */
[----:B------:R-:W-:Y:S01]  /*111e0*/  NOP ;  /* 0x0000000000007918 */ /* 0x000fe20000000000 */
[----:B------:R-:W-:Y:S01]  /*111f0*/  UMOV UR4, 0x50 ;  /* 0x0000005000047882 */ /* 0x000fe20000000000 */
[----:B-1----:R-:W-:Y:S02]  /*11200*/  IMAD.U32 R0, RZ, RZ, UR5 ;  /* 0x00000005ff007e24 */ /* 0x002fe4000f8e00ff */
[----:B------:R-:W-:Y:S02]  /*11210*/  IMAD.MOV.U32 R3, RZ, RZ, 0xff ;  /* 0x000000ffff037424 */ /* 0x000fe400078e00ff */
[----:B------:R-:W-:Y:S01]  /*11220*/  IMAD.MOV.U32 R7, RZ, RZ, 0x1 ;  /* 0x00000001ff077424 */ /* 0x000fe200078e00ff */
[----:B------:R-:W-:-:S04]  /*11230*/  LOP3.LUT R0, R0, 0xffff, RZ, 0xc0, !PT ;  /* 0x0000ffff00007812 */ /* 0x000fc800078ec0ff */
[----:B------:R-:W-:-:S05]  /*11240*/  SHF.R.U32.HI R0, RZ, 0x5, R0 ;  /* 0x00000005ff007819 */ /* 0x000fca0000011600 */
[----:B------:R-:W-:Y:S01]  /*11250*/  VIADD R2, R0, 0x10 ;  /* 0x0000001000027836 */ /* 0x000fe20000000000 */
[----:B------:R-:W-:Y:S01]  /*11260*/  SHF.L.U32 R0, R3, R0, RZ ;  /* 0x0000000003007219 */ /* 0x000fe200000006ff */
[----:B0-----:R-:W-:-:S03]  /*11270*/  ULEA UR6, UR6, UR4, 0x18 ;  /* 0x0000000406067291 */ /* 0x001fc6000f8ec0ff */
[----:B------:R-:W-:-:S04]  /*11280*/  SHF.L.U32 R3, R7, R2, RZ ;  /* 0x0000000207037219 */ /* 0x000fc800000006ff */
[----:B------:R-:W-:Y:S02]  /*11290*/  LOP3.LUT R0, R3, R0, RZ, 0xfc, !PT ;  /* 0x0000000003007212 */ /* 0x000fe400078efcff */
[----:B------:R-:W0:Y:S02]  /*112a0*/  LDS R5, [UR6] ;  /* 0x00000006ff057984 */ /* 0x000e240008000800 */
[C---:B------:R-:W-:Y:S02]  /*112b0*/  LOP3.LUT R2, R0.reuse, 0xffff, RZ, 0xc0, !PT ;  /* 0x0000ffff00027812 */ /* 0x040fe400078ec0ff */
[----:B0-----:R-:W-:-:S04]  /*112c0*/  LOP3.LUT R3, R0, 0xffff, R5, 0x80, !PT ;  /* 0x0000ffff00037812 */ /* 0x001fc800078e8005 */
[----:B------:R-:W-:-:S13]  /*112d0*/  ISETP.NE.AND P0, PT, R3, R2, PT ;  /* 0x000000020300720c */ /* 0x000fda0003f05270 */
[----:B------:R-:W-:Y:S05]  /*112e0*/  @P0 BRA `(.L_x_15) ;  /* 0x0000000000500947 */ /* 0x000fea0003800000 */
[----:B------:R-:W-:Y:S02]  /*112f0*/  SHF.R.U32.HI R5, RZ, 0x10, R5 ;  /* 0x00000010ff057819 */ /* 0x000fe40000011605 */
[----:B------:R-:W-:-:S04]  /*11300*/  SHF.R.U32.HI R2, RZ, 0x10, R0 ;  /* 0x00000010ff027819 */ /* 0x000fc80000011600 */
[----:B------:R-:W-:-:S04]  /*11310*/  LOP3.LUT R5, R5, R2, RZ, 0xc0, !PT ;  /* 0x0000000205057212 */ /* 0x000fc800078ec0ff */
[----:B------:R-:W-:-:S13]  /*11320*/  ISETP.NE.AND P0, PT, R5, R2, PT ;  /* 0x000000020500720c */ /* 0x000fda0003f05270 */
[----:B------:R-:W-:Y:S05]  /*11330*/  @P0 BRA `(.L_x_16) ;  /* 0x0000000000300947 */ /* 0x000fea0003800000 */
[----:B------:R-:W-:Y:S01]  /*11340*/  R2UR UR4, R0 ;  /* 0x00000000000472ca */ /* 0x000fe200000e0000 */
[----:B------:R-:W-:Y:S01]  /*11350*/  VOTEU.ANY UR5, UPT, PT ;  /* 0x0000000000057886 */ /* 0x000fe200038e0100 */
[----:B------:R-:W0:Y:S01]  /*11360*/  S2R R0, SR_LANEID ;  /* 0x0000000000007919 */ /* 0x000e220000000000 */
[----:B------:R-:W-:-:S10]  /*11370*/  UFLO.U32 UR5, UR5 ;  /* 0x00000005000572bd */ /* 0x000fd400080e0000 */
[----:B------:R-:W-:-:S06]  /*11380*/  ULOP3.LUT UR4, URZ, UR4, URZ, 0x33, !UPT ;  /* 0x00000004ff047292 */ /* 0x000fcc000f8e33ff */
[----:B------:R-:W-:-:S04]  /*11390*/  IMAD.U32 R2, RZ, RZ, UR4 ;  /* 0x00000004ff027e24 */ /* 0x000fc8000f8e00ff */
[----:B------:R-:W1:Y:S02]  /*113a0*/  REDUX UR7, R2 ;  /* 0x00000000020773c4 */ /* 0x000e640000000000 */
[----:B------:R2:W-:Y:S01]  /*113b0*/  UTCATOMSWS.AND URZ, UR4 ;  /* 0x0000000400ff79e3 */ /* 0x0005e20008000000 */
[----:B0-----:R-:W-:Y:S01]  /*113c0*/  ISETP.EQ.U32.AND P0, PT, R0, UR5, PT ;  /* 0x0000000500007c0c */ /* 0x001fe2000bf02070 */
[----:B-1----:R-:W-:-:S12]  /*113d0*/  IMAD.U32 R0, RZ, RZ, UR7 ;  /* 0x00000007ff007e24 */ /* 0x002fd8000f8e00ff */
[----:B------:R2:W-:Y:S01]  /*113e0*/  @P0 ATOMS.AND RZ, [UR6], R0 ;  /* 0x00000000ffff098c */ /* 0x0005e2000a800006 */
[----:B------:R-:W-:Y:S05]  /*113f0*/  BRA `(.L_x_14) ;  /* 0x0000000000147947 */ /* 0x000fea0003800000 */
.L_x_16:
[----:B------:R-:W-:-:S07]  /*11400*/  MOV R2, 0x11420 ;  /* 0x0001142000027802 */ /* 0x000fce0000000f00 */
[----:B------:R-:W-:Y:S05]  /*11410*/  CALL.REL.NOINC `($__internal_0_$__cuda_sm10x_tcgen05_guardrail_trap_col_being_dealloced_not_returned_by_alloc) ;  /* 0x00000000002c7944 */ /* 0x000fea0003c00000 */
[----:B------:R-:W-:Y:S05]  /*11420*/  BRA `(.L_x_14) ;  /* 0x0000000000087947 */ /* 0x000fea0003800000 */
.L_x_15:
[----:B------:R-:W-:-:S07]  /*11430*/  MOV R2, 0x11450 ;  /* 0x0001145000027802 */ /* 0x000fce0000000f00 */
[----:B------:R-:W-:Y:S05]  /*11440*/  CALL.REL.NOINC `($__internal_2_$__cuda_sm10x_tcgen05_guardrail_trap_unallocated_columns_being_dealloced) ;  /* 0x0000000000387944 */ /* 0x000fea0003c00000 */
.L_x_14:
[----:B------:R-:W-:Y:S01]  /*11450*/  NOP ;  /* 0x0000000000007918 */ /* 0x000fe20000000000 */
[----:B--2---:R-:W-:Y:S05]  /*11460*/  EXIT ;  /* 0x000000000000794d */ /* 0x004fea0003800000 */
.L_x_9:
[----:B------:R-:W0:Y:S02]  /*11470*/  SYNCS.PHASECHK.TRANS64.TRYWAIT P3, [UR7], R5 ;  /* 0x00000005ff0075a7 */ /* 0x000e240008061107 */
[----:B0-----:R-:W-:Y:S05]  /*11480*/  @!P3 BRA `(.L_x_9) ;  /* 0xfffffffc00f8b947 */ /* 0x001fea000383ffff */
[----:B------:R-:W-:Y:S05]  /*11490*/  BRA `(.L_x_17) ;  /* 0xffffffd400d87947 */ /* 0x000fea000383ffff */
.L_x_13:
[----:B------:R-:W0:Y:S02]  /*114a0*/  SYNCS.PHASECHK.TRANS64.TRYWAIT P0, [UR7], R0 ;  /* 0x00000000ff0075a7 */ /* 0x000e240008001107 */
[----:B0-----:R-:W-:Y:S05]  /*114b0*/  @!P0 BRA `(.L_x_13) ;  /* 0xfffffffc00f88947 */ /* 0x001fea000383ffff */
[----:B------:R-:W-:Y:S05]  /*114c0*/  BRA `(.L_x_12) ;  /* 0xffffffec007c7947 */ /* 0x000fea000383ffff */
        .weak           $__internal_0_$__cuda_sm10x_tcgen05_guardrail_trap_col_being_dealloced_not_returned_by_alloc
        .type           $__internal_0_$__cuda_sm10x_tcgen05_guardrail_trap_col_being_dealloced_not_returned_by_alloc,@function
        .size           $__internal_0_$__cuda_sm10x_tcgen05_guardrail_trap_col_being_dealloced_not_returned_by_alloc,($__internal_1_$__cuda_sm10x_tcgen05_guardrail_trap_phase_invalid_during_alloc - $__internal_0_$__cuda_sm10x_tcgen05_guardrail_trap_col_being_dealloced_not_returned_by_alloc)
$__internal_0_$__cuda_sm10x_tcgen05_guardrail_trap_col_being_dealloced_not_returned_by_alloc:
[----:B------:R-:W-:Y:S05]  /*114d0*/  BPT.TRAP 0x1 ;  /* 0x000000040000795c */ /* 0x000fea0000300000 */
[----:B------:R-:W-:-:S04]  /*114e0*/  IMAD.MOV.U32 R3, RZ, RZ, 0x0 ;  /* 0x00000000ff037424 */ /* 0x000fc800078e00ff */
[----:B------:R-:W-:Y:S05]  /*114f0*/  RET.REL.NODEC R2 `(matmul_kernel) ;  /* 0xfffffee802c07950 */ /* 0x000fea0003c3ffff */
        .weak           $__internal_1_$__cuda_sm10x_tcgen05_guardrail_trap_phase_invalid_during_alloc
        .type           $__internal_1_$__cuda_sm10x_tcgen05_guardrail_trap_phase_invalid_during_alloc,@function
        .size           $__internal_1_$__cuda_sm10x_tcgen05_guardrail_trap_phase_invalid_during_alloc,($__internal_2_$__cuda_sm10x_tcgen05_guardrail_trap_unallocated_columns_being_dealloced - $__internal_1_$__cuda_sm10x_tcgen05_guardrail_trap_phase_invalid_during_alloc)
$__internal_1_$__cuda_sm10x_tcgen05_guardrail_trap_phase_invalid_during_alloc:
[----:B------:R-:W-:Y:S05]  /*11500*/  BPT.TRAP 0x1 ;  /* 0x000000040000795c */ /* 0x000fea0000300000 */
[----:B------:R-:W-:-:S04]  /*11510*/  IMAD.MOV.U32 R3, RZ, RZ, 0x0 ;  /* 0x00000000ff037424 */ /* 0x000fc800078e00ff */
[----:B------:R-:W-:Y:S05]  /*11520*/  RET.REL.NODEC R2 `(matmul_kernel) ;  /* 0xfffffee802b47950 */ /* 0x000fea0003c3ffff */
        .weak           $__internal_2_$__cuda_sm10x_tcgen05_guardrail_trap_unallocated_columns_being_dealloced
        .type           $__internal_2_$__cuda_sm10x_tcgen05_guardrail_trap_unallocated_columns_being_dealloced,@function
        .size           $__internal_2_$__cuda_sm10x_tcgen05_guardrail_trap_unallocated_columns_being_dealloced,(.L_x_21 - $__internal_2_$__cuda_sm10x_tcgen05_guardrail_trap_unallocated_columns_being_dealloced)
$__internal_2_$__cuda_sm10x_tcgen05_guardrail_trap_unallocated_columns_being_dealloced:
[----:B------:R-:W-:Y:S05]  /*11530*/  BPT.TRAP 0x1 ;  /* 0x000000040000795c */ /* 0x000fea0000300000 */
[----:B------:R-:W-:-:S04]  /*11540*/  IMAD.MOV.U32 R3, RZ, RZ, 0x0 ;  /* 0x00000000ff037424 */ /* 0x000fc800078e00ff */
[----:B------:R-:W-:Y:S05]  /*11550*/  RET.REL.NODEC R2 `(matmul_kernel) ;  /* 0xfffffee802a87950 */ /* 0x000fea0003c3ffff */
.L_x_18:
[----:B------:R-:W-:-:S00]  /*11560*/  BRA `(.L_x_18) ;  /* 0xfffffffc00fc7947 */ /* 0x000fc0000383ffff */
[----:B------:R-:W-:-:S00]  /*11570*/  NOP ;  /* 0x0000000000007918 */ /* 0x000fc00000000000 */
        /* <DEDUP_REMOVED lines=8> */
.L_x_21:


//--------------------- .nv.shared.matmul_kernel  --------------------------
	.section	.nv.shared.matmul_kernel,"aw",@nobits
	.sectionflags	@""
	.align	16
	.zero		1024


//--------------------- .nv.shared.reserved.0     --------------------------
	.section	.nv.shared.reserved.0,"aw",@nobits
	.align	8
	.weak		__nv_reservedSMEM_offset_0_alias
	.size		__nv_reservedSMEM_offset_0_alias, 0, 64
	.other		__nv_reservedSMEM_offset_0_alias,@"STO_CUDA_RESERVED_SHARED STV_DEFAULT"
__nv_reservedSMEM_offset_0_alias:
	.zero		0
.nv.shared.reserved.0:
	.zero		64
	.weak		__nv_reservedSMEM_allocation_phase
	.type		__nv_reservedSMEM_allocation_phase,@object
	.size		__nv_reservedSMEM_allocation_phase,(.L_0 - __nv_reservedSMEM_allocation_phase)
__nv_reservedSMEM_allocation_phase:
	.zero		1
.L_0:
	.zero		7
	.weak		__nv_reservedSMEM_devtool_atexit_pc
	.type		__nv_reservedSMEM_devtool_atexit_pc,@object
	.size		__nv_reservedSMEM_devtool_atexit_pc,(__nv_reservedSMEM_allocation_mask - __nv_reservedSMEM_devtool_atexit_pc)
__nv_reservedSMEM_devtool_atexit_pc:
	.zero		8
	.weak		__nv_reservedSMEM_allocation_mask
	.type		__nv_reservedSMEM_allocation_mask,@object
	.size		__nv_reservedSMEM_allocation_mask,(.L_2 - __nv_reservedSMEM_allocation_mask)
__nv_reservedSMEM_allocation_mask:
	.zero		4
.L_2:


//--------------------- .nv.constant0.matmul_kernel --------------------------
	.section	.nv.constant0.matmul_kernel,"a",@progbits
	.sectionflags	@""
	.align	4
.nv.constant0.matmul_kernel:
	.zero		976


//--------------------- SYMBOLS --------------------------

	.type		.nv.reservedSmem.offset0,@object
	.size		.nv.reservedSmem.offset0,0x4
	.type		.nv.reservedSmem.cap,@object
	.size		.nv.reservedSmem.cap,0x4
